	.target	sm_90a

	.elftype	@"ET_EXEC"


//--------------------- .note.nv.tkinfo           --------------------------
	.section	.note.nv.tkinfo,"",@"SHT_NOTE"
	.sectionflags	@"SHF_NOTE_NV_TKINFO"
	.tkinfo
        /*0018*/ 	.word	0x00000002
        /*0030*/ 	.string	""
        /*0030*/ 	.string	"ptxas"
        /*0030*/ 	.string	"Cuda compilation tools, release 13.0, V13.0.88"
        /*0030*/ 	.string	"Build cuda_13.0.r13.0/compiler.36424714_0"
        /*0030*/ 	.string	"-arch sm_90a -m 64 "



//--------------------- .note.nv.cuinfo           --------------------------
	.section	.note.nv.cuinfo,"",@"SHT_NOTE"
	.sectionflags	@"SHF_NOTE_NV_CUINFO"
        /*0018*/ 	.short	0x0002
        /*001a*/ 	.short	0x005a
        /*001c*/ 	.short	0x0082
	.zero		2


//--------------------- .nv.info                  --------------------------
	.section	.nv.info,"",@"SHT_CUDA_INFO"
	.align	4


	//----- nvinfo : EIATTR_REGCOUNT
	.align		4
        /*0000*/ 	.byte	0x04, 0x2f
        /*0002*/ 	.short	(.L_16 - .L_15)
	.align		4
.L_15:
        /*0004*/ 	.word	index@(_ZN7cutlass13device_kernelINS_4fmha6kernel28FmhaKernelTmaWarpSpecializedINS1_10collective30FmhaMainloopTmaWarpSpecializedINS_6half_tEffN4cute5tupleIJNS7_1CILi128EEENS9_ILi256EEENS9_ILi96EEEEEENS8_IJiNS9_ILi1EEENS8_IJiiEEEEEESG_SG_NS4_12CausalFusionEJEEENS4_15FmhaFwdEpilogueIS6_fNS8_IJNS9_ILi64EEESC_SB_EEEEENS2_23IndividualTileSchedulerEJEEEEEvNT_6ParamsE)
        /*0008*/ 	.word	0x000000a8


	//----- nvinfo : EIATTR_FRAME_SIZE
	.align		4
.L_16:
        /*000c*/ 	.byte	0x04, 0x11
        /*000e*/ 	.short	(.L_18 - .L_17)
	.align		4
.L_17:
        /*0010*/ 	.word	index@($__internal_0_$__cuda_sm20_rcp_rn_f32_slowpath)
        /*0014*/ 	.word	0x00000000


	//----- nvinfo : EIATTR_FRAME_SIZE
	.align		4
.L_18:
        /*0018*/ 	.byte	0x04, 0x11
        /*001a*/ 	.short	(.L_20 - .L_19)
	.align		4
.L_19:
        /*001c*/ 	.word	index@(_ZN7cutlass13device_kernelINS_4fmha6kernel28FmhaKernelTmaWarpSpecializedINS1_10collective30FmhaMainloopTmaWarpSpecializedINS_6half_tEffN4cute5tupleIJNS7_1CILi128EEENS9_ILi256EEENS9_ILi96EEEEEENS8_IJiNS9_ILi1EEENS8_IJiiEEEEEESG_SG_NS4_12CausalFusionEJEEENS4_15FmhaFwdEpilogueIS6_fNS8_IJNS9_ILi64EEESC_SB_EEEEENS2_23IndividualTileSchedulerEJEEEEEvNT_6ParamsE)
        /*0020*/ 	.word	0x00000000


	//----- nvinfo : EIATTR_MIN_STACK_SIZE
	.align		4
.L_20:
        /*0024*/ 	.byte	0x04, 0x12
        /*0026*/ 	.short	(.L_22 - .L_21)
	.align		4
.L_21:
        /*0028*/ 	.word	index@(_ZN7cutlass13device_kernelINS_4fmha6kernel28FmhaKernelTmaWarpSpecializedINS1_10collective30FmhaMainloopTmaWarpSpecializedINS_6half_tEffN4cute5tupleIJNS7_1CILi128EEENS9_ILi256EEENS9_ILi96EEEEEENS8_IJiNS9_ILi1EEENS8_IJiiEEEEEESG_SG_NS4_12CausalFusionEJEEENS4_15FmhaFwdEpilogueIS6_fNS8_IJNS9_ILi64EEESC_SB_EEEEENS2_23IndividualTileSchedulerEJEEEEEvNT_6ParamsE)
        /*002c*/ 	.word	0x00000000
.L_22:


//--------------------- .nv.compat                --------------------------
	.section	.nv.compat,"",@"SHT_CUDA_COMPAT_INFO"
	.align	4
        /*0000*/ 	.byte	0x02, 0x09, 0x01, 0x00, 0x02, 0x02, 0x04, 0x00, 0x02, 0x05, 0x05, 0x00, 0x03, 0x07, 0x01, 0x01
        /*0010*/ 	.byte	0x02, 0x03, 0x01, 0x00, 0x02, 0x06, 0x01, 0x00, 0x04, 0x0b, 0x08, 0x00, 0x00, 0x00, 0x00, 0x00
        /*0020*/ 	.byte	0x00, 0x00, 0x00, 0x00


//--------------------- .nv.info._ZN7cutlass13device_kernelINS_4fmha6kernel28FmhaKernelTmaWarpSpecializedINS1_10collective30FmhaMainloopTmaWarpSpecializedINS_6half_tEffN4cute5tupleIJNS7_1CILi128EEENS9_ILi256EEENS9_ILi96EEEEEENS8_IJiNS9_ILi1EEENS8_IJiiEEEEEESG_SG_NS4_12CausalFusionEJEEENS4_15FmhaFwdEpilogueIS6_fNS8_IJNS9_ILi64EEESC_SB_EEEEENS2_23IndividualTileSchedulerEJEEEEEvNT_6ParamsE --------------------------
	.section	.nv.info._ZN7cutlass13device_kernelINS_4fmha6kernel28FmhaKernelTmaWarpSpecializedINS1_10collective30FmhaMainloopTmaWarpSpecializedINS_6half_tEffN4cute5tupleIJNS7_1CILi128EEENS9_ILi256EEENS9_ILi96EEEEEENS8_IJiNS9_ILi1EEENS8_IJiiEEEEEESG_SG_NS4_12CausalFusionEJEEENS4_15FmhaFwdEpilogueIS6_fNS8_IJNS9_ILi64EEESC_SB_EEEEENS2_23IndividualTileSchedulerEJEEEEEvNT_6ParamsE,"",@"SHT_CUDA_INFO"
	.sectionflags	@""
	.align	4


	//----- nvinfo : EIATTR_CUDA_API_VERSION
	.align		4
        /*0000*/ 	.byte	0x04, 0x37
        /*0002*/ 	.short	(.L_24 - .L_23)
.L_23:
        /*0004*/ 	.word	0x00000082


	//----- nvinfo : EIATTR_KPARAM_INFO
	.align		4
.L_24:
        /*0008*/ 	.byte	0x04, 0x17
        /*000a*/ 	.short	(.L_26 - .L_25)
.L_25:
        /*000c*/ 	.word	0x00000000
        /*0010*/ 	.short	0x0000
        /*0012*/ 	.short	0x0070
        /*0014*/ 	.byte	0x00, 0xf0, 0x01, 0x20


	//----- nvinfo : EIATTR_SPARSE_MMA_MASK
	.align		4
.L_26:
        /*0018*/ 	.byte	0x03, 0x50
        /*001a*/ 	.short	0x0000


	//----- nvinfo : EIATTR_MAXREG_COUNT
	.align		4
        /*001c*/ 	.byte	0x03, 0x1b
        /*001e*/ 	.short	0x00a8


	//----- nvinfo : EIATTR_NUM_BARRIERS
	.align		4
        /*0020*/ 	.byte	0x02, 0x4c
        /*0022*/ 	.byte	0x02
	.zero		1


	//----- nvinfo : EIATTR_EXTERNS
	.align		4
        /*0024*/ 	.byte	0x04, 0x0f
        /*0026*/ 	.short	(.L_28 - .L_27)


	//   ....[0]....
	.align		4
.L_27:
        /*0028*/ 	.word	index@(__assertfail)


	//----- nvinfo : EIATTR_MERCURY_ISA_VERSION
	.align		4
.L_28:
        /*002c*/ 	.byte	0x03, 0x5f
        /*002e*/ 	.short	0x0101


	//----- nvinfo : EIATTR_INT_WARP_WIDE_INSTR_OFFSETS
	.align		4
        /*0030*/ 	.byte	0x04, 0x31
        /*0032*/ 	.short	(.L_30 - .L_29)


	//   ....[0]....
.L_29:
        /*0034*/ 	.word	0x000006f0


	//   ....[1]....
        /*0038*/ 	.word	0x00000700


	//   ....[2]....
        /*003c*/ 	.word	0x00000710


	//   ....[3]....
        /*0040*/ 	.word	0x00000720


	//   ....[4]....
        /*0044*/ 	.word	0x00000790


	//----- nvinfo : EIATTR_COOP_GROUP_MASK_REGIDS
	.align		4
.L_30:
        /*0048*/ 	.byte	0x04, 0x29
        /*004a*/ 	.short	(.L_32 - .L_31)


	//   ....[0]....
.L_31:
        /*004c*/ 	.word	0xffffffff


	//   ....[1]....
        /*0050*/ 	.word	0xffffffff


	//   ....[2]....
        /*0054*/ 	.word	0xffffffff


	//   ....[3]....
        /*0058*/ 	.word	0xffffffff


	//   ....[4]....
        /*005c*/ 	.word	0xffffffff


	//   ....[5]....
        /*0060*/ 	.word	0xffffffff


	//   ....[6]....
        /*0064*/ 	.word	0xffffffff


	//   ....[7]....
        /*0068*/ 	.word	0xffffffff


	//   ....[8]....
        /*006c*/ 	.word	0xffffffff


	//   ....[9]....
        /*0070*/ 	.word	0xffffffff


	//   ....[10]....
        /*0074*/ 	.word	0xffffffff


	//   ....[11]....
        /*0078*/ 	.word	0xffffffff


	//   ....[12]....
        /*007c*/ 	.word	0xffffffff


	//   ....[13]....
        /*0080*/ 	.word	0xffffffff


	//   ....[14]....
        /*0084*/ 	.word	0xffffffff


	//   ....[15]....
        /*0088*/ 	.word	0xffffffff


	//   ....[16]....
        /*008c*/ 	.word	0xffffffff


	//   ....[17]....
        /*0090*/ 	.word	0xffffffff


	//   ....[18]....
        /*0094*/ 	.word	0xffffffff


	//   ....[19]....
        /*0098*/ 	.word	0xffffffff


	//   ....[20]....
        /*009c*/ 	.word	0xffffffff


	//   ....[21]....
        /*00a0*/ 	.word	0xffffffff


	//----- nvinfo : EIATTR_COOP_GROUP_INSTR_OFFSETS
	.align		4
.L_32:
        /*00a4*/ 	.byte	0x04, 0x28
        /*00a6*/ 	.short	(.L_34 - .L_33)


	//   ....[0]....
.L_33:
        /*00a8*/ 	.word	0x00000050


	//   ....[1]....
        /*00ac*/ 	.word	0x00000080


	//   ....[2]....
        /*00b0*/ 	.word	0x000001b0


	//   ....[3]....
        /*00b4*/ 	.word	0x00000370


	//   ....[4]....
        /*00b8*/ 	.word	0x00000530


	//   ....[5]....
        /*00bc*/ 	.word	0x00000690


	//   ....[6]....
        /*00c0*/ 	.word	0x00002a80


	//   ....[7]....
        /*00c4*/ 	.word	0x00002b80


	//   ....[8]....
        /*00c8*/ 	.word	0x00002c10


	//   ....[9]....
        /*00cc*/ 	.word	0x00002cf0


	//   ....[10]....
        /*00d0*/ 	.word	0x00007610


	//   ....[11]....
        /*00d4*/ 	.word	0x00007630


	//   ....[12]....
        /*00d8*/ 	.word	0x00008b30


	//   ....[13]....
        /*00dc*/ 	.word	0x00008c40


	//   ....[14]....
        /*00e0*/ 	.word	0x0000d060


	//   ....[15]....
        /*00e4*/ 	.word	0x0000d160


	//   ....[16]....
        /*00e8*/ 	.word	0x0000ea40


	//   ....[17]....
        /*00ec*/ 	.word	0x0000eb60


	//   ....[18]....
        /*00f0*/ 	.word	0x00011990


	//   ....[19]....
        /*00f4*/ 	.word	0x000119d0


	//   ....[20]....
        /*00f8*/ 	.word	0x00011a10


	//   ....[21]....
        /*00fc*/ 	.word	0x00011a30


	//----- nvinfo : EIATTR_REG_RECONFIG
	.align		4
.L_34:
        /*0100*/ 	.byte	0x01, 0x54
	.zero		2


	//----- nvinfo : EIATTR_SYSCALL_OFFSETS
	.align		4
        /*0104*/ 	.byte	0x04, 0x46
        /*0106*/ 	.short	(.L_36 - .L_35)


	//   ....[0]....
.L_35:
        /*0108*/ 	.word	0x000124f0


	//   ....[1]....
        /*010c*/ 	.word	0x00012650


	//----- nvinfo : EIATTR_MBARRIER_INSTR_OFFSETS
	.align		4
.L_36:
        /*0110*/ 	.byte	0x04, 0x39
        /*0112*/ 	.short	(.L_38 - .L_37)


	//   ....[0]....
.L_37:
        /*0114*/ 	.word	0x00000320
        /*0118*/ 	.word	0x000000ff
        /*011c*/ 	.word	0x00042050
        /*0120*/ 	.short	0x0100
        /*0122*/ 	.byte	0x06
	.zero		1


	//   ....[1]....
        /*0124*/ 	.word	0x00000330
        /*0128*/ 	.word	0x000000ff
        /*012c*/ 	.word	0x00042060
        /*0130*/ 	.short	0x0100
        /*0132*/ 	.byte	0x06
	.zero		1


	//   ....[2]....
        /*0134*/ 	.word	0x00000340
        /*0138*/ 	.word	0x000000ff
        /*013c*/ 	.word	0x00042058
        /*0140*/ 	.short	0x0100
        /*0142*/ 	.byte	0x06
	.zero		1


	//   ....[3]....
        /*0144*/ 	.word	0x00000350
        /*0148*/ 	.word	0x000000ff
        /*014c*/ 	.word	0x00042068
        /*0150*/ 	.short	0x0100
        /*0152*/ 	.byte	0x06
	.zero		1


	//   ....[4]....
        /*0154*/ 	.word	0x00000480
        /*0158*/ 	.word	0x000000ff
        /*015c*/ 	.word	0x00042000
        /*0160*/ 	.short	0x0100
        /*0162*/ 	.byte	0x06
	.zero		1


	//   ....[5]....
        /*0164*/ 	.word	0x00000490
        /*0168*/ 	.word	0x000000ff
        /*016c*/ 	.word	0x00042028
        /*0170*/ 	.short	0x0100
        /*0172*/ 	.byte	0x06
	.zero		1


	//   ....[6]....
        /*0174*/ 	.word	0x000004a0
        /*0178*/ 	.word	0x000000ff
        /*017c*/ 	.word	0x00042008
        /*0180*/ 	.short	0x0100
        /*0182*/ 	.byte	0x06
	.zero		1


	//   ....[7]....
        /*0184*/ 	.word	0x000004b0
        /*0188*/ 	.word	0x000000ff
        /*018c*/ 	.word	0x00042030
        /*0190*/ 	.short	0x0100
        /*0192*/ 	.byte	0x06
	.zero		1


	//   ....[8]....
        /*0194*/ 	.word	0x000004c0
        /*0198*/ 	.word	0x000000ff
        /*019c*/ 	.word	0x00042010
        /*01a0*/ 	.short	0x0100
        /*01a2*/ 	.byte	0x06
	.zero		1


	//   ....[9]....
        /*01a4*/ 	.word	0x000004d0
        /*01a8*/ 	.word	0x000000ff
        /*01ac*/ 	.word	0x00042038
        /*01b0*/ 	.short	0x0100
        /*01b2*/ 	.byte	0x06
	.zero		1


	//   ....[10]....
        /*01b4*/ 	.word	0x000004e0
        /*01b8*/ 	.word	0x000000ff
        /*01bc*/ 	.word	0x00042018
        /*01c0*/ 	.short	0x0100
        /*01c2*/ 	.byte	0x06
	.zero		1


	//   ....[11]....
        /*01c4*/ 	.word	0x000004f0
        /*01c8*/ 	.word	0x000000ff
        /*01cc*/ 	.word	0x00042040
        /*01d0*/ 	.short	0x0100
        /*01d2*/ 	.byte	0x06
	.zero		1


	//   ....[12]....
        /*01d4*/ 	.word	0x00000500
        /*01d8*/ 	.word	0x000000ff
        /*01dc*/ 	.word	0x00042020
        /*01e0*/ 	.short	0x0100
        /*01e2*/ 	.byte	0x06
	.zero		1


	//   ....[13]....
        /*01e4*/ 	.word	0x00000510
        /*01e8*/ 	.word	0x000000ff
        /*01ec*/ 	.word	0x00042048
        /*01f0*/ 	.short	0x0100
        /*01f2*/ 	.byte	0x06
	.zero		1


	//   ....[14]....
        /*01f4*/ 	.word	0x00000640
        /*01f8*/ 	.word	0x000000ff
        /*01fc*/ 	.word	0x00042070
        /*0200*/ 	.short	0x0100
        /*0202*/ 	.byte	0x06
	.zero		1


	//   ....[15]....
        /*0204*/ 	.word	0x00000650
        /*0208*/ 	.word	0x000000ff
        /*020c*/ 	.word	0x00042080
        /*0210*/ 	.short	0x0100
        /*0212*/ 	.byte	0x06
	.zero		1


	//   ....[16]....
        /*0214*/ 	.word	0x00000660
        /*0218*/ 	.word	0x000000ff
        /*021c*/ 	.word	0x00042078
        /*0220*/ 	.short	0x0100
        /*0222*/ 	.byte	0x06
	.zero		1


	//   ....[17]....
        /*0224*/ 	.word	0x00000670
        /*0228*/ 	.word	0x000000ff
        /*022c*/ 	.word	0x00042088
        /*0230*/ 	.short	0x0100
        /*0232*/ 	.byte	0x06
	.zero		1


	//   ....[18]....
        /*0234*/ 	.word	0x000007b0
        /*0238*/ 	.word	0x000000ff
        /*023c*/ 	.word	0x00042090
        /*0240*/ 	.short	0x0100
        /*0242*/ 	.byte	0x06
	.zero		1


	//   ....[19]....
        /*0244*/ 	.word	0x000007c0
        /*0248*/ 	.word	0x000000ff
        /*024c*/ 	.word	0x00042098
        /*0250*/ 	.short	0x0100
        /*0252*/ 	.byte	0x06
	.zero		1


	//   ....[20]....
        /*0254*/ 	.word	0x000007d0
        /*0258*/ 	.word	0x000000ff
        /*025c*/ 	.word	0x000420a0
        /*0260*/ 	.short	0x0100
        /*0262*/ 	.byte	0x06
	.zero		1


	//   ....[21]....
        /*0264*/ 	.word	0x000007e0
        /*0268*/ 	.word	0x000000ff
        /*026c*/ 	.word	0x000420a8
        /*0270*/ 	.short	0x0100
        /*0272*/ 	.byte	0x06
	.zero		1


	//   ....[22]....
        /*0274*/ 	.word	0x000008e0
        /*0278*/ 	.word	0x000000ff
        /*027c*/ 	.word	0x000420c0
        /*0280*/ 	.short	0x0100
        /*0282*/ 	.byte	0x06
	.zero		1


	//   ....[23]....
        /*0284*/ 	.word	0x000008f0
        /*0288*/ 	.word	0x000000ff
        /*028c*/ 	.word	0x000420d8
        /*0290*/ 	.short	0x0100
        /*0292*/ 	.byte	0x06
	.zero		1


	//   ....[24]....
        /*0294*/ 	.word	0x00000900
        /*0298*/ 	.word	0x000000ff
        /*029c*/ 	.word	0x000420c8
        /*02a0*/ 	.short	0x0100
        /*02a2*/ 	.byte	0x06
	.zero		1


	//   ....[25]....
        /*02a4*/ 	.word	0x00000910
        /*02a8*/ 	.word	0x000000ff
        /*02ac*/ 	.word	0x000420e0
        /*02b0*/ 	.short	0x0100
        /*02b2*/ 	.byte	0x06
	.zero		1


	//   ....[26]....
        /*02b4*/ 	.word	0x00000920
        /*02b8*/ 	.word	0x000000ff
        /*02bc*/ 	.word	0x000420d0
        /*02c0*/ 	.short	0x0100
        /*02c2*/ 	.byte	0x06
	.zero		1


	//   ....[27]....
        /*02c4*/ 	.word	0x00000930
        /*02c8*/ 	.word	0x000000ff
        /*02cc*/ 	.word	0x000420e8
        /*02d0*/ 	.short	0x0100
        /*02d2*/ 	.byte	0x06
	.zero		1


	//   ....[28]....
        /*02d4*/ 	.word	0x00000ed0
        /*02d8*/ 	.word	0x000000ff
        /*02dc*/ 	.word	0x00042050
        /*02e0*/ 	.short	0x010a
        /*02e2*/ 	.byte	0x08
	.zero		1


	//   ....[29]....
        /*02e4*/ 	.word	0x00000f60
        /*02e8*/ 	.word	0x000000ff
        /*02ec*/ 	.word	0x00042000
        /*02f0*/ 	.short	0x010a
        /*02f2*/ 	.byte	0x26
	.zero		1


	//   ....[30]....
        /*02f4*/ 	.word	0x00000fb0
        /*02f8*/ 	.word	0x000000ff
        /*02fc*/ 	.word	0xfffffff8
        /*0300*/ 	.short	0x010a
        /*0302*/ 	.byte	0x20
	.zero		1


	//   ....[31]....
        /*0304*/ 	.word	0x00006450
        /*0308*/ 	.word	0x00000019
        /*030c*/ 	.word	0x00000000
        /*0310*/ 	.short	0x0101
        /*0312*/ 	.byte	0x0b
	.zero		1


	//   ....[32]....
        /*0314*/ 	.word	0x00006860
        /*0318*/ 	.word	0x000000ff
        /*031c*/ 	.word	0x00042008
        /*0320*/ 	.short	0x010a
        /*0322*/ 	.byte	0x26
	.zero		1


	//   ....[33]....
        /*0324*/ 	.word	0x00006e10
        /*0328*/ 	.word	0x000000ff
        /*032c*/ 	.word	0x00000000
        /*0330*/ 	.short	0x0101
        /*0332*/ 	.byte	0x07
	.zero		1


	//   ....[34]....
        /*0334*/ 	.word	0x00006f50
        /*0338*/ 	.word	0x000000ff
        /*033c*/ 	.word	0x00042000
        /*0340*/ 	.short	0x010a
        /*0342*/ 	.byte	0x0a
	.zero		1


	//   ....[35]....
        /*0344*/ 	.word	0x0000af20
        /*0348*/ 	.word	0x000000ff
        /*034c*/ 	.word	0x00042000
        /*0350*/ 	.short	0x010a
        /*0352*/ 	.byte	0x0a
	.zero		1


	//   ....[36]....
        /*0354*/ 	.word	0x0000b2f0
        /*0358*/ 	.word	0x000000ff
        /*035c*/ 	.word	0x00042000
        /*0360*/ 	.short	0x010a
        /*0362*/ 	.byte	0x0a
	.zero		1


	//   ....[37]....
        /*0364*/ 	.word	0x0000b870
        /*0368*/ 	.word	0x000000ff
        /*036c*/ 	.word	0x00000000
        /*0370*/ 	.short	0x0101
        /*0372*/ 	.byte	0x0a
	.zero		1


	//   ....[38]....
        /*0374*/ 	.word	0x0000b920
        /*0378*/ 	.word	0x000000ff
        /*037c*/ 	.word	0x00000000
        /*0380*/ 	.short	0x0101
        /*0382*/ 	.byte	0x05
	.zero		1


	//   ....[39]....
        /*0384*/ 	.word	0x0000bac0
        /*0388*/ 	.word	0x000000ff
        /*038c*/ 	.word	0x00042000
        /*0390*/ 	.short	0x010a
        /*0392*/ 	.byte	0x0a
	.zero		1


	//   ....[40]....
        /*0394*/ 	.word	0x00010e50
        /*0398*/ 	.word	0x000000ff
        /*039c*/ 	.word	0x00042000
        /*03a0*/ 	.short	0x010a
        /*03a2*/ 	.byte	0x0a
	.zero		1


	//   ....[41]....
        /*03a4*/ 	.word	0x00011250
        /*03a8*/ 	.word	0x000000ff
        /*03ac*/ 	.word	0x00042000
        /*03b0*/ 	.short	0x010a
        /*03b2*/ 	.byte	0x0a
	.zero		1


	//   ....[42]....
        /*03b4*/ 	.word	0x000117d0
        /*03b8*/ 	.word	0x000000ff
        /*03bc*/ 	.word	0x00000000
        /*03c0*/ 	.short	0x0101
        /*03c2*/ 	.byte	0x0a
	.zero		1


	//   ....[43]....
        /*03c4*/ 	.word	0x00011880
        /*03c8*/ 	.word	0x000000ff
        /*03cc*/ 	.word	0x00000000
        /*03d0*/ 	.short	0x0101
        /*03d2*/ 	.byte	0x05
	.zero		1


	//   ....[44]....
        /*03d4*/ 	.word	0x00011f90
        /*03d8*/ 	.word	0x000000ff
        /*03dc*/ 	.word	0x00000008
        /*03e0*/ 	.short	0x010a
        /*03e2*/ 	.byte	0x20
	.zero		1


	//   ....[45]....
        /*03e4*/ 	.word	0x00013180
        /*03e8*/ 	.word	0x00000000
        /*03ec*/ 	.word	0x00042090
        /*03f0*/ 	.short	0x0101
        /*03f2*/ 	.byte	0x26
	.zero		1


	//   ....[46]....
        /*03f4*/ 	.word	0x00013350
        /*03f8*/ 	.word	0x00000004
        /*03fc*/ 	.word	0x00042060
        /*0400*/ 	.short	0x010a
        /*0402*/ 	.byte	0x3f
	.zero		1


	//   ....[47]....
        /*0404*/ 	.word	0x00013660
        /*0408*/ 	.word	0x00000005
        /*040c*/ 	.word	0x00042028
        /*0410*/ 	.short	0x010a
        /*0412*/ 	.byte	0x3f
	.zero		1


	//   ....[48]....
        /*0414*/ 	.word	0x00013980
        /*0418*/ 	.word	0x00000004
        /*041c*/ 	.word	0x00042060
        /*0420*/ 	.short	0x010a
        /*0422*/ 	.byte	0x3f
	.zero		1


	//   ....[49]....
        /*0424*/ 	.word	0x00013cd0
        /*0428*/ 	.word	0x00000003
        /*042c*/ 	.word	0x00042028
        /*0430*/ 	.short	0x010a
        /*0432*/ 	.byte	0x3f
	.zero		1


	//   ....[50]....
        /*0434*/ 	.word	0x000140c0
        /*0438*/ 	.word	0x00000007
        /*043c*/ 	.word	0x00042028
        /*0440*/ 	.short	0x010a
        /*0442*/ 	.byte	0x3f
	.zero		1


	//   ....[51]....
        /*0444*/ 	.word	0x00014410
        /*0448*/ 	.word	0x00000004
        /*044c*/ 	.word	0x00042028
        /*0450*/ 	.short	0x010a
        /*0452*/ 	.byte	0x3f
	.zero		1


	//   ....[52]....
        /*0454*/ 	.word	0x00014750
        /*0458*/ 	.word	0x00000005
        /*045c*/ 	.word	0x00042050
        /*0460*/ 	.short	0x010a
        /*0462*/ 	.byte	0x3f
	.zero		1


	//   ....[53]....
        /*0464*/ 	.word	0x000147b0
        /*0468*/ 	.word	0x00000005
        /*046c*/ 	.word	0x00042000
        /*0470*/ 	.short	0x010a
        /*0472*/ 	.byte	0x3f
	.zero		1


	//   ....[54]....
        /*0474*/ 	.word	0x00014810
        /*0478*/ 	.word	0x00000005
        /*047c*/ 	.word	0xfffffff8
        /*0480*/ 	.short	0x010a
        /*0482*/ 	.byte	0x3f
	.zero		1


	//   ....[55]....
        /*0484*/ 	.word	0x00014870
        /*0488*/ 	.word	0x00000009
        /*048c*/ 	.word	0x00042008
        /*0490*/ 	.short	0x010a
        /*0492*/ 	.byte	0x3f
	.zero		1


	//   ....[56]....
        /*0494*/ 	.word	0x000148d0
        /*0498*/ 	.word	0x0000000a
        /*049c*/ 	.word	0x00042000
        /*04a0*/ 	.short	0x010a
        /*04a2*/ 	.byte	0x3f
	.zero		1


	//   ....[57]....
        /*04a4*/ 	.word	0x00014930
        /*04a8*/ 	.word	0x0000000a
        /*04ac*/ 	.word	0x00042000
        /*04b0*/ 	.short	0x010a
        /*04b2*/ 	.byte	0x3f
	.zero		1


	//   ....[58]....
        /*04b4*/ 	.word	0x00014990
        /*04b8*/ 	.word	0x0000000c
        /*04bc*/ 	.word	0x00042000
        /*04c0*/ 	.short	0x010a
        /*04c2*/ 	.byte	0x3f
	.zero		1


	//   ....[59]....
        /*04c4*/ 	.word	0x000149f0
        /*04c8*/ 	.word	0x0000000c
        /*04cc*/ 	.word	0x00042000
        /*04d0*/ 	.short	0x010a
        /*04d2*/ 	.byte	0x3f
	.zero		1


	//   ....[60]....
        /*04d4*/ 	.word	0x00014a50
        /*04d8*/ 	.word	0x00000003
        /*04dc*/ 	.word	0x00000008
        /*04e0*/ 	.short	0x010a
        /*04e2*/ 	.byte	0x3f
	.zero		1


	//   ....[61]....
        /*04e4*/ 	.word	0x00014aa0
        /*04e8*/ 	.word	0x00000004
        /*04ec*/ 	.word	0x00042060
        /*04f0*/ 	.short	0x010a
        /*04f2*/ 	.byte	0x3f
	.zero		1


	//   ....[62]....
        /*04f4*/ 	.word	0x00014af0
        /*04f8*/ 	.word	0x00000005
        /*04fc*/ 	.word	0x00042028
        /*0500*/ 	.short	0x010a
        /*0502*/ 	.byte	0x3f
	.zero		1


	//   ....[63]....
        /*0504*/ 	.word	0x00014b40
        /*0508*/ 	.word	0x00000004
        /*050c*/ 	.word	0x00042060
        /*0510*/ 	.short	0x010a
        /*0512*/ 	.byte	0x3f
	.zero		1


	//   ....[64]....
        /*0514*/ 	.word	0x00014b90
        /*0518*/ 	.word	0x00000003
        /*051c*/ 	.word	0x00042028
        /*0520*/ 	.short	0x010a
        /*0522*/ 	.byte	0x3f
	.zero		1


	//   ....[65]....
        /*0524*/ 	.word	0x00014be0
        /*0528*/ 	.word	0x00000007
        /*052c*/ 	.word	0x00042028
        /*0530*/ 	.short	0x010a
        /*0532*/ 	.byte	0x3f
	.zero		1


	//   ....[66]....
        /*0534*/ 	.word	0x00014c30
        /*0538*/ 	.word	0x00000004
        /*053c*/ 	.word	0x00042028
        /*0540*/ 	.short	0x010a
        /*0542*/ 	.byte	0x3f
	.zero		1


	//----- nvinfo : EIATTR_NUM_MBARRIERS
	.align		4
.L_38:
        /*0544*/ 	.byte	0x03, 0x38
        /*0546*/ 	.short	0x001c


	//----- nvinfo : EIATTR_EXIT_INSTR_OFFSETS
	.align		4
        /*0548*/ 	.byte	0x04, 0x1c
        /*054a*/ 	.short	(.L_40 - .L_39)


	//   ....[0]....
.L_39:
        /*054c*/ 	.word	0x000009d0


	//   ....[1]....
        /*0550*/ 	.word	0x00013190


	//   ....[2]....
        /*0554*/ 	.word	0x000131d0


	//   ....[3]....
        /*0558*/ 	.word	0x00013fc0


	//   ....[4]....
        /*055c*/ 	.word	0x00014730


	//----- nvinfo : EIATTR_MAX_THREADS
	.align		4
.L_40:
        /*0560*/ 	.byte	0x04, 0x05
        /*0562*/ 	.short	(.L_42 - .L_41)
.L_41:
        /*0564*/ 	.word	0x00000180
        /*0568*/ 	.word	0x00000001
        /*056c*/ 	.word	0x00000001


	//----- nvinfo : EIATTR_CRS_STACK_SIZE
	.align		4
.L_42:
        /*0570*/ 	.byte	0x04, 0x1e
        /*0572*/ 	.short	(.L_44 - .L_43)
.L_43:
        /*0574*/ 	.word	0x00000000


	//----- nvinfo : EIATTR_CBANK_PARAM_SIZE
	.align		4
.L_44:
        /*0578*/ 	.byte	0x03, 0x19
        /*057a*/ 	.short	0x0870


	//----- nvinfo : EIATTR_PARAM_CBANK
	.align		4
        /*057c*/ 	.byte	0x04, 0x0a
        /*057e*/ 	.short	(.L_46 - .L_45)
	.align		4
.L_45:
        /*0580*/ 	.word	index@(.nv.constant0._ZN7cutlass13device_kernelINS_4fmha6kernel28FmhaKernelTmaWarpSpecializedINS1_10collective30FmhaMainloopTmaWarpSpecializedINS_6half_tEffN4cute5tupleIJNS7_1CILi128EEENS9_ILi256EEENS9_ILi96EEEEEENS8_IJiNS9_ILi1EEENS8_IJiiEEEEEESG_SG_NS4_12CausalFusionEJEEENS4_15FmhaFwdEpilogueIS6_fNS8_IJNS9_ILi64EEESC_SB_EEEEENS2_23IndividualTileSchedulerEJEEEEEvNT_6ParamsE)
        /*0584*/ 	.short	0x0210
        /*0586*/ 	.short	0x0870


	//----- nvinfo : EIATTR_SW_WAR
	.align		4
.L_46:
        /*0588*/ 	.byte	0x04, 0x36
        /*058a*/ 	.short	(.L_48 - .L_47)
.L_47:
        /*058c*/ 	.word	0x00000008
.L_48:


//--------------------- .nv.callgraph             --------------------------
	.section	.nv.callgraph,"",@"SHT_CUDA_CALLGRAPH"
	.align	4
	.sectionentsize	8
	.align		4
        /*0000*/ 	.word	0x00000000
	.align		4
        /*0004*/ 	.word	0xffffffff
	.align		4
        /*0008*/ 	.word	index@(_ZN7cutlass13device_kernelINS_4fmha6kernel28FmhaKernelTmaWarpSpecializedINS1_10collective30FmhaMainloopTmaWarpSpecializedINS_6half_tEffN4cute5tupleIJNS7_1CILi128EEENS9_ILi256EEENS9_ILi96EEEEEENS8_IJiNS9_ILi1EEENS8_IJiiEEEEEESG_SG_NS4_12CausalFusionEJEEENS4_15FmhaFwdEpilogueIS6_fNS8_IJNS9_ILi64EEESC_SB_EEEEENS2_23IndividualTileSchedulerEJEEEEEvNT_6ParamsE)
	.align		4
        /*000c*/ 	.word	index@(__assertfail)
	.align		4
        /*0010*/ 	.word	0x00000000
	.align		4
        /*0014*/ 	.word	0xfffffffe
	.align		4
        /*0018*/ 	.word	0x00000000
	.align		4
        /*001c*/ 	.word	0xfffffffd
	.align		4
        /*0020*/ 	.word	0x00000000
	.align		4
        /*0024*/ 	.word	0xfffffffc


//--------------------- .nv.constant4             --------------------------
	.section	.nv.constant4,"a",@progbits
	.align	8
	.align		8
.nv.constant4:
        /*0000*/ 	.dword	__assertfail
	.align		8
        /*0008*/ 	.dword	__unnamed_1
	.align		8
        /*0010*/ 	.dword	__unnamed_2
	.align		8
        /*0018*/ 	.dword	_ZN39_INTERNAL_984035b5_4_k_cu_3757ecc9_27484cuda3std3__45__cpo5beginE
	.align		8
        /*0020*/ 	.dword	_ZN39_INTERNAL_984035b5_4_k_cu_3757ecc9_27484cuda3std3__45__cpo3endE
	.align		8
        /*0028*/ 	.dword	_ZN39_INTERNAL_984035b5_4_k_cu_3757ecc9_27484cuda3std3__45__cpo6cbeginE
	.align		8
        /*0030*/ 	.dword	_ZN39_INTERNAL_984035b5_4_k_cu_3757ecc9_27484cuda3std3__45__cpo4cendE
	.align		8
        /*0038*/ 	.dword	_ZN39_INTERNAL_984035b5_4_k_cu_3757ecc9_27484cuda3std3__441_GLOBAL__N__984035b5_4_k_cu_3757ecc9_27486ignoreE
	.align		8
        /*0040*/ 	.dword	_ZN39_INTERNAL_984035b5_4_k_cu_3757ecc9_27484cuda3std3__419piecewise_constructE
	.align		8
        /*0048*/ 	.dword	_ZN39_INTERNAL_984035b5_4_k_cu_3757ecc9_27484cuda3std3__48in_placeE
	.align		8
        /*0050*/ 	.dword	_ZN39_INTERNAL_984035b5_4_k_cu_3757ecc9_27484cuda3std6ranges3__45__cpo4swapE
	.align		8
        /*0058*/ 	.dword	_ZN39_INTERNAL_984035b5_4_k_cu_3757ecc9_27484cuda3std6ranges3__45__cpo9iter_moveE
	.align		8
        /*0060*/ 	.dword	_ZN39_INTERNAL_984035b5_4_k_cu_3757ecc9_27484cute7productE
	.align		8
        /*0068*/ 	.dword	_ZN39_INTERNAL_984035b5_4_k_cu_3757ecc9_27484cute1_E
	.align		8
        /*0070*/ 	.dword	$str$24
	.align		8
        /*0078*/ 	.dword	$str$25


//--------------------- .text._ZN7cutlass13device_kernelINS_4fmha6kernel28FmhaKernelTmaWarpSpecializedINS1_10collective30FmhaMainloopTmaWarpSpecializedINS_6half_tEffN4cute5tupleIJNS7_1CILi128EEENS9_ILi256EEENS9_ILi96EEEEEENS8_IJiNS9_ILi1EEENS8_IJiiEEEEEESG_SG_NS4_12CausalFusionEJEEENS4_15FmhaFwdEpilogueIS6_fNS8_IJNS9_ILi64EEESC_SB_EEEEENS2_23IndividualTileSchedulerEJEEEEEvNT_6ParamsE --------------------------
	.section	.text._ZN7cutlass13device_kernelINS_4fmha6kernel28FmhaKernelTmaWarpSpecializedINS1_10collective30FmhaMainloopTmaWarpSpecializedINS_6half_tEffN4cute5tupleIJNS7_1CILi128EEENS9_ILi256EEENS9_ILi96EEEEEENS8_IJiNS9_ILi1EEENS8_IJiiEEEEEESG_SG_NS4_12CausalFusionEJEEENS4_15FmhaFwdEpilogueIS6_fNS8_IJNS9_ILi64EEESC_SB_EEEEENS2_23IndividualTileSchedulerEJEEEEEvNT_6ParamsE,"ax",@progbits
	.align	128
.text._ZN7cutlass13device_kernelINS_4fmha6kernel28FmhaKernelTmaWarpSpecializedINS1_10collective30FmhaMainloopTmaWarpSpecializedINS_6half_tEffN4cute5tupleIJNS7_1CILi128EEENS9_ILi256EEENS9_ILi96EEEEEENS8_IJiNS9_ILi1EEENS8_IJiiEEEEEESG_SG_NS4_12CausalFusionEJEEENS4_15FmhaFwdEpilogueIS6_fNS8_IJNS9_ILi64EEESC_SB_EEEEENS2_23IndividualTileSchedulerEJEEEEEvNT_6ParamsE:
        .type           _ZN7cutlass13device_kernelINS_4fmha6kernel28FmhaKernelTmaWarpSpecializedINS1_10collective30FmhaMainloopTmaWarpSpecializedINS_6half_tEffN4cute5tupleIJNS7_1CILi128EEENS9_ILi256EEENS9_ILi96EEEEEENS8_IJiNS9_ILi1EEENS8_IJiiEEEEEESG_SG_NS4_12CausalFusionEJEEENS4_15FmhaFwdEpilogueIS6_fNS8_IJNS9_ILi64EEESC_SB_EEEEENS2_23IndividualTileSchedulerEJEEEEEvNT_6ParamsE,@function
        .size           _ZN7cutlass13device_kernelINS_4fmha6kernel28FmhaKernelTmaWarpSpecializedINS1_10collective30FmhaMainloopTmaWarpSpecializedINS_6half_tEffN4cute5tupleIJNS7_1CILi128EEENS9_ILi256EEENS9_ILi96EEEEEENS8_IJiNS9_ILi1EEENS8_IJiiEEEEEESG_SG_NS4_12CausalFusionEJEEENS4_15FmhaFwdEpilogueIS6_fNS8_IJNS9_ILi64EEESC_SB_EEEEENS2_23IndividualTileSchedulerEJEEEEEvNT_6ParamsE,(.L_x_121 - _ZN7cutlass13device_kernelINS_4fmha6kernel28FmhaKernelTmaWarpSpecializedINS1_10collective30FmhaMainloopTmaWarpSpecializedINS_6half_tEffN4cute5tupleIJNS7_1CILi128EEENS9_ILi256EEENS9_ILi96EEEEEENS8_IJiNS9_ILi1EEENS8_IJiiEEEEEESG_SG_NS4_12CausalFusionEJEEENS4_15FmhaFwdEpilogueIS6_fNS8_IJNS9_ILi64EEESC_SB_EEEEENS2_23IndividualTileSchedulerEJEEEEEvNT_6ParamsE)
        .other          _ZN7cutlass13device_kernelINS_4fmha6kernel28FmhaKernelTmaWarpSpecializedINS1_10collective30FmhaMainloopTmaWarpSpecializedINS_6half_tEffN4cute5tupleIJNS7_1CILi128EEENS9_ILi256EEENS9_ILi96EEEEEENS8_IJiNS9_ILi1EEENS8_IJiiEEEEEESG_SG_NS4_12CausalFusionEJEEENS4_15FmhaFwdEpilogueIS6_fNS8_IJNS9_ILi64EEESC_SB_EEEEENS2_23IndividualTileSchedulerEJEEEEEvNT_6ParamsE,@"STO_CUDA_ENTRY STV_DEFAULT"
_ZN7cutlass13device_kernelINS_4fmha6kernel28FmhaKernelTmaWarpSpecializedINS1_10collective30FmhaMainloopTmaWarpSpecializedINS_6half_tEffN4cute5tupleIJNS7_1CILi128EEENS9_ILi256EEENS9_ILi96EEEEEENS8_IJiNS9_ILi1EEENS8_IJiiEEEEEESG_SG_NS4_12CausalFusionEJEEENS4_15FmhaFwdEpilogueIS6_fNS8_IJNS9_ILi64EEESC_SB_EEEEENS2_23IndividualTileSchedulerEJEEEEEvNT_6ParamsE:
[----:B------:R-:W1:Y:S01]  /*0000*/  LDC R1, c[0x0][0x28] ;  /* 0x00000a00ff017b82 */ /* 0x000e620000000800 */
[----:B------:R-:W2:Y:S01]  /*0010*/  S2R R0, SR_TID.X ;  /* 0x0000000000007919 */ /* 0x000ea20000002100 */
[----:B------:R-:W-:Y:S01]  /*0020*/  ELECT P1, URZ, PT ;  /* 0x00000000003f782f */ /* 0x000fe20003820000 */
[----:B------:R-:W-:Y:S01]  /*0030*/  BSSY B0, `(.L_x_0) ;  /* 0x0000017000007945 */ /* 0x000fe20003800000 */
[----:B--2---:R-:W-:-:S05]  /*0040*/  SHF.R.U32.HI R2, RZ, 0x5, R0 ;  /* 0x00000005ff027819 */ /* 0x004fca0000011600 */
[----:B------:R-:W2:Y:S02]  /*0050*/  SHFL.IDX PT, R3, R2, RZ, 0x1f ;  /* 0x00001fff02037589 */ /* 0x000ea400000e0000 */
[----:B--2---:R-:W-:Y:S02]  /*0060*/  R2UR UR4, R3 ;  /* 0x00000000030472ca */ /* 0x004fe400000e0000 */
[----:B------:R-:W-:-:S06]  /*0070*/  SHF.R.U32.HI R3, RZ, 0x7, R0 ;  /* 0x00000007ff037819 */ /* 0x000fcc0000011600 */
[----:B------:R-:W2:Y:S05]  /*0080*/  SHFL.IDX PT, R3, R3, RZ, 0x1f ;  /* 0x00001fff03037589 */ /* 0x000eaa00000e0000 */
[----:B------:R-:W-:Y:S02]  /*0090*/  USHF.R.S32.HI UR5, URZ, 0x1f, UR4 ;  /* 0x0000001f3f057899 */ /* 0x000fe40008011404 */
[----:B------:R-:W-:Y:S02]  /*00a0*/  ISETP.NE.OR P0, PT, RZ, UR4, !P1 ;  /* 0x00000004ff007c0c */ /* 0x000fe4000cf05670 */
[----:B------:R-:W-:-:S04]  /*00b0*/  ULEA.HI UR5, UR5, UR4, URZ, 0x2 ;  /* 0x0000000405057291 */ /* 0x000fc8000f8f103f */
[----:B------:R-:W-:-:S04]  /*00c0*/  ULOP3.LUT UR5, UR5, 0xfffffffc, URZ, 0xc0, !UPT ;  /* 0xfffffffc05057892 */ /* 0x000fc8000f8ec03f */
[----:B------:R-:W-:-:S03]  /*00d0*/  UIADD3 UR4, UR4, -UR5, URZ ;  /* 0x8000000504047290 */ /* 0x000fc6000fffe03f */
[----:B-1----:R-:W-:Y:S09]  /*00e0*/  @P0 BRA `(.L_x_1) ;  /* 0x00000000002c0947 */ /* 0x002ff20003800000 */
[----:B------:R-:W-:Y:S02]  /*00f0*/  ULDC.64 UR6, c[0x0][0x198] ;  /* 0x0000660000067ab9 */ /* 0x000fe40000000a00 */
[----:B------:R-:W-:Y:S02]  /*0100*/  UIADD3 UR8, UP0, UR6, 0xf0, URZ ;  /* 0x000000f006087890 */ /* 0x000fe4000ff1e03f */
[----:B------:R-:W-:Y:S02]  /*0110*/  UIADD3 UR10, UP1, UR6, 0x1f0, URZ ;  /* 0x000001f0060a7890 */ /* 0x000fe4000ff3e03f */
[----:B------:R-:W-:Y:S02]  /*0120*/  UIADD3 UR6, UP2, UR6, 0x2f0, URZ ;  /* 0x000002f006067890 */ /* 0x000fe4000ff5e03f */
[----:B------:R-:W-:Y:S02]  /*0130*/  UIADD3.X UR9, URZ, UR7, URZ, UP0, !UPT ;  /* 0x000000073f097290 */ /* 0x000fe400087fe43f */
[----:B------:R-:W-:-:S02]  /*0140*/  UIADD3.X UR11, URZ, UR7, URZ, UP1, !UPT ;  /* 0x000000073f0b7290 */ /* 0x000fc40008ffe43f */
[----:B------:R-:W-:-:S05]  /*0150*/  UIADD3.X UR7, URZ, UR7, URZ, UP2, !UPT ;  /* 0x000000073f077290 */ /* 0x000fca00097fe43f */
[----:B------:R1:W-:Y:S02]  /*0160*/  UTMACCTL.PF [UR8] ;  /* 0x00000000080079b9 */ /* 0x0003e40008040000 */
[----:B------:R1:W-:Y:S02]  /*0170*/  UTMACCTL.PF [UR10] ;  /* 0x000000000a0079b9 */ /* 0x0003e40008040000 */
[----:B------:R1:W-:Y:S02]  /*0180*/  UTMACCTL.PF [UR6] ;  /* 0x00000000060079b9 */ /* 0x0003e40008040000 */
[----:B-1----:R-:W-:Y:S01]  /*0190*/  NOP ;  /* 0x0000000000007918 */ /* 0x002fe20000000000 */
.L_x_1:
[----:B------:R-:W-:Y:S05]  /*01a0*/  BSYNC B0 ;  /* 0x0000000000007941 */ /* 0x000fea0003800000 */
.L_x_0:
[----:B------:R-:W1:Y:S01]  /*01b0*/  SHFL.IDX PT, R4, R2, RZ, 0x1f ;  /* 0x00001fff02047589 */ /* 0x000e6200000e0000 */
[----:B--2---:R-:W-:Y:S01]  /*01c0*/  R2UR UR36, R3 ;  /* 0x00000000032472ca */ /* 0x004fe200000e0000 */
[----:B------:R-:W-:-:S12]  /*01d0*/  UISETP.NE.AND UP0, UPT, UR4, 0x1, UPT ;  /* 0x000000010400788c */ /* 0x000fd8000bf05270 */
[----:B------:R-:W-:Y:S02]  /*01e0*/  UIADD3 UR7, UR36, -0x1, URZ ;  /* 0xffffffff24077890 */ /* 0x000fe4000fffe03f */
[----:B------:R-:W-:Y:S02]  /*01f0*/  UISETP.EQ.AND UP0, UPT, UR36, URZ, !UP0 ;  /* 0x0000003f2400728c */ /* 0x000fe4000c702270 */
[----:B------:R-:W-:Y:S02]  /*0200*/  UISETP.GE.U32.AND UP1, UPT, UR7, 0x4, UPT ;  /* 0x000000040700788c */ /* 0x000fe4000bf26070 */
[----:B------:R-:W-:Y:S01]  /*0210*/  USEL UR5, URZ, 0x1, !UP0 ;  /* 0x000000013f057887 */ /* 0x000fe2000c000000 */
[----:B-1----:R-:W-:-:S03]  /*0220*/  ISETP.NE.AND P0, PT, R4, RZ, PT ;  /* 0x000000ff0400720c */ /* 0x002fc60003f05270 */
[----:B------:R-:W-:-:S10]  /*0230*/  USEL UR5, UR5, 0x2, UP1 ;  /* 0x0000000205057887 */ /* 0x000fd40008800000 */
[----:B------:R-:W-:Y:S05]  /*0240*/  @P0 BRA `(.L_x_2) ;  /* 0x0000000000480947 */ /* 0x000fea0003800000 */
[----:B------:R-:W1:Y:S01]  /*0250*/  S2UR UR8, SR_CgaCtaId ;  /* 0x00000000000879c3 */ /* 0x000e620000008800 */
[----:B------:R-:W-:Y:S01]  /*0260*/  UMOV UR6, 0x400 ;  /* 0x0000040000067882 */ /* 0x000fe20000000000 */
[----:B------:R-:W-:Y:S01]  /*0270*/  UMOV UR9, 0x1 ;  /* 0x0000000100097882 */ /* 0x000fe20000000000 */
[----:B------:R-:W-:Y:S01]  /*0280*/  UMOV UR10, 0x80 ;  /* 0x00000080000a7882 */ /* 0x000fe20000000000 */
[----:B------:R-:W-:Y:S01]  /*0290*/  ELECT P0, URZ, PT ;  /* 0x00000000003f782f */ /* 0x000fe20003800000 */
[----:B------:R-:W-:-:S04]  /*02a0*/  UIADD3 UR10, -UR10, 0x100000, URZ ;  /* 0x001000000a0a7890 */ /* 0x000fc8000fffe13f */
[----:B------:R-:W-:Y:S02]  /*02b0*/  USHF.L.U32 UR11, UR10, 0xb, URZ ;  /* 0x0000000b0a0b7899 */ /* 0x000fe4000800063f */
[----:B------:R-:W-:Y:S02]  /*02c0*/  USHF.L.U32 UR10, UR10, 0x1, URZ ;  /* 0x000000010a0a7899 */ /* 0x000fe4000800063f */
[----:B-1----:R-:W-:Y:S02]  /*02d0*/  ULEA UR6, UR8, UR6, 0x18 ;  /* 0x0000000608067291 */ /* 0x002fe4000f8ec03f */
[----:B------:R-:W-:-:S04]  /*02e0*/  UIADD3 UR8, -UR9, 0x100000, URZ ;  /* 0x0010000009087890 */ /* 0x000fc8000fffe13f */
[----:B------:R-:W-:Y:S02]  /*02f0*/  USHF.L.U32 UR9, UR8, 0xb, URZ ;  /* 0x0000000b08097899 */ /* 0x000fe4000800063f */
[----:B------:R-:W-:Y:S01]  /*0300*/  USHF.L.U32 UR8, UR8, 0x1, URZ ;  /* 0x0000000108087899 */ /* 0x000fe2000800063f */
[----:B------:R-:W1:Y:S11]  /*0310*/  FENCE.VIEW.ASYNC.S ;  /* 0x00000000000073c6 */ /* 0x000e760000000000 */
[----:B-1----:R1:W2:Y:S01]  /*0320*/  SYNCS.EXCH.64 URZ, [UR6+0x42050], UR8 ;  /* 0x04205008063f75b2 */ /* 0x0022a20008000100 */
[----:B------:R1:W3:Y:S01]  /*0330*/  SYNCS.EXCH.64 URZ, [UR6+0x42060], UR10 ;  /* 0x0420600a063f75b2 */ /* 0x0002e20008000100 */
[----:B------:R1:W4:Y:S01]  /*0340*/  SYNCS.EXCH.64 URZ, [UR6+0x42058], UR8 ;  /* 0x04205808063f75b2 */ /* 0x0003220008000100 */
[----:B------:R1:W1:Y:S01]  /*0350*/  SYNCS.EXCH.64 URZ, [UR6+0x42068], UR10 ;  /* 0x0420680a063f75b2 */ /* 0x0002620008000100 */
[----:B------:R-:W-:Y:S01]  /*0360*/  NOP ;  /* 0x0000000000007918 */ /* 0x000fe20000000000 */
.L_x_2:
[----:B------:R-:W5:Y:S01]  /*0370*/  SHFL.IDX PT, R3, R2, RZ, 0x1f ;  /* 0x00001fff02037589 */ /* 0x000f6200000e0000 */
[----:B------:R-:W-:Y:S01]  /*0380*/  NOP ;  /* 0x0000000000007918 */ /* 0x000fe20000000000 */
[----:B-----5:R-:W-:-:S13]  /*0390*/  ISETP.NE.AND P0, PT, R3, RZ, PT ;  /* 0x000000ff0300720c */ /* 0x020fda0003f05270 */
[----:B------:R-:W-:Y:S05]  /*03a0*/  @P0 BRA `(.L_x_3) ;  /* 0x0000000000600947 */ /* 0x000fea0003800000 */
[----:B-1----:R-:W1:Y:S01]  /*03b0*/  S2UR UR8, SR_CgaCtaId ;  /* 0x00000000000879c3 */ /* 0x002e620000008800 */
[----:B------:R-:W-:Y:S01]  /*03c0*/  UMOV UR6, 0x400 ;  /* 0x0000040000067882 */ /* 0x000fe20000000000 */
[----:B------:R-:W-:Y:S01]  /*03d0*/  UMOV UR10, 0x1 ;  /* 0x00000001000a7882 */ /* 0x000fe20000000000 */
[----:B------:R-:W-:Y:S01]  /*03e0*/  UMOV UR9, 0x100 ;  /* 0x0000010000097882 */ /* 0x000fe20000000000 */
[----:B------:R-:W-:-:S04]  /*03f0*/  UIADD3 UR10, -UR10, 0x100000, URZ ;  /* 0x001000000a0a7890 */ /* 0x000fc8000fffe13f */
[----:B------:R-:W-:Y:S02]  /*0400*/  USHF.L.U32 UR11, UR10, 0xb, URZ ;  /* 0x0000000b0a0b7899 */ /* 0x000fe4000800063f */
[----:B------:R-:W-:Y:S01]  /*0410*/  USHF.L.U32 UR10, UR10, 0x1, URZ ;  /* 0x000000010a0a7899 */ /* 0x000fe2000800063f */
[----:B------:R-:W-:Y:S01]  /*0420*/  ELECT P0, URZ, PT ;  /* 0x00000000003f782f */ /* 0x000fe20003800000 */
[----:B-1----:R-:W-:Y:S02]  /*0430*/  ULEA UR6, UR8, UR6, 0x18 ;  /* 0x0000000608067291 */ /* 0x002fe4000f8ec03f */
[----:B------:R-:W-:-:S04]  /*0440*/  UIADD3 UR8, -UR9, 0x100000, URZ ;  /* 0x0010000009087890 */ /* 0x000fc8000fffe13f */
[----:B------:R-:W-:Y:S02]  /*0450*/  USHF.L.U32 UR9, UR8, 0xb, URZ ;  /* 0x0000000b08097899 */ /* 0x000fe4000800063f */
[----:B------:R-:W-:Y:S01]  /*0460*/  USHF.L.U32 UR8, UR8, 0x1, URZ ;  /* 0x0000000108087899 */ /* 0x000fe2000800063f */
[----:B------:R-:W1:Y:S03]  /*0470*/  FENCE.VIEW.ASYNC.S ;  /* 0x00000000000073c6 */ /* 0x000e660000000000 */
[----:B-1----:R1:W1:Y:S08]  /*0480*/  SYNCS.EXCH.64 URZ, [UR6+0x42000], UR10 ;  /* 0x0420000a063f75b2 */ /* 0x0022700008000100 */
[----:B------:R1:W1:Y:S01]  /*0490*/  SYNCS.EXCH.64 URZ, [UR6+0x42028], UR8 ;  /* 0x04202808063f75b2 */ /* 0x0002620008000100 */
        /* <DEDUP_REMOVED lines=8> */
[----:B------:R-:W-:Y:S01]  /*0520*/  NOP ;  /* 0x0000000000007918 */ /* 0x000fe20000000000 */
.L_x_3:
        /* <DEDUP_REMOVED lines=21> */
[----:B------:R-:W-:Y:S01]  /*0680*/  NOP ;  /* 0x0000000000007918 */ /* 0x000fe20000000000 */
.L_x_4:
[----:B------:R-:W5:Y:S01]  /*0690*/  SHFL.IDX PT, R3, R2, RZ, 0x1f ;  /* 0x00001fff02037589 */ /* 0x000f6200000e0000 */
[----:B------:R-:W-:Y:S01]  /*06a0*/  ELECT P0, URZ, PT ;  /* 0x00000000003f782f */ /* 0x000fe20003800000 */
[----:B------:R-:W-:Y:S01]  /*06b0*/  NOP ;  /* 0x0000000000007918 */ /* 0x000fe20000000000 */
[----:B-1----:R-:W-:Y:S02]  /*06c0*/  UMOV UR8, 0x80 ;  /* 0x0000008000087882 */ /* 0x002fe40000000000 */
[C---:B-----5:R-:W-:Y:S02]  /*06d0*/  ISETP.NE.OR P0, PT, R3.reuse, RZ, !P0 ;  /* 0x000000ff0300720c */ /* 0x060fe40004705670 */
[----:B------:R-:W-:-:S11]  /*06e0*/  ISETP.NE.AND P2, PT, R3, RZ, PT ;  /* 0x000000ff0300720c */ /* 0x000fd60003f45270 */
[----:B------:R-:W-:Y:S01]  /*06f0*/  VOTEU.ALL UP0, P0 ;  /* 0x00000000003f7886 */ /* 0x000fe20000000000 */
[----:B------:R-:W-:Y:S01]  /*0700*/  VOTEU.ALL UP2, P0 ;  /* 0x00000000003f7886 */ /* 0x000fe20000040000 */
[----:B------:R-:W-:Y:S01]  /*0710*/  VOTEU.ALL UP3, P0 ;  /* 0x00000000003f7886 */ /* 0x000fe20000060000 */
[----:B------:R-:W-:Y:S02]  /*0720*/  VOTEU.ALL UP4, P0 ;  /* 0x00000000003f7886 */ /* 0x000fe40000080000 */
[----:B------:R-:W1:Y:S01]  /*0730*/  @!UP0 S2UR UR10, SR_CgaCtaId ;  /* 0x00000000000a89c3 */ /* 0x000e620000008800 */
[----:B------:R-:W-:Y:S01]  /*0740*/  @!UP0 UMOV UR6, 0x400 ;  /* 0x0000040000068882 */ /* 0x000fe20000000000 */
[----:B------:R-:W-:-:S04]  /*0750*/  @!UP0 UIADD3 UR8, -UR8, 0x100000, URZ ;  /* 0x0010000008088890 */ /* 0x000fc8000fffe13f */
[----:B------:R-:W-:Y:S02]  /*0760*/  @!UP0 USHF.L.U32 UR9, UR8, 0xb, URZ ;  /* 0x0000000b08098899 */ /* 0x000fe4000800063f */
[----:B------:R-:W-:Y:S02]  /*0770*/  @!UP0 USHF.L.U32 UR8, UR8, 0x1, URZ ;  /* 0x0000000108088899 */ /* 0x000fe4000800063f */
[----:B-1----:R-:W-:Y:S01]  /*0780*/  @!UP0 ULEA UR6, UR10, UR6, 0x18 ;  /* 0x000000060a068291 */ /* 0x002fe2000f8ec03f */
[----:B------:R-:W-:Y:S01]  /*0790*/  VOTEU.ALL UP0, P0 ;  /* 0x00000000003f7886 */ /* 0x000fe20000000000 */
[----:B------:R-:W1:Y:S10]  /*07a0*/  FENCE.VIEW.ASYNC.S ;  /* 0x00000000000073c6 */ /* 0x000e740000000000 */
[----:B-1----:R1:W1:Y:S01]  /*07b0*/  @!UP0 SYNCS.EXCH.64 URZ, [UR6+0x42090], UR8 ;  /* 0x04209008063f85b2 */ /* 0x0022620008000100 */
[----:B------:R1:W1:Y:S01]  /*07c0*/  @!UP2 SYNCS.EXCH.64 URZ, [UR6+0x42098], UR8 ;  /* 0x04209808063fa5b2 */ /* 0x0002620008000100 */
[----:B------:R1:W1:Y:S01]  /*07d0*/  @!UP3 SYNCS.EXCH.64 URZ, [UR6+0x420a0], UR8 ;  /* 0x0420a008063fb5b2 */ /* 0x0002620008000100 */
[----:B------:R1:W1:Y:S01]  /*07e0*/  @!UP4 SYNCS.EXCH.64 URZ, [UR6+0x420a8], UR8 ;  /* 0x0420a808063fc5b2 */ /* 0x0002620008000100 */
[----:B------:R-:W-:Y:S01]  /*07f0*/  NOP ;  /* 0x0000000000007918 */ /* 0x000fe20000000000 */
[----:B------:R-:W-:Y:S05]  /*0800*/  @P2 BRA `(.L_x_5) ;  /* 0x0000000000502947 */ /* 0x000fea0003800000 */
[----:B-1----:R-:W1:Y:S01]  /*0810*/  S2UR UR8, SR_CgaCtaId ;  /* 0x00000000000879c3 */ /* 0x002e620000008800 */
        /* <DEDUP_REMOVED lines=12> */
[----:B-1----:R1:W1:Y:S01]  /*08e0*/  SYNCS.EXCH.64 URZ, [UR6+0x420c0], UR8 ;  /* 0x0420c008063f75b2 */ /* 0x0022620008000100 */
[----:B------:R1:W1:Y:S01]  /*08f0*/  SYNCS.EXCH.64 URZ, [UR6+0x420d8], UR10 ;  /* 0x0420d80a063f75b2 */ /* 0x0002620008000100 */
[----:B------:R1:W1:Y:S01]  /*0900*/  SYNCS.EXCH.64 URZ, [UR6+0x420c8], UR8 ;  /* 0x0420c808063f75b2 */ /* 0x0002620008000100 */
[----:B------:R1:W1:Y:S01]  /*0910*/  SYNCS.EXCH.64 URZ, [UR6+0x420e0], UR10 ;  /* 0x0420e00a063f75b2 */ /* 0x0002620008000100 */
[----:B------:R1:W1:Y:S01]  /*0920*/  SYNCS.EXCH.64 URZ, [UR6+0x420d0], UR8 ;  /* 0x0420d008063f75b2 */ /* 0x0002620008000100 */
[----:B------:R1:W1:Y:S01]  /*0930*/  SYNCS.EXCH.64 URZ, [UR6+0x420e8], UR10 ;  /* 0x0420e80a063f75b2 */ /* 0x0002620008000100 */
[----:B------:R-:W-:Y:S01]  /*0940*/  NOP ;  /* 0x0000000000007918 */ /* 0x000fe20000000000 */
.L_x_5:
[----:B------:R-:W-:Y:S01]  /*0950*/  ISETP.NE.AND P0, PT, RZ, UR36, PT ;  /* 0x00000024ff007c0c */ /* 0x000fe2000bf05270 */
[----:B------:R-:W-:Y:S01]  /*0960*/  NOP ;  /* 0x0000000000007918 */ /* 0x000fe20000000000 */
[----:B------:R-:W-:Y:S01]  /*0970*/  MOV R2, UR4 ;  /* 0x0000000400027c02 */ /* 0x000fe20008000f00 */
[----:B-1234-:R-:W-:Y:S03]  /*0980*/  BAR.SYNC.DEFER_BLOCKING 0x0 ;  /* 0x0000000000007b1d */ /* 0x01efe60000010000 */
[----:B------:R-:W-:-:S07]  /*0990*/  ISETP.EQ.AND P2, PT, R2, 0x1, P1 ;  /* 0x000000010200780c */ /* 0x000fce0000f42270 */
[----:B------:R-:W-:Y:S06]  /*09a0*/  @!P0 BRA `(.L_x_6) ;  /* 0x0000012400fc8947 */ /* 0x000fec0003800000 */
[----:B------:R-:W-:-:S06]  /*09b0*/  UISETP.GT.U32.AND UP0, UPT, UR7, 0x3, UPT ;  /* 0x000000030700788c */ /* 0x000fcc000bf04070 */
[----:B------:R-:W-:-:S13]  /*09c0*/  PLOP3.LUT P0, PT, PT, PT, UP0, 0x80, 0x0 ;  /* 0x000000000000781c */ /* 0x000fda0003f0f008 */
[----:B------:R-:W-:Y:S05]  /*09d0*/  @P0 EXIT ;  /* 0x000000000000094d */ /* 0x000fea0003800000 */
.L_x_7:
[----:B------:R-:W-:-:S08]  /*09e0*/  NOP ;  /* 0x0000000000007918 */ /* 0x000fd00000000000 */
[----:B------:R-:W1:Y:S02]  /*09f0*/  USETMAXREG.TRY_ALLOC.CTAPOOL UP0, 0xf0 ;  /* 0x000000f0000079c8 */ /* 0x000e640008000600 */
[----:B-1----:R-:W-:-:S13]  /*0a00*/  PLOP3.LUT P0, PT, PT, PT, UP0, 0x80, 0x0 ;  /* 0x000000000000781c */ /* 0x002fda0003f0f008 */
[----:B------:R-:W-:Y:S05]  /*0a10*/  @!P0 BRA `(.L_x_7) ;  /* 0xfffffffc00f08947 */ /* 0x000fea000383ffff */
[----:B------:R-:W-:Y:S01]  /*0a20*/  UISETP.NE.AND UP0, UPT, UR36, 0x1, UPT ;  /* 0x000000012400788c */ /* 0x000fe2000bf05270 */
[----:B------:R-:W1:Y:S01]  /*0a30*/  S2UR UR8, SR_CTAID.X ;  /* 0x00000000000879c3 */ /* 0x000e620000002500 */
[----:B------:R-:W-:Y:S01]  /*0a40*/  UMOV UR4, URZ ;  /* 0x0000003f00047c82 */ /* 0x000fe20008000000 */
[----:B------:R-:W-:-:S03]  /*0a50*/  UMOV UR6, URZ ;  /* 0x0000003f00067c82 */ /* 0x000fc60008000000 */
[----:B------:R-:W-:-:S13]  /*0a60*/  PLOP3.LUT P0, PT, PT, PT, UP0, 0x80, 0x0 ;  /* 0x000000000000781c */ /* 0x000fda0003f0f008 */
[----:B------:R-:W-:Y:S05]  /*0a70*/  @!P0 BRA `(.L_x_8) ;  /* 0x00000000003c8947 */ /* 0x000fea0003800000 */
[----:B------:R-:W-:Y:S01]  /*0a80*/  UISETP.NE.AND UP0, UPT, UR36, 0x2, UPT ;  /* 0x000000022400788c */ /* 0x000fe2000bf05270 */
[----:B------:R-:W-:-:S05]  /*0a90*/  UMOV UR6, 0x1 ;  /* 0x0000000100067882 */ /* 0x000fca0000000000 */
[----:B------:R-:W-:-:S13]  /*0aa0*/  PLOP3.LUT P1, PT, PT, PT, UP0, 0x80, 0x0 ;  /* 0x000000000000781c */ /* 0x000fda0003f2f008 */
[----:B------:R-:W-:Y:S05]  /*0ab0*/  @!P1 BRA `(.L_x_8) ;  /* 0x00000000002c9947 */ /* 0x000fea0003800000 */
[----:B------:R-:W-:-:S06]  /*0ac0*/  UISETP.NE.AND UP0, UPT, UR36, 0x3, UPT ;  /* 0x000000032400788c */ /* 0x000fcc000bf05270 */
[----:B------:R-:W-:-:S13]  /*0ad0*/  PLOP3.LUT P1, PT, PT, PT, UP0, 0x80, 0x0 ;  /* 0x000000000000781c */ /* 0x000fda0003f2f008 */
[----:B------:R-:W-:Y:S05]  /*0ae0*/  @!P1 BRA `(.L_x_9) ;  /* 0x0000000000189947 */ /* 0x000fea0003800000 */
[----:B------:R-:W-:-:S11]  /*0af0*/  UISETP.NE.AND UP0, UPT, UR36, 0x4, UPT ;  /* 0x000000042400788c */ /* 0x000fd6000bf05270 */
[----:B------:R-:W-:Y:S01]  /*0b00*/  @!UP0 UMOV UR4, 0x1 ;  /* 0x0000000100048882 */ /* 0x000fe20000000000 */
[----:B------:R-:W-:Y:S01]  /*0b10*/  @!UP0 UMOV UR6, 0x1 ;  /* 0x0000000100068882 */ /* 0x000fe20000000000 */
[----:B------:R-:W-:Y:S01]  /*0b20*/  @UP0 UMOV UR4, URZ ;  /* 0x0000003f00040c82 */ /* 0x000fe20008000000 */
[----:B------:R-:W-:Y:S01]  /*0b30*/  @UP0 UMOV UR6, URZ ;  /* 0x0000003f00060c82 */ /* 0x000fe20008000000 */
[----:B------:R-:W-:Y:S05]  /*0b40*/  BRA `(.L_x_8) ;  /* 0x0000000000087947 */ /* 0x000fea0003800000 */
.L_x_9:
[----:B------:R-:W-:Y:S01]  /*0b50*/  UMOV UR4, 0x1 ;  /* 0x0000000100047882 */ /* 0x000fe20000000000 */
[----:B------:R-:W-:-:S05]  /*0b60*/  UMOV UR6, URZ ;  /* 0x0000003f00067c82 */ /* 0x000fca0008000000 */
.L_x_8:
[----:B------:R-:W-:Y:S05]  /*0b70*/  @!P0 BRA `(.L_x_10) ;  /* 0x0000000000408947 */ /* 0x000fea0003800000 */
[----:B------:R-:W-:-:S06]  /*0b80*/  UISETP.NE.AND UP0, UPT, UR36, 0x2, UPT ;  /* 0x000000022400788c */ /* 0x000fcc000bf05270 */
[----:B------:R-:W-:-:S13]  /*0b90*/  PLOP3.LUT P0, PT, PT, PT, UP0, 0x80, 0x0 ;  /* 0x000000000000781c */ /* 0x000fda0003f0f008 */
[----:B------:R-:W-:Y:S05]  /*0ba0*/  @!P0 BRA `(.L_x_11) ;  /* 0x00000000002c8947 */ /* 0x000fea0003800000 */
[----:B------:R-:W-:-:S06]  /*0bb0*/  UISETP.NE.AND UP0, UPT, UR36, 0x3, UPT ;  /* 0x000000032400788c */ /* 0x000fcc000bf05270 */
[----:B------:R-:W-:-:S13]  /*0bc0*/  PLOP3.LUT P0, PT, PT, PT, UP0, 0x80, 0x0 ;  /* 0x000000000000781c */ /* 0x000fda0003f0f008 */
[----:B------:R-:W-:Y:S05]  /*0bd0*/  @!P0 BRA `(.L_x_12) ;  /* 0x0000000000188947 */ /* 0x000fea0003800000 */
[----:B------:R-:W-:Y:S01]  /*0be0*/  UISETP.NE.AND UP0, UPT, UR36, 0x4, UPT ;  /* 0x000000042400788c */ /* 0x000fe2000bf05270 */
[----:B-1----:R-:W-:-:S05]  /*0bf0*/  UMOV UR37, UR8 ;  /* 0x0000000800257c82 */ /* 0x002fca0008000000 */
[----:B------:R-:W-:-:S13]  /*0c00*/  PLOP3.LUT P0, PT, PT, PT, UP0, 0x80, 0x0 ;  /* 0x000000000000781c */ /* 0x000fda0003f0f008 */
[----:B------:R-:W-:Y:S05]  /*0c10*/  @P0 BRA `(.L_x_13) ;  /* 0x00000000001c0947 */ /* 0x000fea0003800000 */
[----:B------:R-:W-:Y:S01]  /*0c20*/  ULEA UR37, UR8, 0x3, 0x1 ;  /* 0x0000000308257891 */ /* 0x000fe2000f8e083f */
[----:B------:R-:W-:Y:S11]  /*0c30*/  BRA `(.L_x_13) ;  /* 0x0000000000147947 */ /* 0x000ff60003800000 */
.L_x_12:
[----:B-1----:R-:W-:Y:S01]  /*0c40*/  ULEA UR37, UR8, 0x2, 0x1 ;  /* 0x0000000208257891 */ /* 0x002fe2000f8e083f */
[----:B------:R-:W-:Y:S11]  /*0c50*/  BRA `(.L_x_13) ;  /* 0x00000000000c7947 */ /* 0x000ff60003800000 */
.L_x_11:
[----:B-1----:R-:W-:Y:S01]  /*0c60*/  ULEA UR37, UR8, 0x1, 0x1 ;  /* 0x0000000108257891 */ /* 0x002fe2000f8e083f */
[----:B------:R-:W-:Y:S11]  /*0c70*/  BRA `(.L_x_13) ;  /* 0x0000000000047947 */ /* 0x000ff60003800000 */
.L_x_10:
[----:B-1----:R-:W-:-:S12]  /*0c80*/  USHF.L.U32 UR37, UR8, 0x1, URZ ;  /* 0x0000000108257899 */ /* 0x002fd8000800063f */
.L_x_13:
[----:B------:R-:W1:Y:S01]  /*0c90*/  LDC R2, c[0x0][0x28c] ;  /* 0x0000a300ff027b82 */ /* 0x000e620000000800 */
[----:B------:R-:W-:Y:S01]  /*0ca0*/  ULOP3.LUT UR9, UR5, 0x1, URZ, 0xfc, !UPT ;  /* 0x0000000105097892 */ /* 0x000fe2000f8efc3f */
[----:B------:R-:W-:Y:S01]  /*0cb0*/  SHF.R.S32.HI R3, RZ, 0x1f, R0 ;  /* 0x0000001fff037819 */ /* 0x000fe20000011400 */
[----:B------:R-:W-:Y:S02]  /*0cc0*/  ULEA UR8, UR8, 0x17f, 0x7 ;  /* 0x0000017f08087891 */ /* 0x000fe4000f8e383f */
[----:B------:R-:W-:Y:S01]  /*0cd0*/  UISETP.NE.AND UP0, UPT, UR9, 0x3, UPT ;  /* 0x000000030900788c */ /* 0x000fe2000bf05270 */
[----:B------:R-:W-:Y:S01]  /*0ce0*/  LEA.HI R3, R3, R0, RZ, 0x7 ;  /* 0x0000000003037211 */ /* 0x000fe200078f38ff */
[----:B------:R-:W-:-:S03]  /*0cf0*/  USHF.R.U32.HI UR8, URZ, 0x8, UR8 ;  /* 0x000000083f087899 */ /* 0x000fc60008011608 */
[----:B------:R-:W-:Y:S02]  /*0d00*/  LOP3.LUT R3, R3, 0xffffff80, RZ, 0xc0, !PT ;  /* 0xffffff8003037812 */ /* 0x000fe400078ec0ff */
[----:B------:R-:W-:Y:S02]  /*0d10*/  PLOP3.LUT P0, PT, PT, PT, UP0, 0x80, 0x0 ;  /* 0x000000000000781c */ /* 0x000fe40003f0f008 */
[----:B------:R-:W-:Y:S02]  /*0d20*/  IADD3 R3, -R3, R0, RZ ;  /* 0x0000000003037210 */ /* 0x000fe40007ffe1ff */
[----:B-1----:R-:W-:-:S04]  /*0d30*/  IADD3 R2, R2, 0xff, RZ ;  /* 0x000000ff02027810 */ /* 0x002fc80007ffe0ff */
[----:B------:R-:W-:-:S04]  /*0d40*/  SHF.R.S32.HI R5, RZ, 0x1f, R2 ;  /* 0x0000001fff057819 */ /* 0x000fc80000011402 */
[----:B------:R-:W-:-:S04]  /*0d50*/  LEA.HI R5, R5, R2, RZ, 0x8 ;  /* 0x0000000205057211 */ /* 0x000fc800078f40ff */
[----:B------:R-:W-:-:S04]  /*0d60*/  SHF.R.S32.HI R5, RZ, 0x8, R5 ;  /* 0x00000008ff057819 */ /* 0x000fc80000011405 */
[----:B------:R-:W-:Y:S01]  /*0d70*/  VIMNMX R8, R5, UR8, PT ;  /* 0x0000000805087c48 */ /* 0x000fe2000bfe0100 */
[----:B------:R-:W-:Y:S06]  /*0d80*/  @!P0 BRA `(.L_x_14) ;  /* 0x0000000000048947 */ /* 0x000fec0003800000 */
[----:B------:R-:W-:Y:S01]  /*0d90*/  BPT.TRAP 0x1 ;  /* 0x000000040000795c */ /* 0x000fe20000300000 */
.L_x_14:
[----:B------:R-:W1:Y:S01]  /*0da0*/  S2UR UR8, SR_CgaCtaId ;  /* 0x00000000000879c3 */ /* 0x000e620000008800 */
[----:B------:R-:W-:Y:S01]  /*0db0*/  UMOV UR38, 0x400 ;  /* 0x0000040000267882 */ /* 0x000fe20000000000 */
[----:B------:R-:W-:Y:S01]  /*0dc0*/  IMAD.U32 R6, RZ, RZ, UR4 ;  /* 0x00000004ff067e24 */ /* 0x000fe2000f8e00ff */
[----:B------:R-:W-:Y:S02]  /*0dd0*/  SHF.R.S32.HI R0, RZ, 0x1f, R3 ;  /* 0x0000001fff007819 */ /* 0x000fe40000011403 */
[----:B------:R-:W-:Y:S02]  /*0de0*/  MOV R7, UR37 ;  /* 0x0000002500077c02 */ /* 0x000fe40008000f00 */
[----:B------:R-:W-:Y:S02]  /*0df0*/  SHF.L.U32 R6, R6, 0x1f, RZ ;  /* 0x0000001f06067819 */ /* 0x000fe400000006ff */
[CC--:B------:R-:W-:Y:S02]  /*0e00*/  LEA.HI R2, R0.reuse, R3.reuse, RZ, 0x2 ;  /* 0x0000000300027211 */ /* 0x0c0fe400078f10ff */
[----:B------:R-:W-:-:S02]  /*0e10*/  LEA.HI R0, R0, R3, RZ, 0x5 ;  /* 0x0000000300007211 */ /* 0x000fc400078f28ff */
[--C-:B------:R-:W-:Y:S02]  /*0e20*/  SHF.R.S32.HI R4, RZ, 0x2, R2.reuse ;  /* 0x00000002ff047819 */ /* 0x100fe40000011402 */
[----:B------:R-:W-:Y:S02]  /*0e30*/  SHF.R.S32.HI R5, RZ, 0x1f, R2 ;  /* 0x0000001fff057819 */ /* 0x000fe40000011402 */
[----:B------:R-:W-:Y:S02]  /*0e40*/  SHF.R.S32.HI R0, RZ, 0x5, R0 ;  /* 0x00000005ff007819 */ /* 0x000fe40000011400 */
[----:B------:R-:W-:Y:S02]  /*0e50*/  LEA.HI R5, R5, R4, RZ, 0x3 ;  /* 0x0000000405057211 */ /* 0x000fe400078f18ff */
[----:B------:R-:W-:Y:S02]  /*0e60*/  LOP3.LUT R2, R2, 0x7ffffffc, RZ, 0xc0, !PT ;  /* 0x7ffffffc02027812 */ /* 0x000fe400078ec0ff */
[----:B------:R-:W-:Y:S01]  /*0e70*/  LOP3.LUT R5, R5, 0xfffffff8, RZ, 0xc0, !PT ;  /* 0xfffffff805057812 */ /* 0x000fe200078ec0ff */
[----:B-1----:R-:W-:Y:S01]  /*0e80*/  ULEA UR38, UR8, UR38, 0x18 ;  /* 0x0000002608267291 */ /* 0x002fe2000f8ec03f */
[----:B------:R-:W-:-:S02]  /*0e90*/  IADD3 R3, R3, -R2, RZ ;  /* 0x8000000203037210 */ /* 0x000fc40007ffe0ff */
[----:B------:R-:W-:Y:S01]  /*0ea0*/  IADD3 R5, R4, -R5, RZ ;  /* 0x8000000504057210 */ /* 0x000fe20007ffe0ff */
[----:B------:R-:W-:-:S04]  /*0eb0*/  ULEA UR8, UR6, UR38, 0x3 ;  /* 0x0000002606087291 */ /* 0x000fc8000f8e183f */
[----:B------:R-:W-:-:S05]  /*0ec0*/  IMAD R0, R0, 0x10, R5 ;  /* 0x0000001000007824 */ /* 0x000fca00078e0205 */
[----:B------:R-:W1:Y:S02]  /*0ed0*/  SYNCS.PHASECHK.TRANS64.TRYWAIT P1, [UR8+0x42050], R6 ;  /* 0x04205006ff0075a7 */ /* 0x000e640008020148 */
[----:B-1----:R-:W-:Y:S05]  /*0ee0*/  @!P1 BRA `(.L_x_15) ;  /* 0x0000013800149947 */ /* 0x002fea0003800000 */
.L_x_103:
[----:B------:R-:W-:Y:S01]  /*0ef0*/  SHF.L.U32 R3, R3, 0x1, RZ ;  /* 0x0000000103037819 */ /* 0x000fe200000006ff */
[----:B------:R-:W-:Y:S01]  /*0f00*/  IMAD R0, R7, 0x40, R0 ;  /* 0x0000004007007824 */ /* 0x000fe200078e0200 */
[----:B------:R-:W-:Y:S06]  /*0f10*/  @!P0 BRA `(.L_x_16) ;  /* 0x0000000000048947 */ /* 0x000fec0003800000 */
[----:B------:R-:W-:Y:S01]  /*0f20*/  BPT.TRAP 0x1 ;  /* 0x000000040000795c */ /* 0x000fe20000300000 */
.L_x_16:
[----:B------:R-:W-:Y:S01]  /*0f30*/  SHF.L.U32 R4, RZ, 0x1f, RZ ;  /* 0x0000001fff047819 */ /* 0x000fe200000006ff */
[----:B------:R-:W-:Y:S01]  /*0f40*/  UIADD3 UR11, UR38, 0x42090, URZ ;  /* 0x00042090260b7890 */ /* 0x000fe2000fffe03f */
[----:B------:R-:W-:Y:S02]  /*0f50*/  ISETP.NE.AND P2, PT, RZ, UR7, PT ;  /* 0x00000007ff007c0c */ /* 0x000fe4000bf45270 */
[----:B------:R-:W2:Y:S02]  /*0f60*/  SYNCS.PHASECHK.TRANS64.TRYWAIT P1, [UR38+0x42000], R4 ;  /* 0x04200004ff0075a7 */ /* 0x000ea40008020166 */
[----:B--2---:R-:W-:Y:S09]  /*0f70*/  @!P1 BRA `(.L_x_17) ;  /* 0x0000013800089947 */ /* 0x004ff20003800000 */
.L_x_104:
[----:B------:R-:W-:Y:S01]  /*0f80*/  ULEA UR32, UR36, UR11, 0x3 ;  /* 0x0000000b24207291 */ /* 0x000fe2000f8e183f */
[----:B------:R-:W-:-:S04]  /*0f90*/  SEL R2, RZ, 0x1, P2 ;  /* 0x00000001ff027807 */ /* 0x000fc80001000000 */
[----:B------:R-:W-:-:S04]  /*0fa0*/  SHF.L.U32 R2, R2, 0x1f, RZ ;  /* 0x0000001f02027819 */ /* 0x000fc800000006ff */
[----:B------:R-:W2:Y:S02]  /*0fb0*/  SYNCS.PHASECHK.TRANS64.TRYWAIT P1, [UR32+-0x8], R2 ;  /* 0xfffff802ff0075a7 */ /* 0x000ea40008020160 */
[----:B--2---:R-:W-:Y:S05]  /*0fc0*/  @!P1 BRA `(.L_x_18) ;  /* 0x00000138000c9947 */ /* 0x004fea0003800000 */
.L_x_105:
[----:B------:R-:W-:Y:S01]  /*0fd0*/  USHF.R.U32.HI UR4, URZ, 0x4, UR38 ;  /* 0x000000043f047899 */ /* 0x000fe20008011626 */
[----:B------:R-:W-:Y:S01]  /*0fe0*/  WARPGROUP.ARRIVE ;  /* 0x00000000000079c5 */ /* 0x000fe20000000000 */
[----:B------:R-:W-:Y:S01]  /*0ff0*/  UIADD3 UR8, UR38, 0x6000, URZ ;  /* 0x0000600026087890 */ /* 0x000fe2000fffe03f */
[C---:B-1----:R-:W-:Y:S01]  /*1000*/  IADD3 R5, R3.reuse, 0x8, RZ ;  /* 0x0000000803057810 */ /* 0x042fe20007ffe0ff */
[----:B------:R-:W-:Y:S01]  /*1010*/  ULOP3.LUT UR4, UR4, 0x3fff, URZ, 0xc0, !UPT ;  /* 0x00003fff04047892 */ /* 0x000fe2000f8ec03f */
[C---:B------:R-:W-:Y:S01]  /*1020*/  IADD3 R7, R3.reuse, 0x9, RZ ;  /* 0x0000000903077810 */ /* 0x040fe20007ffe0ff */
[----:B------:R-:W-:Y:S01]  /*1030*/  USHF.R.U32.HI UR8, URZ, 0x4, UR8 ;  /* 0x000000043f087899 */ /* 0x000fe20008011608 */
[C---:B------:R-:W-:Y:S01]  /*1040*/  ISETP.GE.AND P4, PT, R0.reuse, R5, PT ;  /* 0x000000050000720c */ /* 0x040fe20003f86270 */
[----:B------:R-:W-:Y:S01]  /*1050*/  ULOP3.LUT UR4, UR4, 0x10000, URZ, 0xfc, !UPT ;  /* 0x0001000004047892 */ /* 0x000fe2000f8efc3f */
[C---:B------:R-:W-:Y:S01]  /*1060*/  ISETP.GE.AND P2, PT, R0.reuse, R3, PT ;  /* 0x000000030000720c */ /* 0x040fe20003f46270 */
[----:B------:R-:W-:Y:S01]  /*1070*/  ULOP3.LUT UR10, UR8, 0x3fff, URZ, 0xc0, !UPT ;  /* 0x00003fff080a7892 */ /* 0x000fe2000f8ec03f */
[C---:B------:R-:W-:Y:S01]  /*1080*/  ISETP.GE.AND P6, PT, R0.reuse, R7, PT ;  /* 0x000000070000720c */ /* 0x040fe20003fc6270 */
[----:B------:R-:W-:Y:S01]  /*1090*/  UIMAD UR8, UR6, 0x300, UR4 ;  /* 0x00000300060878a4 */ /* 0x000fe2000f8e0204 */
[C---:B------:R-:W-:Y:S01]  /*10a0*/  ISETP.GT.AND P1, PT, R0.reuse, R3, PT ;  /* 0x000000030000720c */ /* 0x040fe20003f24270 */
[----:B------:R-:W-:Y:S01]  /*10b0*/  ULOP3.LUT UR4, UR10, 0x10000, URZ, 0xfc, !UPT ;  /* 0x000100000a047892 */ /* 0x000fe2000f8efc3f */
[C---:B------:R-:W-:Y:S01]  /*10c0*/  IADD3 R5, R3.reuse, 0x18, RZ ;  /* 0x0000001803057810 */ /* 0x040fe20007ffe0ff */
[----:B------:R-:W-:Y:S01]  /*10d0*/  UMOV UR9, 0x80000020 ;  /* 0x8000002000097882 */ /* 0x000fe20000000000 */
[----:B------:R-:W-:Y:S01]  /*10e0*/  UMOV UR15, 0x80000020 ;  /* 0x80000020000f7882 */ /* 0x000fe20000000000 */
[----:B------:R-:W-:Y:S01]  /*10f0*/  UMOV UR13, UR9 ;  /* 0x00000009000d7c82 */ /* 0x000fe20008000000 */
[----:B------:R-:W-:Y:S01]  /*1100*/  UMOV UR12, UR8 ;  /* 0x00000008000c7c82 */ /* 0x000fe20008000000 */
[----:B------:R-:W-:Y:S01]  /*1110*/  UIADD3 UR16, UR8, 0x100, URZ ;  /* 0x0000010008107890 */ /* 0x000fe2000fffe03f */
[C---:B------:R-:W-:Y:S01]  /*1120*/  IADD3 R7, R3.reuse, 0x19, RZ ;  /* 0x0000001903077810 */ /* 0x040fe20007ffe0ff */
[----:B------:R-:W-:Y:S01]  /*1130*/  UMOV UR14, UR4 ;  /* 0x00000004000e7c82 */ /* 0x000fe20008000000 */
[----:B------:R-:W-:Y:S01]  /*1140*/  UIADD3 UR18, UR4, 0x400, URZ ;  /* 0x0000040004127890 */ /* 0x000fe2000fffe03f */
[----:B------:R-:W-:Y:S01]  /*1150*/  HGMMA.64x256x16.F32 R24, gdesc[UR12], RZ, !UPT, gsb0 ;  /* 0x03e000000c1879f0 */ /* 0x000fe2000c0008ff */
[----:B------:R-:W-:Y:S01]  /*1160*/  UIADD3 UR12, UR8, 0x2, URZ ;  /* 0x00000002080c7890 */ /* 0x000fe2000fffe03f */
[C---:B------:R-:W-:Y:S01]  /*1170*/  VIADD R9, R3.reuse, 0x10 ;  /* 0x0000001003097836 */ /* 0x040fe20000000000 */
[----:B------:R-:W-:Y:S01]  /*1180*/  UIADD3 UR14, UR4, 0x2, URZ ;  /* 0x00000002040e7890 */ /* 0x000fe2000fffe03f */
[----:B------:R-:W-:Y:S01]  /*1190*/  IADD3 R11, R3, 0x11, RZ ;  /* 0x00000011030b7810 */ /* 0x000fe20007ffe0ff */
[----:B------:R-:W-:Y:S01]  /*11a0*/  UMOV UR13, 0x80000020 ;  /* 0x80000020000d7882 */ /* 0x000fe20000000000 */
[----:B------:R-:W-:Y:S01]  /*11b0*/  UMOV UR15, 0x80000020 ;  /* 0x80000020000f7882 */ /* 0x000fe20000000000 */
[----:B------:R-:W-:Y:S01]  /*11c0*/  UMOV UR17, 0x80000020 ;  /* 0x8000002000117882 */ /* 0x000fe20000000000 */
[----:B------:R-:W-:Y:S01]  /*11d0*/  UMOV UR19, 0x80000020 ;  /* 0x8000002000137882 */ /* 0x000fe20000000000 */
[----:B------:R-:W-:Y:S01]  /*11e0*/  UIADD3 UR20, UR8, 0x102, URZ ;  /* 0x0000010208147890 */ /* 0x000fe2000fffe03f */
[C---:B------:R-:W-:Y:S01]  /*11f0*/  ISETP.GE.AND P5, PT, R0.reuse, R9, PT ;  /* 0x000000090000720c */ /* 0x040fe20003fa6270 */
[----:B------:R-:W-:Y:S01]  /*1200*/  UIADD3 UR22, UR4, 0x402, URZ ;  /* 0x0000040204167890 */ /* 0x000fe2000fffe03f */
[C---:B------:R-:W-:Y:S01]  /*1210*/  ISETP.GE.AND P3, PT, R0.reuse, R11, PT ;  /* 0x0000000b0000720c */ /* 0x040fe20003f66270 */
[----:B------:R-:W-:Y:S01]  /*1220*/  UMOV UR21, 0x80000020 ;  /* 0x8000002000157882 */ /* 0x000fe20000000000 */
[----:B------:R-:W-:Y:S01]  /*1230*/  UMOV UR23, 0x80000020 ;  /* 0x8000002000177882 */ /* 0x000fe20000000000 */
[----:B------:R-:W-:Y:S01]  /*1240*/  UIADD3 UR24, UR8, 0x200, URZ ;  /* 0x0000020008187890 */ /* 0x000fe2000fffe03f */
[----:B------:R-:W-:Y:S01]  /*1250*/  VIADD R2, R0, 0x8 ;  /* 0x0000000800027836 */ /* 0x000fe20000000000 */
[----:B------:R-:W-:Y:S01]  /*1260*/  UIADD3 UR26, UR4, 0x800, URZ ;  /* 0x00000800041a7890 */ /* 0x000fe2000fffe03f */
[----:B------:R-:W-:Y:S01]  /*1270*/  UMOV UR25, 0x80000020 ;  /* 0x8000002000197882 */ /* 0x000fe20000000000 */
[----:B------:R-:W-:Y:S01]  /*1280*/  UMOV UR27, 0x80000020 ;  /* 0x80000020001b7882 */ /* 0x000fe20000000000 */
[----:B------:R-:W-:-:S02]  /*1290*/  UIADD3 UR28, UR8, 0x202, URZ ;  /* 0x00000202081c7890 */ /* 0x000fc4000fffe03f */
[----:B------:R-:W-:Y:S01]  /*12a0*/  UIADD3 UR30, UR4, 0x802, URZ ;  /* 0x00000802041e7890 */ /* 0x000fe2000fffe03f */
[----:B------:R-:W-:Y:S01]  /*12b0*/  UMOV UR29, 0x80000020 ;  /* 0x80000020001d7882 */ /* 0x000fe20000000000 */
[----:B------:R-:W-:Y:S01]  /*12c0*/  UMOV UR31, 0x80000020 ;  /* 0x80000020001f7882 */ /* 0x000fe20000000000 */
[----:B------:R-:W-:Y:S01]  /*12d0*/  ULDC UR6, c[0x0][0x604] ;  /* 0x0001810000067ab9 */ /* 0x000fe20000000800 */
[----:B------:R-:W-:-:S04]  /*12e0*/  USHF.L.U32 UR7, UR7, 0x3, URZ ;  /* 0x0000000307077899 */ /* 0x000fc8000800063f */
[----:B------:R-:W-:Y:S01]  /*12f0*/  ULOP3.LUT UR7, UR7, 0x8, URZ, 0xc, !UPT ;  /* 0x0000000807077892 */ /* 0x000fe2000f8e0c3f */
[----:B------:R-:W-:Y:S02]  /*1300*/  WARPGROUP.DEPBAR.LE gsb0, 0x0 ;  /* 0x00008000000079c5 */ /* 0x000fe40000010000 */
[----:B------:R-:W-:-:S06]  /*1310*/  WARPGROUP.ARRIVE ;  /* 0x00000000000079c5 */ /* 0x000fcc0000000000 */
[----:B------:R-:W-:Y:S01]  /*1320*/  HGMMA.64x256x16.F32 R24, gdesc[UR12], R24, gsb0 ;  /* 0x03e000000c1879f0 */ /* 0x000fe20008000818 */
[----:B------:R-:W-:Y:S01]  /*1330*/  ULDC UR14, c[0x0][0x604] ;  /* 0x00018100000e7ab9 */ /* 0x000fe20000000800 */
[----:B------:R-:W-:Y:S01]  /*1340*/  ULDC UR15, c[0x0][0x604] ;  /* 0x00018100000f7ab9 */ /* 0x000fe20000000800 */
[----:B------:R-:W-:Y:S02]  /*1350*/  WARPGROUP.DEPBAR.LE gsb0, 0x0 ;  /* 0x00008000000079c5 */ /* 0x000fe40000010000 */
[----:B------:R-:W-:-:S15]  /*1360*/  WARPGROUP.ARRIVE ;  /* 0x00000000000079c5 */ /* 0x000fde0000000000 */
[----:B------:R-:W-:-:S08]  /*1370*/  NOP ;  /* 0x0000000000007918 */ /* 0x000fd00000000000 */
        /* <DEDUP_REMOVED lines=18> */
[----:B------:R-:W-:Y:S03]  /*14a0*/  HGMMA.64x256x16.F32 R24, gdesc[UR28], R24, gsb0 ;  /* 0x03e000001c1879f0 */ /* 0x000fe60008000818 */
[----:B------:R-:W-:Y:S02]  /*14b0*/  WARPGROUP.DEPBAR.LE gsb0, 0x0 ;  /* 0x00008000000079c5 */ /* 0x000fe40000010000 */
[----:B------:R-:W-:Y:S02]  /*14c0*/  FSEL R24, R24, -INF , P2 ;  /* 0xff80000018187808 */ /* 0x000fe40001000000 */
[----:B------:R-:W-:Y:S02]  /*14d0*/  FSEL R30, R30, -INF , P2 ;  /* 0xff8000001e1e7808 */ /* 0x000fe40001000000 */
[----:B------:R-:W-:Y:S01]  /*14e0*/  ISETP.GE.AND P2, PT, R0, R5, PT ;  /* 0x000000050000720c */ /* 0x000fe20003f46270 */
[----:B------:R-:W-:Y:S01]  /*14f0*/  VIADD R5, R3, 0x20 ;  /* 0x0000002003057836 */ /* 0x000fe20000000000 */
[----:B------:R-:W-:-:S02]  /*1500*/  FSEL R25, R25, -INF , P1 ;  /* 0xff80000019197808 */ /* 0x000fc40000800000 */
[----:B------:R-:W-:Y:S02]  /*1510*/  FSEL R31, R31, -INF , P1 ;  /* 0xff8000001f1f7808 */ /* 0x000fe40000800000 */
[----:B------:R-:W-:Y:S02]  /*1520*/  ISETP.GE.AND P1, PT, R0, R7, PT ;  /* 0x000000070000720c */ /* 0x000fe40003f26270 */
[----:B------:R-:W-:Y:S02]  /*1530*/  IADD3 R7, R3, 0x21, RZ ;  /* 0x0000002103077810 */ /* 0x000fe40007ffe0ff */
[----:B------:R-:W-:Y:S02]  /*1540*/  FSEL R28, R28, -INF , P4 ;  /* 0xff8000001c1c7808 */ /* 0x000fe40002000000 */
[----:B------:R-:W-:Y:S02]  /*1550*/  FSEL R34, R34, -INF , P4 ;  /* 0xff80000022227808 */ /* 0x000fe40002000000 */
[----:B------:R-:W-:-:S02]  /*1560*/  FSEL R29, R29, -INF , P6 ;  /* 0xff8000001d1d7808 */ /* 0x000fc40003000000 */
[----:B------:R-:W-:Y:S02]  /*1570*/  FSEL R35, R35, -INF , P6 ;  /* 0xff80000023237808 */ /* 0x000fe40003000000 */
[C---:B------:R-:W-:Y:S02]  /*1580*/  ISETP.GE.AND P4, PT, R0.reuse, R5, PT ;  /* 0x000000050000720c */ /* 0x040fe40003f86270 */
[----:B------:R-:W-:Y:S02]  /*1590*/  ISETP.GE.AND P6, PT, R0, R7, PT ;  /* 0x000000070000720c */ /* 0x000fe40003fc6270 */
[C---:B------:R-:W-:Y:S02]  /*15a0*/  IADD3 R5, R3.reuse, 0x28, RZ ;  /* 0x0000002803057810 */ /* 0x040fe40007ffe0ff */
[----:B------:R-:W-:Y:S02]  /*15b0*/  IADD3 R7, R3, 0x29, RZ ;  /* 0x0000002903077810 */ /* 0x000fe40007ffe0ff */
[----:B------:R-:W-:-:S02]  /*15c0*/  FSEL R32, R32, -INF , P5 ;  /* 0xff80000020207808 */ /* 0x000fc40002800000 */
[----:B------:R-:W-:Y:S02]  /*15d0*/  FSEL R38, R38, -INF , P5 ;  /* 0xff80000026267808 */ /* 0x000fe40002800000 */
[----:B------:R-:W-:Y:S02]  /*15e0*/  FSEL R33, R33, -INF , P3 ;  /* 0xff80000021217808 */ /* 0x000fe40001800000 */
[----:B------:R-:W-:Y:S02]  /*15f0*/  FSEL R39, R39, -INF , P3 ;  /* 0xff80000027277808 */ /* 0x000fe40001800000 */
[C---:B------:R-:W-:Y:S01]  /*1600*/  ISETP.GE.AND P5, PT, R0.reuse, R5, PT ;  /* 0x000000050000720c */ /* 0x040fe20003fa6270 */
[C---:B------:R-:W-:Y:S01]  /*1610*/  VIADD R5, R3.reuse, 0x30 ;  /* 0x0000003003057836 */ /* 0x040fe20000000000 */
[----:B------:R-:W-:Y:S02]  /*1620*/  ISETP.GE.AND P3, PT, R0, R7, PT ;  /* 0x000000070000720c */ /* 0x000fe40003f66270 */
[----:B------:R-:W-:-:S02]  /*1630*/  IADD3 R7, R3, 0x31, RZ ;  /* 0x0000003103077810 */ /* 0x000fc40007ffe0ff */
[----:B------:R-:W-:Y:S02]  /*1640*/  FSEL R37, R37, -INF , P1 ;  /* 0xff80000025257808 */ /* 0x000fe40000800000 */
[----:B------:R-:W-:Y:S02]  /*1650*/  FSEL R43, R43, -INF , P1 ;  /* 0xff8000002b2b7808 */ /* 0x000fe40000800000 */
[----:B------:R-:W-:Y:S02]  /*1660*/  FSEL R36, R36, -INF , P2 ;  /* 0xff80000024247808 */ /* 0x000fe40001000000 */
[----:B------:R-:W-:Y:S02]  /*1670*/  FSEL R42, R42, -INF , P2 ;  /* 0xff8000002a2a7808 */ /* 0x000fe40001000000 */
[C---:B------:R-:W-:Y:S02]  /*1680*/  ISETP.GE.AND P1, PT, R0.reuse, R7, PT ;  /* 0x000000070000720c */ /* 0x040fe40003f26270 */
[----:B------:R-:W-:-:S02]  /*1690*/  ISETP.GE.AND P2, PT, R0, R5, PT ;  /* 0x000000050000720c */ /* 0x000fc40003f46270 */
[C---:B------:R-:W-:Y:S02]  /*16a0*/  IADD3 R7, R3.reuse, 0x39, RZ ;  /* 0x0000003903077810 */ /* 0x040fe40007ffe0ff */
[----:B------:R-:W-:Y:S02]  /*16b0*/  IADD3 R5, R3, 0x38, RZ ;  /* 0x0000003803057810 */ /* 0x000fe40007ffe0ff */
[----:B------:R-:W-:Y:S02]  /*16c0*/  FSEL R41, R41, -INF , P6 ;  /* 0xff80000029297808 */ /* 0x000fe40003000000 */
[----:B------:R-:W-:Y:S02]  /*16d0*/  FSEL R47, R47, -INF , P6 ;  /* 0xff8000002f2f7808 */ /* 0x000fe40003000000 */
[----:B------:R-:W-:Y:S02]  /*16e0*/  FSEL R40, R40, -INF , P4 ;  /* 0xff80000028287808 */ /* 0x000fe40002000000 */
[----:B------:R-:W-:-:S02]  /*16f0*/  FSEL R46, R46, -INF , P4 ;  /* 0xff8000002e2e7808 */ /* 0x000fc40002000000 */
[C---:B------:R-:W-:Y:S02]  /*1700*/  ISETP.GE.AND P6, PT, R0.reuse, R7, PT ;  /* 0x000000070000720c */ /* 0x040fe40003fc6270 */
[C---:B------:R-:W-:Y:S01]  /*1710*/  ISETP.GE.AND P4, PT, R0.reuse, R5, PT ;  /* 0x000000050000720c */ /* 0x040fe20003f86270 */
[C---:B------:R-:W-:Y:S01]  /*1720*/  VIADD R5, R3.reuse, 0x40 ;  /* 0x0000004003057836 */ /* 0x040fe20000000000 */
[----:B------:R-:W-:Y:S02]  /*1730*/  IADD3 R7, R3, 0x41, RZ ;  /* 0x0000004103077810 */ /* 0x000fe40007ffe0ff */
[----:B------:R-:W-:Y:S02]  /*1740*/  FSEL R45, R45, -INF , P3 ;  /* 0xff8000002d2d7808 */ /* 0x000fe40001800000 */
[----:B------:R-:W-:Y:S02]  /*1750*/  FSEL R51, R51, -INF , P3 ;  /* 0xff80000033337808 */ /* 0x000fe40001800000 */
[----:B------:R-:W-:-:S02]  /*1760*/  ISETP.GE.AND P3, PT, R0, R7, PT ;  /* 0x000000070000720c */ /* 0x000fc40003f66270 */
[----:B------:R-:W-:Y:S02]  /*1770*/  FSEL R44, R44, -INF , P5 ;  /* 0xff8000002c2c7808 */ /* 0x000fe40002800000 */
[----:B------:R-:W-:Y:S02]  /*1780*/  FSEL R50, R50, -INF , P5 ;  /* 0xff80000032327808 */ /* 0x000fe40002800000 */
[C---:B------:R-:W-:Y:S02]  /*1790*/  IADD3 R7, R3.reuse, 0x49, RZ ;  /* 0x0000004903077810 */ /* 0x040fe40007ffe0ff */
[----:B------:R-:W-:Y:S02]  /*17a0*/  ISETP.GE.AND P5, PT, R0, R5, PT ;  /* 0x000000050000720c */ /* 0x000fe40003fa6270 */
[----:B------:R-:W-:Y:S02]  /*17b0*/  IADD3 R5, R3, 0x48, RZ ;  /* 0x0000004803057810 */ /* 0x000fe40007ffe0ff */
[----:B------:R-:W-:-:S02]  /*17c0*/  FSEL R49, R49, -INF , P1 ;  /* 0xff80000031317808 */ /* 0x000fc40000800000 */
[----:B------:R-:W-:Y:S02]  /*17d0*/  FSEL R55, R55, -INF , P1 ;  /* 0xff80000037377808 */ /* 0x000fe40000800000 */
[----:B------:R-:W-:Y:S02]  /*17e0*/  ISETP.GE.AND P1, PT, R0, R7, PT ;  /* 0x000000070000720c */ /* 0x000fe40003f26270 */
[----:B------:R-:W-:Y:S02]  /*17f0*/  FSEL R48, R48, -INF , P2 ;  /* 0xff80000030307808 */ /* 0x000fe40001000000 */
[----:B------:R-:W-:Y:S02]  /*1800*/  FSEL R54, R54, -INF , P2 ;  /* 0xff80000036367808 */ /* 0x000fe40001000000 */
[C---:B------:R-:W-:Y:S02]  /*1810*/  IADD3 R7, R3.reuse, 0x51, RZ ;  /* 0x0000005103077810 */ /* 0x040fe40007ffe0ff */
        /* <DEDUP_REMOVED lines=8> */
[----:B------:R-:W-:-:S02]  /*18a0*/  ISETP.GE.AND P4, PT, R0, R5, PT ;  /* 0x000000050000720c */ /* 0x000fc40003f86270 */
[----:B------:R-:W-:Y:S02]  /*18b0*/  IADD3 R5, R3, 0x58, RZ ;  /* 0x0000005803057810 */ /* 0x000fe40007ffe0ff */
[----:B------:R-:W-:Y:S02]  /*18c0*/  FSEL R57, R57, -INF , P3 ;  /* 0xff80000039397808 */ /* 0x000fe40001800000 */
[----:B------:R-:W-:Y:S02]  /*18d0*/  FSEL R63, R63, -INF , P3 ;  /* 0xff8000003f3f7808 */ /* 0x000fe40001800000 */
[----:B------:R-:W-:Y:S02]  /*18e0*/  ISETP.GE.AND P3, PT, R0, R7, PT ;  /* 0x000000070000720c */ /* 0x000fe40003f66270 */
[----:B------:R-:W-:Y:S02]  /*18f0*/  IADD3 R7, R3, 0x61, RZ ;  /* 0x0000006103077810 */ /* 0x000fe40007ffe0ff */
[----:B------:R-:W-:-:S02]  /*1900*/  FSEL R56, R56, -INF , P5 ;  /* 0xff80000038387808 */ /* 0x000fc40002800000 */
[----:B------:R-:W-:Y:S02]  /*1910*/  FSEL R62, R62, -INF , P5 ;  /* 0xff8000003e3e7808 */ /* 0x000fe40002800000 */
[C---:B------:R-:W-:Y:S01]  /*1920*/  ISETP.GE.AND P5, PT, R0.reuse, R5, PT ;  /* 0x000000050000720c */ /* 0x040fe20003fa6270 */
[----:B------:R-:W-:Y:S01]  /*1930*/  VIADD R5, R3, 0x60 ;  /* 0x0000006003057836 */ /* 0x000fe20000000000 */
[----:B------:R-:W-:Y:S02]  /*1940*/  FSEL R61, R61, -INF , P1 ;  /* 0xff8000003d3d7808 */ /* 0x000fe40000800000 */
[----:B------:R-:W-:Y:S02]  /*1950*/  FSEL R67, R67, -INF , P1 ;  /* 0xff80000043437808 */ /* 0x000fe40000800000 */
[----:B------:R-:W-:Y:S02]  /*1960*/  ISETP.GE.AND P1, PT, R0, R7, PT ;  /* 0x000000070000720c */ /* 0x000fe40003f26270 */
[----:B------:R-:W-:-:S02]  /*1970*/  IADD3 R7, R3, 0x69, RZ ;  /* 0x0000006903077810 */ /* 0x000fc40007ffe0ff */
[----:B------:R-:W-:Y:S02]  /*1980*/  FSEL R68, R68, -INF , P5 ;  /* 0xff80000044447808 */ /* 0x000fe40002800000 */
[----:B------:R-:W-:Y:S02]  /*1990*/  FSEL R74, R74, -INF , P5 ;  /* 0xff8000004a4a7808 */ /* 0x000fe40002800000 */
[----:B------:R-:W-:Y:S02]  /*19a0*/  FSEL R69, R69, -INF , P3 ;  /* 0xff80000045457808 */ /* 0x000fe40001800000 */
[----:B------:R-:W-:Y:S02]  /*19b0*/  FSEL R75, R75, -INF , P3 ;  /* 0xff8000004b4b7808 */ /* 0x000fe40001800000 */
[CC--:B------:R-:W-:Y:S02]  /*19c0*/  ISETP.GE.AND P5, PT, R2.reuse, R3.reuse, PT ;  /* 0x000000030200720c */ /* 0x0c0fe40003fa6270 */
[----:B------:R-:W-:-:S02]  /*19d0*/  ISETP.GT.AND P3, PT, R2, R3, PT ;  /* 0x000000030200720c */ /* 0x000fc40003f64270 */
[----:B------:R-:W-:Y:S02]  /*19e0*/  FSEL R65, R65, -INF , P6 ;  /* 0xff80000041417808 */ /* 0x000fe40003000000 */
[----:B------:R-:W-:Y:S02]  /*19f0*/  FSEL R71, R71, -INF , P6 ;  /* 0xff80000047477808 */ /* 0x000fe40003000000 */
[----:B------:R-:W-:Y:S02]  /*1a00*/  ISETP.GE.AND P6, PT, R0, R7, PT ;  /* 0x000000070000720c */ /* 0x000fe40003fc6270 */
[----:B------:R-:W-:Y:S02]  /*1a10*/  IADD3 R7, R3, 0x71, RZ ;  /* 0x0000007103077810 */ /* 0x000fe40007ffe0ff */
[----:B------:R-:W-:Y:S02]  /*1a20*/  FSEL R26, R26, -INF , P5 ;  /* 0xff8000001a1a7808 */ /* 0x000fe40002800000 */
[----:B------:R-:W-:-:S02]  /*1a30*/  FSEL R27, R27, -INF , P3 ;  /* 0xff8000001b1b7808 */ /* 0x000fc40001800000 */
[----:B------:R-:W-:Y:S02]  /*1a40*/  ISETP.GE.AND P3, PT, R0, R7, PT ;  /* 0x000000070000720c */ /* 0x000fe40003f66270 */
[----:B------:R-:W-:Y:S02]  /*1a50*/  FMNMX R7, R26, R27, !PT ;  /* 0x0000001b1a077209 */ /* 0x000fe40007800000 */
[----:B------:R-:W-:Y:S02]  /*1a60*/  FSEL R60, R60, -INF , P2 ;  /* 0xff8000003c3c7808 */ /* 0x000fe40001000000 */
[----:B------:R-:W-:Y:S02]  /*1a70*/  FMNMX R6, R30, R7, !PT ;  /* 0x000000071e067209 */ /* 0x000fe40007800000 */
[----:B------:R-:W-:Y:S02]  /*1a80*/  FSEL R66, R66, -INF , P2 ;  /* 0xff80000042427808 */ /* 0x000fe40001000000 */
[----:B------:R-:W-:-:S02]  /*1a90*/  FMNMX R7, R31, R6, !PT ;  /* 0x000000061f077209 */ /* 0x000fc40007800000 */
[----:B------:R-:W-:Y:S02]  /*1aa0*/  ISETP.GE.AND P2, PT, R0, R5, PT ;  /* 0x000000050000720c */ /* 0x000fe40003f46270 */
[----:B------:R-:W-:Y:S02]  /*1ab0*/  FMNMX R6, R34, R7, !PT ;  /* 0x0000000722067209 */ /* 0x000fe40007800000 */
[----:B------:R-:W-:Y:S02]  /*1ac0*/  IADD3 R5, R3, 0x68, RZ ;  /* 0x0000006803057810 */ /* 0x000fe40007ffe0ff */
[----:B------:R-:W-:Y:S02]  /*1ad0*/  FMNMX R7, R35, R6, !PT ;  /* 0x0000000623077209 */ /* 0x000fe40007800000 */
[----:B------:R-:W-:Y:S02]  /*1ae0*/  FSEL R64, R64, -INF , P4 ;  /* 0xff80000040407808 */ /* 0x000fe40002000000 */
[----:B------:R-:W-:-:S02]  /*1af0*/  FMNMX R10, R38, R7, !PT ;  /* 0x00000007260a7209 */ /* 0x000fc40007800000 */
[----:B------:R-:W-:Y:S02]  /*1b00*/  FSEL R70, R70, -INF , P4 ;  /* 0xff80000046467808 */ /* 0x000fe40002000000 */
[----:B------:R-:W-:Y:S02]  /*1b10*/  FMNMX R7, R39, R10, !PT ;  /* 0x0000000a27077209 */ /* 0x000fe40007800000 */
[----:B------:R-:W-:Y:S02]  /*1b20*/  ISETP.GE.AND P4, PT, R0, R5, PT ;  /* 0x000000050000720c */ /* 0x000fe40003f86270 */
[----:B------:R-:W-:Y:S02]  /*1b30*/  FMNMX R10, R42, R7, !PT ;  /* 0x000000072a0a7209 */ /* 0x000fe40007800000 */
[----:B------:R-:W-:Y:S02]  /*1b40*/  IADD3 R5, R3, 0x70, RZ ;  /* 0x0000007003057810 */ /* 0x000fe40007ffe0ff */
[----:B------:R-:W-:-:S02]  /*1b50*/  FMNMX R7, R43, R10, !PT ;  /* 0x0000000a2b077209 */ /* 0x000fc40007800000 */
[----:B------:R-:W-:Y:S02]  /*1b60*/  ISETP.GE.AND P5, PT, R0, R5, PT ;  /* 0x000000050000720c */ /* 0x000fe40003fa6270 */
[----:B------:R-:W-:Y:S02]  /*1b70*/  FMNMX R12, R46, R7, !PT ;  /* 0x000000072e0c7209 */ /* 0x000fe40007800000 */
[----:B------:R-:W-:Y:S02]  /*1b80*/  IADD3 R5, R3, 0x78, RZ ;  /* 0x0000007803057810 */ /* 0x000fe40007ffe0ff */
[----:B------:R-:W-:Y:S02]  /*1b90*/  FMNMX R7, R47, R12, !PT ;  /* 0x0000000c2f077209 */ /* 0x000fe40007800000 */
[----:B------:R-:W-:Y:S02]  /*1ba0*/  FSEL R72, R72, -INF , P2 ;  /* 0xff80000048487808 */ /* 0x000fe40001000000 */
[----:B------:R-:W-:-:S02]  /*1bb0*/  FMNMX R12, R50, R7, !PT ;  /* 0x00000007320c7209 */ /* 0x000fc40007800000 */
[----:B------:R-:W-:Y:S02]  /*1bc0*/  FMNMX R7, R24, R25, !PT ;  /* 0x0000001918077209 */ /* 0x000fe40007800000 */
[----:B------:R-:W-:Y:S02]  /*1bd0*/  FMNMX R9, R51, R12, !PT ;  /* 0x0000000c33097209 */ /* 0x000fe40007800000 */
[----:B------:R-:W-:Y:S02]  /*1be0*/  FMNMX R12, R28, R7, !PT ;  /* 0x000000071c0c7209 */ /* 0x000fe40007800000 */
[----:B------:R-:W-:Y:S02]  /*1bf0*/  FMNMX R14, R54, R9, !PT ;  /* 0x00000009360e7209 */ /* 0x000fe40007800000 */
[----:B------:R-:W-:Y:S02]  /*1c00*/  FMNMX R7, R29, R12, !PT ;  /* 0x0000000c1d077209 */ /* 0x000fe40007800000 */
        /* <DEDUP_REMOVED lines=11> */
[----:B------:R-:W-:Y:S02]  /*1cc0*/  FSEL R78, R78, -INF , P2 ;  /* 0xff8000004e4e7808 */ /* 0x000fe40001000000 */
[----:B------:R-:W-:Y:S01]  /*1cd0*/  ISETP.GE.AND P2, PT, R0, R5, PT ;  /* 0x000000050000720c */ /* 0x000fe20003f46270 */
[----:B------:R-:W-:Y:S01]  /*1ce0*/  VIADD R5, R3, 0x79 ;  /* 0x0000007903057836 */ /* 0x000fe20000000000 */
[----:B------:R-:W-:-:S02]  /*1cf0*/  FMNMX R7, R41, R12, !PT ;  /* 0x0000000c29077209 */ /* 0x000fc40007800000 */
[----:B------:R-:W-:Y:S02]  /*1d00*/  FMNMX R9, R67, R14, !PT ;  /* 0x0000000e43097209 */ /* 0x000fe40007800000 */
[----:B------:R-:W-:Y:S02]  /*1d10*/  FSEL R73, R73, -INF , P1 ;  /* 0xff80000049497808 */ /* 0x000fe40000800000 */
[----:B------:R-:W-:Y:S02]  /*1d20*/  FSEL R79, R79, -INF , P1 ;  /* 0xff8000004f4f7808 */ /* 0x000fe40000800000 */
[----:B------:R-:W-:Y:S02]  /*1d30*/  FMNMX R12, R44, R7, !PT ;  /* 0x000000072c0c7209 */ /* 0x000fe40007800000 */
[----:B------:R-:W-:Y:S02]  /*1d40*/  FMNMX R14, R70, R9, !PT ;  /* 0x00000009460e7209 */ /* 0x000fe40007800000 */
[----:B------:R-:W-:-:S02]  /*1d50*/  ISETP.GE.AND P1, PT, R0, R5, PT ;  /* 0x000000050000720c */ /* 0x000fc40003f26270 */
[----:B------:R-:W-:Y:S02]  /*1d60*/  IADD3 R5, R3, 0x80, RZ ;  /* 0x0000008003057810 */ /* 0x000fe40007ffe0ff */
[----:B------:R-:W-:Y:S02]  /*1d70*/  FMNMX R7, R45, R12, !PT ;  /* 0x0000000c2d077209 */ /* 0x000fe40007800000 */
[----:B------:R-:W-:Y:S02]  /*1d80*/  FMNMX R9, R71, R14, !PT ;  /* 0x0000000e47097209 */ /* 0x000fe40007800000 */
[----:B------:R-:W-:Y:S02]  /*1d90*/  FSEL R76, R76, -INF , P4 ;  /* 0xff8000004c4c7808 */ /* 0x000fe40002000000 */
[----:B------:R-:W-:Y:S02]  /*1da0*/  FSEL R82, R82, -INF , P4 ;  /* 0xff80000052527808 */ /* 0x000fe40002000000 */
        /* <DEDUP_REMOVED lines=12> */
[----:B------:R-:W-:Y:S01]  /*1e70*/  ISETP.GE.AND P5, PT, R0, R5, PT ;  /* 0x000000050000720c */ /* 0x000fe20003fa6270 */
[----:B------:R-:W-:Y:S01]  /*1e80*/  VIADD R5, R3, 0x89 ;  /* 0x0000008903057836 */ /* 0x000fe20000000000 */
[----:B------:R-:W-:-:S02]  /*1e90*/  FMNMX R12, R52, R7, !PT ;  /* 0x00000007340c7209 */ /* 0x000fc40007800000 */
[----:B------:R-:W-:Y:S02]  /*1ea0*/  FMNMX R14, R78, R9, !PT ;  /* 0x000000094e0e7209 */ /* 0x000fe40007800000 */
        /* <DEDUP_REMOVED lines=17> */
[----:B------:R-:W-:Y:S02]  /*1fc0*/  FMNMX R12, R60, R7, !PT ;  /* 0x000000073c0c7209 */ /* 0x000fe40007800000 */
[----:B------:R-:W-:Y:S02]  /*1fd0*/  FMNMX R14, R86, R9, !PT ;  /* 0x00000009560e7209 */ /* 0x000fe40007800000 */
[----:B------:R-:W-:Y:S02]  /*1fe0*/  IADD3 R5, R3, 0x98, RZ ;  /* 0x0000009803057810 */ /* 0x000fe40007ffe0ff */
[----:B------:R-:W-:Y:S02]  /*1ff0*/  FSEL R88, R88, -INF , P4 ;  /* 0xff80000058587808 */ /* 0x000fe40002000000 */
[----:B------:R-:W-:Y:S02]  /*2000*/  FSEL R94, R94, -INF , P4 ;  /* 0xff8000005e5e7808 */ /* 0x000fe40002000000 */
[----:B------:R-:W-:-:S02]  /*2010*/  FMNMX R7, R61, R12, !PT ;  /* 0x0000000c3d077209 */ /* 0x000fc40007800000 */
[----:B------:R-:W-:Y:S02]  /*2020*/  FMNMX R9, R87, R14, !PT ;  /* 0x0000000e57097209 */ /* 0x000fe40007800000 */
[----:B------:R-:W-:Y:S01]  /*2030*/  ISETP.GE.AND P4, PT, R0, R5, PT ;  /* 0x000000050000720c */ /* 0x000fe20003f86270 */
[----:B------:R-:W-:Y:S01]  /*2040*/  VIADD R5, R3, 0x99 ;  /* 0x0000009903057836 */ /* 0x000fe20000000000 */
[----:B------:R-:W-:Y:S02]  /*2050*/  FMNMX R12, R64, R7, !PT ;  /* 0x00000007400c7209 */ /* 0x000fe40007800000 */
[----:B------:R-:W-:Y:S02]  /*2060*/  FMNMX R9, R90, R9, !PT ;  /* 0x000000095a097209 */ /* 0x000fe40007800000 */
[----:B------:R-:W-:Y:S02]  /*2070*/  FSEL R89, R89, -INF , P6 ;  /* 0xff80000059597808 */ /* 0x000fe40003000000 */
[----:B------:R-:W-:-:S02]  /*2080*/  FSEL R95, R95, -INF , P6 ;  /* 0xff8000005f5f7808 */ /* 0x000fc40003000000 */
[----:B------:R-:W-:Y:S02]  /*2090*/  ISETP.GE.AND P6, PT, R0, R5, PT ;  /* 0x000000050000720c */ /* 0x000fe40003fc6270 */
[----:B------:R-:W-:Y:S02]  /*20a0*/  IADD3 R5, R3, 0xa0, RZ ;  /* 0x000000a003057810 */ /* 0x000fe40007ffe0ff */
[----:B------:R-:W-:Y:S02]  /*20b0*/  FMNMX R7, R65, R12, !PT ;  /* 0x0000000c41077209 */ /* 0x000fe40007800000 */
[----:B------:R-:W-:Y:S02]  /*20c0*/  FMNMX R9, R10, R9, !PT ;  /* 0x000000090a097209 */ /* 0x000fe40007800000 */
[----:B------:R-:W-:Y:S02]  /*20d0*/  FSEL R92, R92, -INF , P5 ;  /* 0xff8000005c5c7808 */ /* 0x000fe40002800000 */
[----:B------:R-:W-:-:S02]  /*20e0*/  FSEL R98, R98, -INF , P5 ;  /* 0xff80000062627808 */ /* 0x000fc40002800000 */
[----:B------:R-:W-:Y:S02]  /*20f0*/  ISETP.GE.AND P5, PT, R0, R5, PT ;  /* 0x000000050000720c */ /* 0x000fe40003fa6270 */
[----:B------:R-:W-:Y:S02]  /*2100*/  FMNMX R12, R68, R7, !PT ;  /* 0x00000007440c7209 */ /* 0x000fe40007800000 */
[----:B------:R-:W-:Y:S02]  /*2110*/  FMNMX R14, R94, R9, !PT ;  /* 0x000000095e0e7209 */ /* 0x000fe40007800000 */
[----:B------:R-:W-:Y:S02]  /*2120*/  IADD3 R5, R3, 0xa1, RZ ;  /* 0x000000a103057810 */ /* 0x000fe40007ffe0ff */
[----:B------:R-:W-:Y:S02]  /*2130*/  FSEL R93, R93, -INF , P3 ;  /* 0xff8000005d5d7808 */ /* 0x000fe40001800000 */
[----:B------:R-:W-:-:S02]  /*2140*/  FSEL R99, R99, -INF , P3 ;  /* 0xff80000063637808 */ /* 0x000fc40001800000 */
[----:B------:R-:W-:Y:S02]  /*2150*/  FMNMX R7, R69, R12, !PT ;  /* 0x0000000c45077209 */ /* 0x000fe40007800000 */
[----:B------:R-:W-:Y:S02]  /*2160*/  FMNMX R9, R95, R14, !PT ;  /* 0x0000000e5f097209 */ /* 0x000fe40007800000 */
[----:B------:R-:W-:Y:S02]  /*2170*/  ISETP.GE.AND P3, PT, R0, R5, PT ;  /* 0x000000050000720c */ /* 0x000fe40003f66270 */
[----:B------:R-:W-:Y:S02]  /*2180*/  IADD3 R5, R3, 0xa8, RZ ;  /* 0x000000a803057810 */ /* 0x000fe40007ffe0ff */
[----:B------:R-:W-:Y:S02]  /*2190*/  FMNMX R12, R72, R7, !PT ;  /* 0x00000007480c7209 */ /* 0x000fe40007800000 */
[----:B------:R-:W-:-:S02]  /*21a0*/  FMNMX R14, R98, R9, !PT ;  /* 0x00000009620e7209 */ /* 0x000fc40007800000 */
[----:B------:R-:W-:Y:S02]  /*21b0*/  FSEL R96, R96, -INF , P2 ;  /* 0xff80000060607808 */ /* 0x000fe40001000000 */
[----:B------:R-:W-:Y:S02]  /*21c0*/  FSEL R102, R102, -INF , P2 ;  /* 0xff80000066667808 */ /* 0x000fe40001000000 */
[----:B------:R-:W-:Y:S01]  /*21d0*/  ISETP.GE.AND P2, PT, R0, R5, PT ;  /* 0x000000050000720c */ /* 0x000fe20003f46270 */
[----:B------:R-:W-:Y:S01]  /*21e0*/  VIADD R5, R3, 0xa9 ;  /* 0x000000a903057836 */ /* 0x000fe20000000000 */
[----:B------:R-:W-:Y:S02]  /*21f0*/  FMNMX R7, R73, R12, !PT ;  /* 0x0000000c49077209 */ /* 0x000fe40007800000 */
[----:B------:R-:W-:Y:S02]  /*2200*/  FMNMX R9, R99, R14, !PT ;  /* 0x0000000e63097209 */ /* 0x000fe40007800000 */
[----:B------:R-:W-:-:S02]  /*2210*/  FSEL R97, R97, -INF , P1 ;  /* 0xff80000061617808 */ /* 0x000fc40000800000 */
[----:B------:R-:W-:Y:S02]  /*2220*/  FSEL R103, R103, -INF , P1 ;  /* 0xff80000067677808 */ /* 0x000fe40000800000 */
[----:B------:R-:W-:Y:S02]  /*2230*/  ISETP.GE.AND P1, PT, R0, R5, PT ;  /* 0x000000050000720c */ /* 0x000fe40003f26270 */
[----:B------:R-:W-:Y:S02]  /*2240*/  FMNMX R12, R76, R7, !PT ;  /* 0x000000074c0c7209 */ /* 0x000fe40007800000 */
[----:B------:R-:W-:Y:S02]  /*2250*/  FMNMX R14, R102, R9, !PT ;  /* 0x00000009660e7209 */ /* 0x000fe40007800000 */
[----:B------:R-:W-:Y:S02]  /*2260*/  IADD3 R5, R3, 0xb0, RZ ;  /* 0x000000b003057810 */ /* 0x000fe40007ffe0ff */
[----:B------:R-:W-:-:S02]  /*2270*/  FSEL R100, R100, -INF , P4 ;  /* 0xff80000064647808 */ /* 0x000fc40002000000 */
[----:B------:R-:W-:Y:S02]  /*2280*/  FSEL R106, R106, -INF , P4 ;  /* 0xff8000006a6a7808 */ /* 0x000fe40002000000 */
[----:B------:R-:W-:Y:S02]  /*2290*/  FMNMX R7, R77, R12, !PT ;  /* 0x0000000c4d077209 */ /* 0x000fe40007800000 */
[----:B------:R-:W-:Y:S02]  /*22a0*/  FMNMX R9, R103, R14, !PT ;  /* 0x0000000e67097209 */ /* 0x000fe40007800000 */
[----:B------:R-:W-:Y:S02]  /*22b0*/  ISETP.GE.AND P4, PT, R0, R5, PT ;  /* 0x000000050000720c */ /* 0x000fe40003f86270 */
[----:B------:R-:W-:Y:S02]  /*22c0*/  IADD3 R5, R3, 0xb1, RZ ;  /* 0x000000b103057810 */ /* 0x000fe40007ffe0ff */
[----:B------:R-:W-:-:S02]  /*22d0*/  FSEL R107, R107, -INF , P6 ;  /* 0xff8000006b6b7808 */ /* 0x000fc40003000000 */
[----:B------:R-:W-:Y:S02]  /*22e0*/  FMNMX R12, R80, R7, !PT ;  /* 0x00000007500c7209 */ /* 0x000fe40007800000 */
[----:B------:R-:W-:Y:S02]  /*22f0*/  FMNMX R14, R106, R9, !PT ;  /* 0x000000096a0e7209 */ /* 0x000fe40007800000 */
[----:B------:R-:W-:Y:S02]  /*2300*/  FSEL R101, R101, -INF , P6 ;  /* 0xff80000065657808 */ /* 0x000fe40003000000 */
[----:B------:R-:W-:Y:S02]  /*2310*/  ISETP.GE.AND P6, PT, R0, R5, PT ;  /* 0x000000050000720c */ /* 0x000fe40003fc6270 */
[----:B------:R-:W-:Y:S02]  /*2320*/  IADD3 R5, R3, 0xb8, RZ ;  /* 0x000000b803057810 */ /* 0x000fe40007ffe0ff */
[----:B------:R-:W-:-:S02]  /*2330*/  FSEL R110, R110, -INF , P5 ;  /* 0xff8000006e6e7808 */ /* 0x000fc40002800000 */
[----:B------:R-:W-:Y:S02]  /*2340*/  FMNMX R7, R81, R12, !PT ;  /* 0x0000000c51077209 */ /* 0x000fe40007800000 */
[----:B------:R-:W-:Y:S02]  /*2350*/  FMNMX R9, R107, R14, !PT ;  /* 0x0000000e6b097209 */ /* 0x000fe40007800000 */
[----:B------:R-:W-:Y:S02]  /*2360*/  FSEL R104, R104, -INF , P5 ;  /* 0xff80000068687808 */ /* 0x000fe40002800000 */
[----:B------:R-:W-:Y:S01]  /*2370*/  ISETP.GE.AND P5, PT, R0, R5, PT ;  /* 0x000000050000720c */ /* 0x000fe20003fa6270 */
[----:B------:R-:W-:Y:S01]  /*2380*/  VIADD R5, R3, 0xb9 ;  /* 0x000000b903057836 */ /* 0x000fe20000000000 */
[----:B------:R-:W-:Y:S02]  /*2390*/  FSEL R111, R111, -INF , P3 ;  /* 0xff8000006f6f7808 */ /* 0x000fe40001800000 */
        /* <DEDUP_REMOVED lines=8> */
[----:B------:R-:W-:Y:S02]  /*2420*/  FSEL R115, R115, -INF , P1 ;  /* 0xff80000073737808 */ /* 0x000fe40000800000 */
[----:B------:R-:W-:Y:S02]  /*2430*/  FMNMX R12, R88, R7, !PT ;  /* 0x00000007580c7209 */ /* 0x000fe40007800000 */
[----:B------:R-:W-:Y:S02]  /*2440*/  FMNMX R14, R114, R9, !PT ;  /* 0x00000009720e7209 */ /* 0x000fe40007800000 */
[----:B------:R-:W-:Y:S02]  /*2450*/  FSEL R108, R108, -INF , P2 ;  /* 0xff8000006c6c7808 */ /* 0x000fe40001000000 */
        /* <DEDUP_REMOVED lines=12> */
[----:B------:R-:W-:Y:S01]  /*2520*/  ISETP.GE.AND P4, PT, R0, R5, PT ;  /* 0x000000050000720c */ /* 0x000fe20003f86270 */
[----:B------:R-:W-:Y:S01]  /*2530*/  VIADD R5, R3, 0xc9 ;  /* 0x000000c903057836 */ /* 0x000fe20000000000 */
[----:B------:R-:W-:-:S02]  /*2540*/  FSEL R122, R122, -INF , P5 ;  /* 0xff8000007a7a7808 */ /* 0x000fc40002800000 */
[----:B------:R-:W-:Y:S02]  /*2550*/  FMNMX R7, R93, R12, !PT ;  /* 0x0000000c5d077209 */ /* 0x000fe40007800000 */
[----:B------:R-:W-:Y:S02]  /*2560*/  FMNMX R9, R119, R14, !PT ;  /* 0x0000000e77097209 */ /* 0x000fe40007800000 */
[----:B------:R-:W-:Y:S02]  /*2570*/  FSEL R123, R123, -INF , P3 ;  /* 0xff8000007b7b7808 */ /* 0x000fe40001800000 */
[----:B------:R-:W-:Y:S02]  /*2580*/  FMNMX R12, R96, R7, !PT ;  /* 0x00000007600c7209 */ /* 0x000fe40007800000 */
[----:B------:R-:W-:Y:S02]  /*2590*/  FMNMX R14, R122, R9, !PT ;  /* 0x000000097a0e7209 */ /* 0x000fe40007800000 */
[----:B------:R-:W-:-:S02]  /*25a0*/  FSEL R113, R113, -INF , P6 ;  /* 0xff80000071717808 */ /* 0x000fc40003000000 */
[----:B------:R-:W-:Y:S02]  /*25b0*/  ISETP.GE.AND P6, PT, R0, R5, PT ;  /* 0x000000050000720c */ /* 0x000fe40003fc6270 */
[----:B------:R-:W-:Y:S02]  /*25c0*/  IADD3 R5, R3, 0xd0, RZ ;  /* 0x000000d003057810 */ /* 0x000fe40007ffe0ff */
        /* <DEDUP_REMOVED lines=11> */
[----:B------:R-:W-:Y:S02]  /*2680*/  FSEL R130, R130, -INF , P4 ;  /* 0xff80000082827808 */ /* 0x000fe40002000000 */
[----:B------:R-:W-:Y:S02]  /*2690*/  FMNMX R9, R101, R12, !PT ;  /* 0x0000000c65097209 */ /* 0x000fe40007800000 */
[----:B------:R-:W-:Y:S02]  /*26a0*/  FMNMX R11, R127, R14, !PT ;  /* 0x0000000e7f0b7209 */ /* 0x000fe40007800000 */
[----:B------:R-:W-:Y:S02]  /*26b0*/  IADD3 R5, R3, 0xd8, RZ ;  /* 0x000000d803057810 */ /* 0x000fe40007ffe0ff */
[----:B------:R-:W-:-:S02]  /*26c0*/  FSEL R120, R120, -INF , P2 ;  /* 0xff80000078787808 */ /* 0x000fc40001000000 */
[----:B------:R-:W-:Y:S02]  /*26d0*/  FSEL R131, R131, -INF , P6 ;  /* 0xff80000083837808 */ /* 0x000fe40003000000 */
[----:B------:R-:W-:Y:S02]  /*26e0*/  FMNMX R12, R104, R9, !PT ;  /* 0x00000009680c7209 */ /* 0x000fe40007800000 */
[----:B------:R-:W-:Y:S02]  /*26f0*/  FMNMX R14, R130, R11, !PT ;  /* 0x0000000b820e7209 */ /* 0x000fe40007800000 */
[----:B------:R-:W-:Y:S01]  /*2700*/  ISETP.GE.AND P2, PT, R0, R5, PT ;  /* 0x000000050000720c */ /* 0x000fe20003f46270 */
[----:B------:R-:W-:Y:S01]  /*2710*/  VIADD R5, R3, 0xd9 ;  /* 0x000000d903057836 */ /* 0x000fe20000000000 */
[----:B------:R-:W-:Y:S02]  /*2720*/  FSEL R134, R134, -INF , P5 ;  /* 0xff80000086867808 */ /* 0x000fe40002800000 */
[----:B------:R-:W-:-:S02]  /*2730*/  FMNMX R9, R105, R12, !PT ;  /* 0x0000000c69097209 */ /* 0x000fc40007800000 */
[----:B------:R-:W-:Y:S02]  /*2740*/  FMNMX R11, R131, R14, !PT ;  /* 0x0000000e830b7209 */ /* 0x000fe40007800000 */
[----:B------:R-:W-:Y:S02]  /*2750*/  FSEL R121, R121, -INF , P1 ;  /* 0xff80000079797808 */ /* 0x000fe40000800000 */
[----:B------:R-:W-:Y:S02]  /*2760*/  ISETP.GE.AND P1, PT, R0, R5, PT ;  /* 0x000000050000720c */ /* 0x000fe40003f26270 */
[----:B------:R-:W-:Y:S02]  /*2770*/  IADD3 R5, R3, 0xe0, RZ ;  /* 0x000000e003057810 */ /* 0x000fe40007ffe0ff */
[----:B------:R-:W-:Y:S02]  /*2780*/  FSEL R135, R135, -INF , P3 ;  /* 0xff80000087877808 */ /* 0x000fe40001800000 */
[----:B------:R-:W-:-:S02]  /*2790*/  FMNMX R12, R108, R9, !PT ;  /* 0x000000096c0c7209 */ /* 0x000fc40007800000 */
[----:B------:R-:W-:Y:S02]  /*27a0*/  FMNMX R14, R134, R11, !PT ;  /* 0x0000000b860e7209 */ /* 0x000fe40007800000 */
[----:B------:R-:W-:Y:S02]  /*27b0*/  IADD3 R7, R3, 0xe1, RZ ;  /* 0x000000e103077810 */ /* 0x000fe40007ffe0ff */
[----:B------:R-:W-:Y:S02]  /*27c0*/  FSEL R124, R124, -INF , P4 ;  /* 0xff8000007c7c7808 */ /* 0x000fe40002000000 */
[----:B------:R-:W-:Y:S02]  /*27d0*/  ISETP.GE.AND P4, PT, R0, R5, PT ;  /* 0x000000050000720c */ /* 0x000fe40003f86270 */
        /* <DEDUP_REMOVED lines=9> */
[----:B------:R-:W-:Y:S02]  /*2870*/  FSEL R128, R128, -INF , P5 ;  /* 0xff80000080807808 */ /* 0x000fe40002800000 */
[----:B------:R-:W-:Y:S01]  /*2880*/  ISETP.GE.AND P5, PT, R0, R7, PT ;  /* 0x000000070000720c */ /* 0x000fe20003fa6270 */
[----:B------:R-:W-:Y:S01]  /*2890*/  VIADD R7, R3, 0xe9 ;  /* 0x000000e903077836 */ /* 0x000fe20000000000 */
[----:B------:R-:W-:Y:S02]  /*28a0*/  FSEL R142, R142, -INF , P4 ;  /* 0xff8000008e8e7808 */ /* 0x000fe40002000000 */
[----:B------:R-:W-:Y:S02]  /*28b0*/  FMNMX R9, R113, R12, !PT ;  /* 0x0000000c71097209 */ /* 0x000fe40007800000 */
[----:B------:R-:W-:-:S02]  /*28c0*/  FMNMX R11, R139, R14, !PT ;  /* 0x0000000e8b0b7209 */ /* 0x000fc40007800000 */
[----:B------:R-:W-:Y:S02]  /*28d0*/  FSEL R129, R129, -INF , P3 ;  /* 0xff80000081817808 */ /* 0x000fe40001800000 */
[----:B------:R-:W-:Y:S02]  /*28e0*/  FSEL R143, R143, -INF , P6 ;  /* 0xff8000008f8f7808 */ /* 0x000fe40003000000 */
[----:B------:R-:W-:Y:S02]  /*28f0*/  FMNMX R12, R116, R9, !PT ;  /* 0x00000009740c7209 */ /* 0x000fe40007800000 */
[----:B------:R-:W-:Y:S02]  /*2900*/  FMNMX R14, R142, R11, !PT ;  /* 0x0000000b8e0e7209 */ /* 0x000fe40007800000 */
[----:B------:R-:W-:Y:S02]  /*2910*/  ISETP.GE.AND P3, PT, R0, R7, PT ;  /* 0x000000070000720c */ /* 0x000fe40003f66270 */
[----:B------:R-:W-:-:S02]  /*2920*/  IADD3 R7, R3, 0xf0, RZ ;  /* 0x000000f003077810 */ /* 0x000fc40007ffe0ff */
[----:B------:R-:W-:Y:S02]  /*2930*/  FSEL R146, R146, -INF , P5 ;  /* 0xff80000092927808 */ /* 0x000fe40002800000 */
[----:B------:R-:W-:Y:S02]  /*2940*/  FMNMX R9, R117, R12, !PT ;  /* 0x0000000c75097209 */ /* 0x000fe40007800000 */
[----:B------:R-:W-:Y:S02]  /*2950*/  FMNMX R11, R143, R14, !PT ;  /* 0x0000000e8f0b7209 */ /* 0x000fe40007800000 */
[----:B------:R-:W-:Y:S02]  /*2960*/  FSEL R132, R132, -INF , P2 ;  /* 0xff80000084847808 */ /* 0x000fe40001000000 */
[----:B------:R-:W-:Y:S02]  /*2970*/  ISETP.GE.AND P2, PT, R0, R7, PT ;  /* 0x000000070000720c */ /* 0x000fe40003f46270 */
[----:B------:R-:W-:-:S02]  /*2980*/  IADD3 R7, R3, 0xf1, RZ ;  /* 0x000000f103077810 */ /* 0x000fc40007ffe0ff */
[----:B------:R-:W-:Y:S02]  /*2990*/  FSEL R147, R147, -INF , P3 ;  /* 0xff80000093937808 */ /* 0x000fe40001800000 */
[----:B------:R-:W-:Y:S02]  /*29a0*/  FMNMX R12, R120, R9, !PT ;  /* 0x00000009780c7209 */ /* 0x000fe40007800000 */
[----:B------:R-:W-:Y:S02]  /*29b0*/  FMNMX R14, R146, R11, !PT ;  /* 0x0000000b920e7209 */ /* 0x000fe40007800000 */
[----:B------:R-:W-:Y:S02]  /*29c0*/  FSEL R133, R133, -INF , P1 ;  /* 0xff80000085857808 */ /* 0x000fe40000800000 */
[----:B------:R-:W-:Y:S02]  /*29d0*/  ISETP.GE.AND P1, PT, R0, R7, PT ;  /* 0x000000070000720c */ /* 0x000fe40003f26270 */
[----:B------:R-:W-:-:S02]  /*29e0*/  FSEL R150, R150, -INF , P2 ;  /* 0xff80000096967808 */ /* 0x000fc40001000000 */
[----:B------:R-:W-:Y:S02]  /*29f0*/  FMNMX R7, R121, R12, !PT ;  /* 0x0000000c79077209 */ /* 0x000fe40007800000 */
[----:B------:R-:W-:Y:S02]  /*2a00*/  FMNMX R9, R147, R14, !PT ;  /* 0x0000000e93097209 */ /* 0x000fe40007800000 */
[----:B------:R-:W-:Y:S02]  /*2a10*/  FSEL R151, R151, -INF , P1 ;  /* 0xff80000097977808 */ /* 0x000fe40000800000 */
[----:B------:R-:W-:Y:S02]  /*2a20*/  FMNMX R12, R124, R7, !PT ;  /* 0x000000077c0c7209 */ /* 0x000fe40007800000 */
[----:B------:R-:W-:Y:S02]  /*2a30*/  FMNMX R14, R150, R9, !PT ;  /* 0x00000009960e7209 */ /* 0x000fe40007800000 */
[----:B------:R-:W-:-:S02]  /*2a40*/  FMNMX R7, R5, R12, !PT ;  /* 0x0000000c05077209 */ /* 0x000fc40007800000 */
[----:B------:R-:W-:Y:S02]  /*2a50*/  FMNMX R14, R151, R14, !PT ;  /* 0x0000000e970e7209 */ /* 0x000fe40007800000 */
[----:B------:R-:W-:Y:S02]  /*2a60*/  FMNMX R12, R128, R7, !PT ;  /* 0x00000007800c7209 */ /* 0x000fe40007800000 */
[----:B------:R-:W-:Y:S01]  /*2a70*/  FSEL R136, R136, -INF , P4 ;  /* 0xff80000088887808 */ /* 0x000fe20002000000 */
[----:B------:R-:W1:Y:S01]  /*2a80*/  SHFL.BFLY PT, R9, R14, 0x1, 0x1f ;  /* 0x0c201f000e097f89 */ /* 0x000e6200000e0000 */
[----:B------:R-:W-:Y:S02]  /*2a90*/  FMNMX R7, R129, R12, !PT ;  /* 0x0000000c81077209 */ /* 0x000fe40007800000 */
[----:B------:R-:W-:Y:S02]  /*2aa0*/  FSEL R137, R137, -INF , P6 ;  /* 0xff80000089897808 */ /* 0x000fe40003000000 */
[----:B------:R-:W-:-:S02]  /*2ab0*/  FMNMX R12, R132, R7, !PT ;  /* 0x00000007840c7209 */ /* 0x000fc40007800000 */
[----:B------:R-:W-:Y:S02]  /*2ac0*/  FSEL R140, R140, -INF , P5 ;  /* 0xff8000008c8c7808 */ /* 0x000fe40002800000 */
[----:B------:R-:W-:Y:S02]  /*2ad0*/  FMNMX R7, R133, R12, !PT ;  /* 0x0000000c85077209 */ /* 0x000fe40007800000 */
[----:B------:R-:W-:Y:S02]  /*2ae0*/  FSEL R141, R141, -INF , P3 ;  /* 0xff8000008d8d7808 */ /* 0x000fe40001800000 */
[----:B------:R-:W-:Y:S02]  /*2af0*/  FMNMX R12, R136, R7, !PT ;  /* 0x00000007880c7209 */ /* 0x000fe40007800000 */
[----:B------:R-:W-:Y:S02]  /*2b00*/  FSEL R144, R144, -INF , P2 ;  /* 0xff80000090907808 */ /* 0x000fe40001000000 */
[----:B------:R-:W-:-:S02]  /*2b10*/  FMNMX R7, R137, R12, !PT ;  /* 0x0000000c89077209 */ /* 0x000fc40007800000 */
[----:B------:R-:W-:Y:S02]  /*2b20*/  FSEL R145, R145, -INF , P1 ;  /* 0xff80000091917808 */ /* 0x000fe40000800000 */
[----:B------:R-:W-:Y:S02]  /*2b30*/  FMNMX R12, R140, R7, !PT ;  /* 0x000000078c0c7209 */ /* 0x000fe40007800000 */
[----:B------:R-:W-:Y:S02]  /*2b40*/  IADD3 R7, R3, 0xf8, RZ ;  /* 0x000000f803077810 */ /* 0x000fe40007ffe0ff */
[----:B-1----:R-:W-:Y:S02]  /*2b50*/  FMNMX R14, R14, R9, !PT ;  /* 0x000000090e0e7209 */ /* 0x002fe40007800000 */
[----:B------:R-:W-:Y:S02]  /*2b60*/  FMNMX R9, R141, R12, !PT ;  /* 0x0000000c8d097209 */ /* 0x000fe40007800000 */
[----:B------:R-:W-:Y:S01]  /*2b70*/  ISETP.GE.AND P2, PT, R0, R7, PT ;  /* 0x000000070000720c */ /* 0x000fe20003f46270 */
[----:B------:R-:W1:Y:S01]  /*2b80*/  SHFL.BFLY PT, R125, R14, 0x2, 0x1f ;  /* 0x0c401f000e7d7f89 */ /* 0x000e6200000e0000 */
[----:B------:R-:W-:Y:S01]  /*2b90*/  VIADD R7, R3, 0xf9 ;  /* 0x000000f903077836 */ /* 0x000fe20000000000 */
[----:B------:R-:W-:-:S02]  /*2ba0*/  FMNMX R12, R144, R9, !PT ;  /* 0x00000009900c7209 */ /* 0x000fc40007800000 */
[----:B------:R-:W-:Y:S02]  /*2bb0*/  FSEL R148, R148, -INF , P2 ;  /* 0xff80000094947808 */ /* 0x000fe40001000000 */
[----:B------:R-:W-:Y:S02]  /*2bc0*/  ISETP.GE.AND P1, PT, R0, R7, PT ;  /* 0x000000070000720c */ /* 0x000fe40003f26270 */
[----:B------:R-:W-:Y:S02]  /*2bd0*/  FMNMX R7, R145, R12, !PT ;  /* 0x0000000c91077209 */ /* 0x000fe40007800000 */
[----:B------:R-:W-:Y:S02]  /*2be0*/  FSEL R149, R149, -INF , P1 ;  /* 0xff80000095957808 */ /* 0x000fe40000800000 */
[----:B------:R-:W-:-:S04]  /*2bf0*/  FMNMX R12, R148, R7, !PT ;  /* 0x00000007940c7209 */ /* 0x000fc80007800000 */
[----:B------:R-:W-:-:S05]  /*2c00*/  FMNMX R12, R149, R12, !PT ;  /* 0x0000000c950c7209 */ /* 0x000fca0007800000 */
[----:B------:R-:W2:Y:S01]  /*2c10*/  SHFL.BFLY PT, R7, R12, 0x1, 0x1f ;  /* 0x0c201f000c077f89 */ /* 0x000ea200000e0000 */
[----:B-1----:R-:W-:-:S04]  /*2c20*/  FMNMX R125, R14, R125, !PT ;  /* 0x0000007d0e7d7209 */ /* 0x002fc80007800000 */
[----:B------:R-:W-:-:S04]  /*2c30*/  FSETP.NEU.AND P1, PT, R125, -INF , PT ;  /* 0xff8000007d00780b */ /* 0x000fc80003f2d000 */
[----:B------:R-:W-:-:S05]  /*2c40*/  FSEL R153, R125, RZ, P1 ;  /* 0x000000ff7d997208 */ /* 0x000fca0000800000 */
[----:B------:R-:W-:Y:S01]  /*2c50*/  FMUL R153, R153, UR6 ;  /* 0x0000000699997c20 */ /* 0x000fe20008400000 */
[----:B------:R-:W-:-:S03]  /*2c60*/  ULDC UR6, c[0x0][0x604] ;  /* 0x0001810000067ab9 */ /* 0x000fc60000000800 */
[--C-:B------:R-:W-:Y:S01]  /*2c70*/  FFMA R9, R26, UR6, -R153.reuse ;  /* 0x000000061a097c23 */ /* 0x100fe20008000899 */
[----:B------:R-:W-:Y:S01]  /*2c80*/  ULDC UR6, c[0x0][0x604] ;  /* 0x0001810000067ab9 */ /* 0x000fe20000000800 */
[----:B--2---:R-:W-:Y:S01]  /*2c90*/  FMNMX R7, R12, R7, !PT ;  /* 0x000000070c077209 */ /* 0x004fe20007800000 */
[--C-:B------:R-:W-:Y:S02]  /*2ca0*/  FFMA R12, R27, UR6, -R153.reuse ;  /* 0x000000061b0c7c23 */ /* 0x100fe40008000899 */
[----:B------:R-:W-:Y:S01]  /*2cb0*/  FSETP.GEU.AND P6, PT, R9, -126, PT ;  /* 0xc2fc00000900780b */ /* 0x000fe20003fce000 */
[----:B------:R-:W-:Y:S02]  /*2cc0*/  ULDC UR6, c[0x0][0x604] ;  /* 0x0001810000067ab9 */ /* 0x000fe40000000800 */
[----:B------:R-:W-:Y:S01]  /*2cd0*/  FFMA R11, R30, UR6, -R153 ;  /* 0x000000061e0b7c23 */ /* 0x000fe20008000899 */
[----:B------:R-:W-:Y:S01]  /*2ce0*/  FSETP.GEU.AND P5, PT, R12, -126, PT ;  /* 0xc2fc00000c00780b */ /* 0x000fe20003fae000 */
[----:B------:R-:W1:Y:S01]  /*2cf0*/  SHFL.BFLY PT, R14, R7, 0x2, 0x1f ;  /* 0x0c401f00070e7f89 */ /* 0x000e6200000e0000 */
[----:B------:R-:W-:-:S02]  /*2d00*/  ULDC UR6, c[0x0][0x604] ;  /* 0x0001810000067ab9 */ /* 0x000fc40000000800 */
[----:B------:R-:W-:Y:S01]  /*2d10*/  FSETP.GEU.AND P3, PT, R11, -126, PT ;  /* 0xc2fc00000b00780b */ /* 0x000fe20003f6e000 */
[--C-:B------:R-:W-:Y:S01]  /*2d20*/  FFMA R31, R31, UR6, -R153.reuse ;  /* 0x000000061f1f7c23 */ /* 0x100fe20008000899 */
[----:B------:R-:W-:Y:S02]  /*2d30*/  ULDC UR6, c[0x0][0x604] ;  /* 0x0001810000067ab9 */ /* 0x000fe40000000800 */
[--C-:B------:R-:W-:Y:S01]  /*2d40*/  FFMA R13, R34, UR6, -R153.reuse ;  /* 0x00000006220d7c23 */ /* 0x100fe20008000899 */
[----:B------:R-:W-:Y:S01]  /*2d50*/  @!P6 FMUL R9, R9, 0.5 ;  /* 0x3f0000000909e820 */ /* 0x000fe20000400000 */
[----:B------:R-:W-:Y:S01]  /*2d60*/  ULDC UR6, c[0x0][0x604] ;  /* 0x0001810000067ab9 */ /* 0x000fe20000000800 */
[----:B------:R-:W-:Y:S01]  /*2d70*/  FSETP.GEU.AND P2, PT, R31, -126, PT ;  /* 0xc2fc00001f00780b */ /* 0x000fe20003f4e000 */
[--C-:B------:R-:W-:Y:S01]  /*2d80*/  FFMA R16, R35, UR6, -R153.reuse ;  /* 0x0000000623107c23 */ /* 0x100fe20008000899 */
[----:B------:R-:W-:Y:S01]  /*2d90*/  @!P5 FMUL R12, R12, 0.5 ;  /* 0x3f0000000c0cd820 */ /* 0x000fe20000400000 */
[----:B------:R-:W-:Y:S01]  /*2da0*/  ULDC UR6, c[0x0][0x604] ;  /* 0x0001810000067ab9 */ /* 0x000fe20000000800 */
[----:B------:R-:W2:Y:S01]  /*2db0*/  MUFU.EX2 R9, R9 ;  /* 0x0000000900097308 */ /* 0x000ea20000000800 */
[--C-:B------:R-:W-:Y:S01]  /*2dc0*/  FFMA R38, R38, UR6, -R153.reuse ;  /* 0x0000000626267c23 */ /* 0x100fe20008000899 */
[----:B------:R-:W-:Y:S01]  /*2dd0*/  @!P3 FMUL R11, R11, 0.5 ;  /* 0x3f0000000b0bb820 */ /* 0x000fe20000400000 */
[----:B------:R-:W-:Y:S01]  /*2de0*/  ULDC UR6, c[0x0][0x604] ;  /* 0x0001810000067ab9 */ /* 0x000fe20000000800 */
[----:B------:R-:W-:Y:S01]  /*2df0*/  FSETP.GEU.AND P4, PT, R13, -126, PT ;  /* 0xc2fc00000d00780b */ /* 0x000fe20003f8e000 */
[----:B------:R-:W-:Y:S01]  /*2e00*/  FFMA R18, R39, UR6, -R153 ;  /* 0x0000000627127c23 */ /* 0x000fe20008000899 */
[----:B------:R-:W-:-:S02]  /*2e10*/  ULDC UR6, c[0x0][0x604] ;  /* 0x0001810000067ab9 */ /* 0x000fc40000000800 */
[----:B------:R-:W3:Y:S01]  /*2e20*/  MUFU.EX2 R12, R12 ;  /* 0x0000000c000c7308 */ /* 0x000ee20000000800 */
[--C-:B------:R-:W-:Y:S01]  /*2e30*/  FFMA R15, R42, UR6, -R153.reuse ;  /* 0x000000062a0f7c23 */ /* 0x100fe20008000899 */
[----:B-1----:R-:W-:Y:S01]  /*2e40*/  FMNMX R7, R7, R14, !PT ;  /* 0x0000000e07077209 */ /* 0x002fe20007800000 */
[----:B------:R-:W-:Y:S01]  /*2e50*/  @!P2 FMUL R31, R31, 0.5 ;  /* 0x3f0000001f1fa820 */ /* 0x000fe20000400000 */
[----:B------:R-:W-:Y:S02]  /*2e60*/  ULDC UR6, c[0x0][0x604] ;  /* 0x0001810000067ab9 */ /* 0x000fe40000000800 */
[----:B------:R-:W-:Y:S01]  /*2e70*/  FSETP.NEU.AND P1, PT, R7, -INF , PT ;  /* 0xff8000000700780b */ /* 0x000fe20003f2d000 */
[--C-:B------:R-:W-:Y:S01]  /*2e80*/  FFMA R20, R43, UR6, -R153.reuse ;  /* 0x000000062b147c23 */ /* 0x100fe20008000899 */
[----:B------:R-:W1:Y:S01]  /*2e90*/  MUFU.EX2 R11, R11 ;  /* 0x0000000b000b7308 */ /* 0x000e620000000800 */
[----:B--2---:R-:W-:Y:S01]  /*2ea0*/  @!P6 FMUL R9, R9, R9 ;  /* 0x000000090909e220 */ /* 0x004fe20000400000 */
[----:B------:R-:W-:Y:S01]  /*2eb0*/  FSETP.GEU.AND P6, PT, R38, -126, PT ;  /* 0xc2fc00002600780b */ /* 0x000fe20003fce000 */
[----:B------:R-:W-:Y:S01]  /*2ec0*/  @!P4 FMUL R13, R13, 0.5 ;  /* 0x3f0000000d0dc820 */ /* 0x000fe20000400000 */
[----:B------:R-:W-:Y:S01]  /*2ed0*/  FSEL R152, R7, RZ, P1 ;  /* 0x000000ff07987208 */ /* 0x000fe20000800000 */
[----:B------:R-:W-:Y:S01]  /*2ee0*/  ULDC UR6, c[0x0][0x604] ;  /* 0x0001810000067ab9 */ /* 0x000fe20000000800 */
[----:B------:R-:W-:Y:S01]  /*2ef0*/  FSETP.GEU.AND P1, PT, R16, -126, PT ;  /* 0xc2fc00001000780b */ /* 0x000fe20003f2e000 */
[----:B------:R-:W-:Y:S01]  /*2f00*/  FFMA R46, R46, UR6, -R153 ;  /* 0x000000062e2e7c23 */ /* 0x000fe20008000899 */
[----:B------:R-:W2:Y:S01]  /*2f10*/  MUFU.EX2 R14, R31 ;  /* 0x0000001f000e7308 */ /* 0x000ea20000000800 */
[----:B---3--:R-:W-:Y:S01]  /*2f20*/  @!P5 FMUL R12, R12, R12 ;  /* 0x0000000c0c0cd220 */ /* 0x008fe20000400000 */
[----:B------:R-:W-:Y:S01]  /*2f30*/  FSETP.GEU.AND P5, PT, R18, -126, PT ;  /* 0xc2fc00001200780b */ /* 0x000fe20003fae000 */
[----:B------:R-:W-:-:S02]  /*2f40*/  ULDC UR6, c[0x0][0x604] ;  /* 0x0001810000067ab9 */ /* 0x000fc40000000800 */
[--C-:B------:R-:W-:Y:S01]  /*2f50*/  FFMA R22, R47, UR6, -R153.reuse ;  /* 0x000000062f167c23 */ /* 0x100fe20008000899 */
[----:B------:R-:W-:Y:S01]  /*2f60*/  ULDC UR6, c[0x0][0x604] ;  /* 0x0001810000067ab9 */ /* 0x000fe20000000800 */
[----:B------:R-:W-:Y:S01]  /*2f70*/  @!P6 FMUL R38, R38, 0.5 ;  /* 0x3f0000002626e820 */ /* 0x000fe20000400000 */
[----:B------:R-:W3:Y:S01]  /*2f80*/  MUFU.EX2 R13, R13 ;  /* 0x0000000d000d7308 */ /* 0x000ee20000000800 */
[----:B-1----:R-:W-:Y:S01]  /*2f90*/  @!P3 FMUL R11, R11, R11 ;  /* 0x0000000b0b0bb220 */ /* 0x002fe20000400000 */
[----:B------:R-:W-:Y:S01]  /*2fa0*/  FSETP.GEU.AND P3, PT, R15, -126, PT ;  /* 0xc2fc00000f00780b */ /* 0x000fe20003f6e000 */
[----:B------:R-:W-:Y:S01]  /*2fb0*/  @!P1 FMUL R16, R16, 0.5 ;  /* 0x3f00000010109820 */ /* 0x000fe20000400000 */
[--C-:B------:R-:W-:Y:S01]  /*2fc0*/  FFMA R17, R50, UR6, -R153.reuse ;  /* 0x0000000632117c23 */ /* 0x100fe20008000899 */
[----:B------:R-:W-:Y:S02]  /*2fd0*/  ULDC UR6, c[0x0][0x604] ;  /* 0x0001810000067ab9 */ /* 0x000fe40000000800 */
[----:B------:R-:W-:Y:S01]  /*2fe0*/  @!P5 FMUL R18, R18, 0.5 ;  /* 0x3f0000001212d820 */ /* 0x000fe20000400000 */
[----:B------:R-:W1:Y:S01]  /*2ff0*/  MUFU.EX2 R83, R38 ;  /* 0x0000002600537308 */ /* 0x000e620000000800 */
[----:B------:R-:W-:Y:S01]  /*3000*/  FFMA R26, R51, UR6, -R153 ;  /* 0x00000006331a7c23 */ /* 0x000fe20008000899 */
[----:B--2---:R-:W-:Y:S01]  /*3010*/  @!P2 FMUL R14, R14, R14 ;  /* 0x0000000e0e0ea220 */ /* 0x004fe20000400000 */
[----:B------:R-:W-:Y:S01]  /*3020*/  FSETP.GEU.AND P2, PT, R20, -126, PT ;  /* 0xc2fc00001400780b */ /* 0x000fe20003f4e000 */
[----:B------:R-:W-:-:S02]  /*3030*/  ULDC UR6, c[0x0][0x604] ;  /* 0x0001810000067ab9 */ /* 0x000fc40000000800 */
[--C-:B------:R-:W-:Y:S01]  /*3040*/  FFMA R27, R54, UR6, -R153.reuse ;  /* 0x00000006361b7c23 */ /* 0x100fe20008000899 */
[----:B------:R-:W-:Y:S01]  /*3050*/  @!P3 FMUL R15, R15, 0.5 ;  /* 0x3f0000000f0fb820 */ /* 0x000fe20000400000 */
[----:B------:R-:W2:Y:S01]  /*3060*/  MUFU.EX2 R18, R18 ;  /* 0x0000001200127308 */ /* 0x000ea20000000800 */
[----:B---3--:R-:W-:Y:S01]  /*3070*/  @!P4 FMUL R13, R13, R13 ;  /* 0x0000000d0d0dc220 */ /* 0x008fe20000400000 */
[----:B------:R-:W-:Y:S01]  /*3080*/  FSETP.GEU.AND P4, PT, R46, -126, PT ;  /* 0xc2fc00002e00780b */ /* 0x000fe20003f8e000 */
[----:B------:R-:W-:Y:S02]  /*3090*/  ULDC UR6, c[0x0][0x604] ;  /* 0x0001810000067ab9 */ /* 0x000fe40000000800 */
[--C-:B------:R-:W-:Y:S01]  /*30a0*/  FFMA R30, R55, UR6, -R153.reuse ;  /* 0x00000006371e7c23 */ /* 0x100fe20008000899 */
[----:B------:R-:W-:Y:S02]  /*30b0*/  ULDC UR6, c[0x0][0x604] ;  /* 0x0001810000067ab9 */ /* 0x000fe40000000800 */
[----:B------:R-:W3:Y:S01]  /*30c0*/  MUFU.EX2 R16, R16 ;  /* 0x0000001000107308 */ /* 0x000ee20000000800 */
[----:B-1----:R-:W-:Y:S01]  /*30d0*/  @!P6 FMUL R83, R83, R83 ;  /* 0x000000535353e220 */ /* 0x002fe20000400000 */
[----:B------:R-:W-:Y:S01]  /*30e0*/  FSETP.GEU.AND P6, PT, R17, -126, PT ;  /* 0xc2fc00001100780b */ /* 0x000fe20003fce000 */
[----:B------:R-:W-:Y:S01]  /*30f0*/  @!P2 FMUL R20, R20, 0.5 ;  /* 0x3f0000001414a820 */ /* 0x000fe20000400000 */
[----:B------:R-:W-:Y:S01]  /*3100*/  FFMA R19, R58, UR6, -R153 ;  /* 0x000000063a137c23 */ /* 0x000fe20008000899 */
[----:B------:R-:W-:-:S02]  /*3110*/  ULDC UR6, c[0x0][0x604] ;  /* 0x0001810000067ab9 */ /* 0x000fc40000000800 */
[----:B------:R-:W-:Y:S01]  /*3120*/  @!P4 FMUL R46, R46, 0.5 ;  /* 0x3f0000002e2ec820 */ /* 0x000fe20000400000 */
[----:B------:R-:W1:Y:S01]  /*3130*/  MUFU.EX2 R15, R15 ;  /* 0x0000000f000f7308 */ /* 0x000e620000000800 */
[----:B--2---:R-:W-:Y:S01]  /*3140*/  @!P5 FMUL R18, R18, R18 ;  /* 0x000000121212d220 */ /* 0x004fe20000400000 */
[----:B------:R-:W-:Y:S01]  /*3150*/  FSETP.GEU.AND P5, PT, R26, -126, PT ;  /* 0xc2fc00001a00780b */ /* 0x000fe20003fae000 */
[--C-:B------:R-:W-:Y:S01]  /*3160*/  FFMA R34, R59, UR6, -R153.reuse ;  /* 0x000000063b227c23 */ /* 0x100fe20008000899 */
[----:B------:R-:W-:Y:S02]  /*3170*/  ULDC UR6, c[0x0][0x604] ;  /* 0x0001810000067ab9 */ /* 0x000fe40000000800 */
[----:B------:R-:W-:Y:S01]  /*3180*/  FFMA R31, R62, UR6, -R153 ;  /* 0x000000063e1f7c23 */ /* 0x000fe20008000899 */
[----:B------:R-:W-:Y:S01]  /*3190*/  @!P6 FMUL R17, R17, 0.5 ;  /* 0x3f0000001111e820 */ /* 0x000fe20000400000 */
        /* <DEDUP_REMOVED lines=10> */
[--C-:B------:R-:W-:Y:S01]  /*3240*/  FFMA R21, R66, UR6, -R153.reuse ;  /* 0x0000000642157c23 */ /* 0x100fe20008000899 */
[----:B------:R-:W-:Y:S02]  /*3250*/  ULDC UR6, c[0x0][0x604] ;  /* 0x0001810000067ab9 */ /* 0x000fe40000000800 */
[----:B------:R-:W-:Y:S01]  /*3260*/  FFMA R42, R67, UR6, -R153 ;  /* 0x00000006432a7c23 */ /* 0x000fe20008000899 */
[----:B------:R-:W-:Y:S01]  /*3270*/  @!P1 FMUL R22, R22, 0.5 ;  /* 0x3f00000016169820 */ /* 0x000fe20000400000 */
[----:B------:R-:W1:Y:S01]  /*3280*/  MUFU.EX2 R26, R26 ;  /* 0x0000001a001a7308 */ /* 0x000e620000000800 */
[----:B--2---:R-:W-:Y:S01]  /*3290*/  @!P4 FMUL R91, R91, R91 ;  /* 0x0000005b5b5bc220 */ /* 0x004fe20000400000 */
[----:B------:R-:W-:Y:S01]  /*32a0*/  FSETP.GEU.AND P4, PT, R19, -126, PT ;  /* 0xc2fc00001300780b */ /* 0x000fe20003f8e000 */
[----:B------:R-:W-:-:S02]  /*32b0*/  ULDC UR6, c[0x0][0x604] ;  /* 0x0001810000067ab9 */ /* 0x000fc40000000800 */
[--C-:B------:R-:W-:Y:S01]  /*32c0*/  FFMA R35, R70, UR6, -R153.reuse ;  /* 0x0000000646237c23 */ /* 0x100fe20008000899 */
[----:B------:R-:W-:Y:S01]  /*32d0*/  ULDC UR6, c[0x0][0x604] ;  /* 0x0001810000067ab9 */ /* 0x000fe20000000800 */
[----:B------:R-:W-:Y:S01]  /*32e0*/  @!P3 FMUL R27, R27, 0.5 ;  /* 0x3f0000001b1bb820 */ /* 0x000fe20000400000 */
[----:B------:R-:W2:Y:S01]  /*32f0*/  MUFU.EX2 R20, R20 ;  /* 0x0000001400147308 */ /* 0x000ea20000000800 */
[----:B---3--:R-:W-:Y:S01]  /*3300*/  @!P6 FMUL R17, R17, R17 ;  /* 0x000000111111e220 */ /* 0x008fe20000400000 */
[----:B------:R-:W-:Y:S01]  /*3310*/  FSETP.GEU.AND P6, PT, R31, -126, PT ;  /* 0xc2fc00001f00780b */ /* 0x000fe20003fce000 */
[--C-:B------:R-:W-:Y:S01]  /*3320*/  FFMA R46, R71, UR6, -R153.reuse ;  /* 0x00000006472e7c23 */ /* 0x100fe20008000899 */
[----:B------:R-:W-:Y:S02]  /*3330*/  ULDC UR6, c[0x0][0x604] ;  /* 0x0001810000067ab9 */ /* 0x000fe40000000800 */
[----:B------:R-:W-:Y:S01]  /*3340*/  FFMA R23, R74, UR6, -R153 ;  /* 0x000000064a177c23 */ /* 0x000fe20008000899 */
[----:B------:R-:W-:Y:S01]  /*3350*/  @!P4 FMUL R19, R19, 0.5 ;  /* 0x3f0000001313c820 */ /* 0x000fe20000400000 */
[----:B------:R-:W3:Y:S01]  /*3360*/  MUFU.EX2 R22, R22 ;  /* 0x0000001600167308 */ /* 0x000ee20000000800 */
[----:B-1----:R-:W-:Y:S01]  /*3370*/  @!P5 FMUL R26, R26, R26 ;  /* 0x0000001a1a1ad220 */ /* 0x002fe20000400000 */
[----:B------:R-:W-:Y:S01]  /*3380*/  FSETP.GEU.AND P5, PT, R38, -126, PT ;  /* 0xc2fc00002600780b */ /* 0x000fe20003fae000 */
[----:B------:R-:W-:-:S02]  /*3390*/  ULDC UR6, c[0x0][0x604] ;  /* 0x0001810000067ab9 */ /* 0x000fc40000000800 */
[--C-:B------:R-:W-:Y:S01]  /*33a0*/  FFMA R50, R75, UR6, -R153.reuse ;  /* 0x000000064b327c23 */ /* 0x100fe20008000899 */
[----:B------:R-:W-:Y:S01]  /*33b0*/  ULDC UR6, c[0x0][0x604] ;  /* 0x0001810000067ab9 */ /* 0x000fe20000000800 */
        /* <DEDUP_REMOVED lines=180> */
[----:B------:R-:W-:Y:S01]  /*3f00*/  FMUL R6, R152, UR6 ;  /* 0x0000000698067c20 */ /* 0x000fe20008400000 */
[----:B------:R-:W-:Y:S01]  /*3f10*/  ULDC UR6, c[0x0][0x604] ;  /* 0x0001810000067ab9 */ /* 0x000fe20000000800 */
[----:B------:R-:W-:Y:S01]  /*3f20*/  @!P5 FMUL R75, R75, 0.5 ;  /* 0x3f0000004b4bd820 */ /* 0x000fe20000400000 */
[----:B------:R-:W3:Y:S01]  /*3f30*/  MUFU.EX2 R86, R86 ;  /* 0x0000005600567308 */ /* 0x000ee20000000800 */
[----:B-1----:R-:W-:Y:S01]  /*3f40*/  @!P3 FMUL R78, R78, R78 ;  /* 0x0000004e4e4eb220 */ /* 0x002fe20000400000 */
[----:B------:R-:W-:Y:S01]  /*3f50*/  FSETP.GEU.AND P3, PT, R90, -126, PT ;  /* 0xc2fc00005a00780b */ /* 0x000fe20003f6e000 */
[--C-:B------:R-:W-:Y:S01]  /*3f60*/  FFMA R24, R24, UR14, -R6.reuse ;  /* 0x0000000e18187c23 */ /* 0x100fe20008000806 */
[--C-:B------:R-:W-:Y:S01]  /*3f70*/  FFMA R25, R25, UR6, -R6.reuse ;  /* 0x0000000619197c23 */ /* 0x100fe20008000806 */
[----:B------:R-:W-:Y:S01]  /*3f80*/  ULDC UR6, c[0x0][0x604] ;  /* 0x0001810000067ab9 */ /* 0x000fe20000000800 */
[----:B------:R-:W-:Y:S01]  /*3f90*/  ULDC UR14, c[0x0][0x604] ;  /* 0x00018100000e7ab9 */ /* 0x000fe20000000800 */
[----:B------:R-:W-:Y:S01]  /*3fa0*/  @!P1 FMUL R67, R67, 0.5 ;  /* 0x3f00000043439820 */ /* 0x000fe20000400000 */
[----:B------:R-:W1:Y:S01]  /*3fb0*/  MUFU.EX2 R63, R63 ;  /* 0x0000003f003f7308 */ /* 0x000e620000000800 */
[----:B--2---:R-:W-:Y:S01]  /*3fc0*/  @!P4 FMUL R82, R82, R82 ;  /* 0x000000525252c220 */ /* 0x004fe20000400000 */
[----:B------:R-:W-:Y:S01]  /*3fd0*/  FSETP.GEU.AND P4, PT, R94, -126, PT ;  /* 0xc2fc00005e00780b */ /* 0x000fe20003f8e000 */
[--C-:B------:R-:W-:Y:S01]  /*3fe0*/  FFMA R28, R28, UR6, -R6.reuse ;  /* 0x000000061c1c7c23 */ /* 0x100fe20008000806 */
[----:B------:R-:W-:Y:S01]  /*3ff0*/  ULDC UR6, c[0x0][0x604] ;  /* 0x0001810000067ab9 */ /* 0x000fe20000000800 */
[--C-:B------:R-:W-:Y:S01]  /*4000*/  FFMA R136, R136, UR19, -R6.reuse ;  /* 0x0000001388887c23 */ /* 0x100fe20008000806 */
[--C-:B------:R-:W-:Y:S01]  /*4010*/  FFMA R29, R29, UR6, -R6.reuse ;  /* 0x000000061d1d7c23 */ /* 0x100fe20008000806 */
[----:B------:R-:W-:Y:S01]  /*4020*/  @!P3 FMUL R90, R90, 0.5 ;  /* 0x3f0000005a5ab820 */ /* 0x000fe20000400000 */
[----:B------:R-:W2:Y:S01]  /*4030*/  MUFU.EX2 R75, R75 ;  /* 0x0000004b004b7308 */ /* 0x000ea20000000800 */
[----:B---3--:R-:W-:Y:S01]  /*4040*/  @!P6 FMUL R86, R86, R86 ;  /* 0x000000565656e220 */ /* 0x008fe20000400000 */
[----:B------:R-:W-:Y:S01]  /*4050*/  FSETP.GEU.AND P6, PT, R98, -126, PT ;  /* 0xc2fc00006200780b */ /* 0x000fe20003fce000 */
[----:B------:R-:W-:Y:S01]  /*4060*/  ULDC UR6, c[0x0][0x604] ;  /* 0x0001810000067ab9 */ /* 0x000fe20000000800 */
[--C-:B------:R-:W-:Y:S01]  /*4070*/  FFMA R141, R141, UR23, -R6.reuse ;  /* 0x000000178d8d7c23 */ /* 0x100fe20008000806 */
[--C-:B------:R-:W-:Y:S01]  /*4080*/  FFMA R32, R32, UR6, -R6.reuse ;  /* 0x0000000620207c23 */ /* 0x100fe20008000806 */
[----:B------:R-:W-:Y:S01]  /*4090*/  ULDC UR6, c[0x0][0x604] ;  /* 0x0001810000067ab9 */ /* 0x000fe20000000800 */
[----:B------:R-:W-:Y:S01]  /*40a0*/  @!P4 FMUL R94, R94, 0.5 ;  /* 0x3f0000005e5ec820 */ /* 0x000fe20000400000 */
[----:B------:R-:W3:Y:S01]  /*40b0*/  MUFU.EX2 R67, R67 ;  /* 0x0000004300437308 */ /* 0x000ee20000000800 */
[----:B-1----:R-:W-:Y:S01]  /*40c0*/  @!P2 FMUL R63, R63, R63 ;  /* 0x0000003f3f3fa220 */ /* 0x002fe20000400000 */
[----:B------:R-:W-:Y:S01]  /*40d0*/  FSETP.GEU.AND P2, PT, R79, -126, PT ;  /* 0xc2fc00004f00780b */ /* 0x000fe20003f4e000 */
[--C-:B------:R-:W-:Y:S01]  /*40e0*/  FFMA R33, R33, UR6, -R6.reuse ;  /* 0x0000000621217c23 */ /* 0x100fe20008000806 */
[----:B------:R-:W-:Y:S01]  /*40f0*/  ULDC UR6, c[0x0][0x604] ;  /* 0x0001810000067ab9 */ /* 0x000fe20000000800 */
[--C-:B------:R-:W-:Y:S01]  /*4100*/  FFMA R138, R145, UR26, -R6.reuse ;  /* 0x0000001a918a7c23 */ /* 0x100fe20008000806 */
[--C-:B------:R-:W-:Y:S01]  /*4110*/  FFMA R36, R36, UR6, -R6.reuse ;  /* 0x0000000624247c23 */ /* 0x100fe20008000806 */
[----:B------:R-:W-:Y:S01]  /*4120*/  @!P6 FMUL R98, R98, 0.5 ;  /* 0x3f0000006262e820 */ /* 0x000fe20000400000 */
[----:B------:R-:W1:Y:S01]  /*4130*/  MUFU.EX2 R90, R90 ;  /* 0x0000005a005a7308 */ /* 0x000e620000000800 */
[----:B--2---:R-:W-:Y:S01]  /*4140*/  @!P5 FMUL R75, R75, R75 ;  /* 0x0000004b4b4bd220 */ /* 0x004fe20000400000 */
[----:B------:R-:W-:Y:S01]  /*4150*/  FSETP.GEU.AND P5, PT, R95, -126, PT ;  /* 0xc2fc00005f00780b */ /* 0x000fe20003fae000 */
[----:B------:R-:W-:Y:S01]  /*4160*/  ULDC UR6, c[0x0][0x604] ;  /* 0x0001810000067ab9 */ /* 0x000fe20000000800 */
[----:B------:R-:W-:Y:S01]  /*4170*/  ULDC UR19, c[0x0][0x604] ;  /* 0x0001810000137ab9 */ /* 0x000fe20000000800 */
[--C-:B------:R-:W-:Y:S01]  /*4180*/  FFMA R37, R37, UR6, -R6.reuse ;  /* 0x0000000625257c23 */ /* 0x100fe20008000806 */
[----:B------:R-:W-:Y:S01]  /*4190*/  ULDC UR6, c[0x0][0x604] ;  /* 0x0001810000067ab9 */ /* 0x000fe20000000800 */
[----:B------:R-:W-:Y:S01]  /*41a0*/  @!P2 FMUL R79, R79, 0.5 ;  /* 0x3f0000004f4fa820 */ /* 0x000fe20000400000 */
[----:B------:R-:W2:Y:S01]  /*41b0*/  MUFU.EX2 R94, R94 ;  /* 0x0000005e005e7308 */ /* 0x000ea20000000800 */
[----:B---3--:R-:W-:Y:S01]  /*41c0*/  @!P1 FMUL R67, R67, R67 ;  /* 0x0000004343439220 */ /* 0x008fe20000400000 */
[----:B------:R-:W-:Y:S01]  /*41d0*/  FSETP.GEU.AND P1, PT, R87, -126, PT ;  /* 0xc2fc00005700780b */ /* 0x000fe20003f2e000 */
[--C-:B------:R-:W-:Y:S01]  /*41e0*/  FFMA R40, R40, UR6, -R6.reuse ;  /* 0x0000000628287c23 */ /* 0x100fe20008000806 */
[----:B------:R-:W-:Y:S01]  /*41f0*/  ULDC UR6, c[0x0][0x604] ;  /* 0x0001810000067ab9 */ /* 0x000fe20000000800 */
[--C-:B------:R-:W-:Y:S01]  /*4200*/  FFMA R148, R148, UR27, -R6.reuse ;  /* 0x0000001b94947c23 */ /* 0x100fe20008000806 */
        /* <DEDUP_REMOVED lines=68> */
[----:B------:R-:W-:Y:S01]  /*4650*/  FFMA R69, R69, UR6, -R6 ;  /* 0x0000000645457c23 */ /* 0x000fe20008000806 */
[----:B------:R-:W-:-:S03]  /*4660*/  ULDC UR6, c[0x0][0x604] ;  /* 0x0001810000067ab9 */ /* 0x000fc60000000800 */
[----:B------:R-:W-:Y:S01]  /*4670*/  @!P6 FMUL R122, R122, 0.5 ;  /* 0x3f0000007a7ae820 */ /* 0x000fe20000400000 */
[----:B------:R-:W1:Y:S01]  /*4680*/  MUFU.EX2 R114, R114 ;  /* 0x0000007200727308 */ /* 0x000e620000000800 */
[----:B--2---:R-:W-:Y:S01]  /*4690*/  @!P5 FMUL R107, R107, R107 ;  /* 0x0000006b6b6bd220 */ /* 0x004fe20000400000 */
[----:B------:R-:W-:-:S05]  /*46a0*/  FSETP.GEU.AND P5, PT, R123, -126, PT ;  /* 0xc2fc00007b00780b */ /* 0x000fca0003fae000 */
[----:B------:R-:W-:Y:S01]  /*46b0*/  @!P2 FMUL R115, R115, 0.5 ;  /* 0x3f0000007373a820 */ /* 0x000fe20000400000 */
[----:B------:R-:W2:Y:S01]  /*46c0*/  MUFU.EX2 R118, R118 ;  /* 0x0000007600767308 */ /* 0x000ea20000000800 */
[----:B---3--:R-:W-:Y:S01]  /*46d0*/  @!P1 FMUL R103, R103, R103 ;  /* 0x0000006767679220 */ /* 0x008fe20000400000 */
[----:B------:R-:W-:-:S05]  /*46e0*/  FSETP.GEU.AND P1, PT, R119, -126, PT ;  /* 0xc2fc00007700780b */ /* 0x000fca0003f2e000 */
[----:B------:R-:W-:Y:S01]  /*46f0*/  @!P5 FMUL R123, R123, 0.5 ;  /* 0x3f0000007b7bd820 */ /* 0x000fe20000400000 */
[----:B------:R-:W3:Y:S01]  /*4700*/  MUFU.EX2 R122, R122 ;  /* 0x0000007a007a7308 */ /* 0x000ee20000000800 */
[----:B-1----:R-:W-:Y:S01]  /*4710*/  @!P3 FMUL R114, R114, R114 ;  /* 0x000000727272b220 */ /* 0x002fe20000400000 */
[----:B------:R-:W-:-:S05]  /*4720*/  FSETP.GEU.AND P3, PT, R111, -126, PT ;  /* 0xc2fc00006f00780b */ /* 0x000fca0003f6e000 */
        /* <DEDUP_REMOVED lines=33> */
[----:B------:R3:W4:Y:S01]  /*4940*/  MUFU.EX2 R127, R25 ;  /* 0x00000019007f7308 */ /* 0x0007220000000800 */
[----:B-1----:R-:W-:Y:S01]  /*4950*/  @!P5 FMUL R131, R131, R131 ;  /* 0x000000838383d220 */ /* 0x002fe20000400000 */
[----:B------:R-:W-:-:S05]  /*4960*/  FSETP.GEU.AND P5, PT, R41, -126, PT ;  /* 0xc2fc00002900780b */ /* 0x000fca0003fae000 */
[----:B------:R-:W-:Y:S01]  /*4970*/  @!P6 FMUL R40, R40, 0.5 ;  /* 0x3f0000002828e820 */ /* 0x000fe20000400000 */
[----:B------:R-:W1:Y:S01]  /*4980*/  MUFU.EX2 R32, R32 ;  /* 0x0000002000207308 */ /* 0x000e620000000800 */
[----:B--2---:R-:W-:Y:S01]  /*4990*/  @!P2 FMUL R10, R10, R10 ;  /* 0x0000000a0a0aa220 */ /* 0x004fe20000400000 */
[----:B------:R-:W-:Y:S01]  /*49a0*/  FSETP.GEU.AND P2, PT, R33, -126, PT ;  /* 0xc2fc00002100780b */ /* 0x000fe20003f4e000 */
[--C-:B---3--:R-:W-:Y:S01]  /*49b0*/  FFMA R25, R72, UR6, -R6.reuse ;  /* 0x0000000648197c23 */ /* 0x108fe20008000806 */
[----:B------:R-:W-:Y:S02]  /*49c0*/  ULDC UR6, c[0x0][0x604] ;  /* 0x0001810000067ab9 */ /* 0x000fe40000000800 */
[----:B------:R-:W-:Y:S01]  /*49d0*/  FFMA R29, R73, UR6, -R6 ;  /* 0x00000006491d7c23 */ /* 0x000fe20008000806 */
[----:B------:R-:W-:Y:S01]  /*49e0*/  @!P5 FMUL R41, R41, 0.5 ;  /* 0x3f0000002929d820 */ /* 0x000fe20000400000 */
[----:B------:R-:W2:Y:S01]  /*49f0*/  MUFU.EX2 R36, R36 ;  /* 0x0000002400247308 */ /* 0x000ea20000000800 */
[----:B----4-:R-:W-:Y:S01]  /*4a00*/  @!P1 FMUL R127, R127, R127 ;  /* 0x0000007f7f7f9220 */ /* 0x010fe20000400000 */
[----:B------:R-:W-:Y:S01]  /*4a10*/  FSETP.GEU.AND P1, PT, R37, -126, PT ;  /* 0xc2fc00002500780b */ /* 0x000fe20003f2e000 */
[----:B------:R-:W-:-:S02]  /*4a20*/  ULDC UR6, c[0x0][0x604] ;  /* 0x0001810000067ab9 */ /* 0x000fc40000000800 */
[--C-:B------:R-:W-:Y:S01]  /*4a30*/  FFMA R126, R76, UR6, -R6.reuse ;  /* 0x000000064c7e7c23 */ /* 0x100fe20008000806 */
[----:B------:R-:W-:Y:S01]  /*4a40*/  ULDC UR6, c[0x0][0x604] ;  /* 0x0001810000067ab9 */ /* 0x000fe20000000800 */
[----:B------:R-:W-:Y:S01]  /*4a50*/  @!P2 FMUL R33, R33, 0.5 ;  /* 0x3f0000002121a820 */ /* 0x000fe20000400000 */
[----:B------:R3:W4:Y:S01]  /*4a60*/  MUFU.EX2 R143, R41 ;  /* 0x00000029008f7308 */ /* 0x0007220000000800 */
        /* <DEDUP_REMOVED lines=9> */
[----:B------:R-:W-:Y:S01]  /*4b00*/  ULDC UR6, c[0x0][0x604] ;  /* 0x0001810000067ab9 */ /* 0x000fe20000000800 */
[----:B---3--:R-:W-:Y:S01]  /*4b10*/  FADD R41, R91, R86 ;  /* 0x000000565b297221 */ /* 0x008fe20000000000 */
[--C-:B------:R-:W-:Y:S01]  /*4b20*/  FFMA R81, R81, UR6, -R6.reuse ;  /* 0x0000000651517c23 */ /* 0x100fe20008000806 */
[----:B------:R-:W-:Y:S01]  /*4b30*/  ULDC UR6, c[0x0][0x604] ;  /* 0x0001810000067ab9 */ /* 0x000fe20000000800 */
[----:B------:R-:W-:Y:S01]  /*4b40*/  @!P3 FMUL R44, R44, 0.5 ;  /* 0x3f0000002c2cb820 */ /* 0x000fe20000400000 */
[----:B------:R-:W2:Y:S01]  /*4b50*/  MUFU.EX2 R40, R40 ;  /* 0x0000002800287308 */ /* 0x000ea20000000800 */
[----:B----4-:R-:W-:Y:S01]  /*4b60*/  @!P5 FMUL R143, R143, R143 ;  /* 0x0000008f8f8fd220 */ /* 0x010fe20000400000 */
[----:B------:R-:W-:Y:S01]  /*4b70*/  FSETP.GEU.AND P5, PT, R53, -126, PT ;  /* 0xc2fc00003500780b */ /* 0x000fe20003fae000 */
[--C-:B------:R-:W-:Y:S01]  /*4b80*/  FFMA R130, R84, UR6, -R6.reuse ;  /* 0x0000000654827c23 */ /* 0x100fe20008000806 */
[----:B------:R-:W-:Y:S01]  /*4b90*/  ULDC UR6, c[0x0][0x604] ;  /* 0x0001810000067ab9 */ /* 0x000fe20000000800 */
[----:B------:R-:W-:Y:S01]  /*4ba0*/  F2FP.F16.F32.PACK_AB R91, R22, R91 ;  /* 0x0000005b165b723e */ /* 0x000fe200000000ff */
[----:B------:R-:W-:Y:S01]  /*4bb0*/  FFMA R161, R85, UR6, -R6 ;  /* 0x0000000655a17c23 */ /* 0x000fe20008000806 */
[----:B------:R-:W-:Y:S01]  /*4bc0*/  @!P4 FMUL R48, R48, 0.5 ;  /* 0x3f0000003030c820 */ /* 0x000fe20000400000 */
[----:B------:R3:W4:Y:S01]  /*4bd0*/  MUFU.EX2 R139, R37 ;  /* 0x00000025008b7308 */ /* 0x0007220000000800 */
        /* <DEDUP_REMOVED lines=10> */
[----:B------:R-:W-:Y:S01]  /*4c80*/  ULDC UR6, c[0x0][0x604] ;  /* 0x0001810000067ab9 */ /* 0x000fe20000000800 */
[--C-:B---3--:R-:W-:Y:S01]  /*4c90*/  FFMA R37, R133, UR18, -R6.reuse ;  /* 0x0000001285257c23 */ /* 0x108fe20008000806 */
[----:B------:R-:W-:Y:S01]  /*4ca0*/  FFMA R165, R92, UR6, -R6 ;  /* 0x000000065ca57c23 */ /* 0x000fe20008000806 */
[----:B------:R-:W-:Y:S01]  /*4cb0*/  @!P2 FMUL R45, R45, 0.5 ;  /* 0x3f0000002d2da820 */ /* 0x000fe20000400000 */
[----:B------:R-:W2:Y:S01]  /*4cc0*/  MUFU.EX2 R48, R48 ;  /* 0x0000003000307308 */ /* 0x000ea20000000800 */
[----:B----4-:R-:W-:Y:S01]  /*4cd0*/  @!P1 FMUL R139, R139, R139 ;  /* 0x0000008b8b8b9220 */ /* 0x010fe20000400000 */
[----:B------:R-:W-:Y:S01]  /*4ce0*/  FSETP.GEU.AND P1, PT, R49, -126, PT ;  /* 0xc2fc00003100780b */ /* 0x000fe20003f2e000 */
[----:B------:R-:W-:-:S02]  /*4cf0*/  ULDC UR6, c[0x0][0x604] ;  /* 0x0001810000067ab9 */ /* 0x000fc40000000800 */
[----:B------:R-:W-:Y:S01]  /*4d00*/  FFMA R93, R93, UR6, -R6 ;  /* 0x000000065d5d7c23 */ /* 0x000fe20008000806 */
[----:B------:R-:W-:Y:S01]  /*4d10*/  ULDC UR6, c[0x0][0x604] ;  /* 0x0001810000067ab9 */ /* 0x000fe20000000800 */
        /* <DEDUP_REMOVED lines=41> */
[----:B------:R1:W4:Y:S01]  /*4fb0*/  MUFU.EX2 R72, R68 ;  /* 0x0000004400487308 */ /* 0x0003220000000800 */
[----:B--2---:R-:W-:Y:S01]  /*4fc0*/  @!P1 FMUL R65, R65, R65 ;  /* 0x0000004141419220 */ /* 0x004fe20000400000 */
[----:B------:R-:W-:-:S05]  /*4fd0*/  FSETP.GEU.AND P1, PT, R29, -126, PT ;  /* 0xc2fc00001d00780b */ /* 0x000fca0003f2e000 */
[----:B------:R-:W-:Y:S01]  /*4fe0*/  @!P5 FMUL R159, R159, 0.5 ;  /* 0x3f0000009f9fd820 */ /* 0x000fe20000400000 */
[----:B------:R2:W5:Y:S01]  /*4ff0*/  MUFU.EX2 R76, R25 ;  /* 0x00000019004c7308 */ /* 0x0005620000000800 */
[----:B---3--:R-:W-:Y:S01]  /*5000*/  @!P6 FMUL R64, R64, R64 ;  /* 0x000000404040e220 */ /* 0x008fe20000400000 */
[----:B------:R-:W-:Y:S01]  /*5010*/  FSETP.GEU.AND P6, PT, R126, -126, PT ;  /* 0xc2fc00007e00780b */ /* 0x000fe20003fce000 */
[----:B-1----:R-:W-:-:S04]  /*5020*/  FADD R68, R19, R98 ;  /* 0x0000006213447221 */ /* 0x002fc80000000000 */
[----:B------:R-:W-:Y:S01]  /*5030*/  @!P1 FMUL R29, R29, 0.5 ;  /* 0x3f0000001d1d9820 */ /* 0x000fe20000400000 */
[----:B------:R-:W1:Y:S01]  /*5040*/  MUFU.EX2 R73, R69 ;  /* 0x0000004500497308 */ /* 0x000e620000000800 */
[----:B----4-:R-:W-:Y:S01]  /*5050*/  @!P3 FMUL R72, R72, R72 ;  /* 0x000000484848b220 */ /* 0x010fe20000400000 */
[----:B------:R-:W-:Y:S01]  /*5060*/  FSETP.GEU.AND P3, PT, R80, -126, PT ;  /* 0xc2fc00005000780b */ /* 0x000fe20003f6e000 */
[----:B--2---:R-:W-:Y:S01]  /*5070*/  FFMA R25, R96, UR6, -R6 ;  /* 0x0000000660197c23 */ /* 0x004fe20008000806 */
[----:B------:R-:W-:-:S03]  /*5080*/  ULDC UR6, c[0x0][0x604] ;  /* 0x0001810000067ab9 */ /* 0x000fc60000000800 */
[----:B------:R-:W-:Y:S01]  /*5090*/  @!P6 FMUL R126, R126, 0.5 ;  /* 0x3f0000007e7ee820 */ /* 0x000fe20000400000 */
[----:B------:R-:W2:Y:S01]  /*50a0*/  MUFU.EX2 R159, R159 ;  /* 0x0000009f009f7308 */ /* 0x000ea20000000800 */
[----:B-----5:R-:W-:Y:S01]  /*50b0*/  @!P4 FMUL R76, R76, R76 ;  /* 0x0000004c4c4cc220 */ /* 0x020fe20000400000 */
        /* <DEDUP_REMOVED lines=13> */
[----:B------:R2:W3:Y:S01]  /*5190*/  MUFU.EX2 R84, R80 ;  /* 0x0000005000547308 */ /* 0x0004e20000000800 */
[----:B----4-:R-:W-:Y:S01]  /*51a0*/  @!P1 FMUL R77, R77, R77 ;  /* 0x0000004d4d4d9220 */ /* 0x010fe20000400000 */
[----:B------:R-:W-:Y:S01]  /*51b0*/  FSETP.GEU.AND P1, PT, R161, -126, PT ;  /* 0xc2fc0000a100780b */ /* 0x000fe20003f2e000 */
[----:B------:R-:W-:-:S02]  /*51c0*/  ULDC UR6, c[0x0][0x604] ;  /* 0x0001810000067ab9 */ /* 0x000fc40000000800 */
[--C-:B------:R-:W-:Y:S01]  /*51d0*/  FFMA R101, R101, UR6, -R6.reuse ;  /* 0x0000000665657c23 */ /* 0x100fe20008000806 */
[----:B------:R-:W-:Y:S01]  /*51e0*/  ULDC UR6, c[0x0][0x604] ;  /* 0x0001810000067ab9 */ /* 0x000fe20000000800 */
[----:B------:R-:W-:Y:S01]  /*51f0*/  @!P5 FMUL R89, R89, 0.5 ;  /* 0x3f0000005959d820 */ /* 0x000fe20000400000 */
[----:B------:R-:W4:Y:S01]  /*5200*/  MUFU.EX2 R85, R81 ;  /* 0x0000005100557308 */ /* 0x000f220000000800 */
[----:B-1----:R-:W-:Y:S01]  /*5210*/  @!P6 FMUL R126, R126, R126 ;  /* 0x0000007e7e7ee220 */ /* 0x002fe20000400000 */
[----:B------:R-:W-:Y:S01]  /*5220*/  FSETP.GEU.AND P6, PT, R88, -126, PT ;  /* 0xc2fc00005800780b */ /* 0x000fe20003fce000 */
[----:B------:R-:W-:Y:S01]  /*5230*/  FFMA R33, R104, UR6, -R6 ;  /* 0x0000000668217c23 */ /* 0x000fe20008000806 */
[----:B------:R-:W-:Y:S01]  /*5240*/  ULDC UR6, c[0x0][0x604] ;  /* 0x0001810000067ab9 */ /* 0x000fe20000000800 */
[----:B--2---:R-:W-:Y:S02]  /*5250*/  FADD R80, R23, R114 ;  /* 0x0000007217507221 */ /* 0x004fe40000000000 */
[----:B------:R-:W-:Y:S01]  /*5260*/  @!P1 FMUL R161, R161, 0.5 ;  /* 0x3f000000a1a19820 */ /* 0x000fe20000400000 */
[----:B------:R-:W1:Y:S01]  /*5270*/  MUFU.EX2 R130, R130 ;  /* 0x0000008200827308 */ /* 0x000e620000000800 */
[----:B---3--:R-:W-:Y:S01]  /*5280*/  @!P3 FMUL R84, R84, R84 ;  /* 0x000000545454b220 */ /* 0x008fe20000400000 */
[----:B------:R-:W-:-:S05]  /*5290*/  FSETP.GEU.AND P3, PT, R165, -126, PT ;  /* 0xc2fc0000a500780b */ /* 0x000fca0003f6e000 */
[----:B------:R-:W-:Y:S01]  /*52a0*/  @!P6 FMUL R88, R88, 0.5 ;  /* 0x3f0000005858e820 */ /* 0x000fe20000400000 */
[----:B------:R-:W2:Y:S01]  /*52b0*/  MUFU.EX2 R92, R89 ;  /* 0x00000059005c7308 */ /* 0x000ea20000000800 */
[----:B----4-:R-:W-:Y:S01]  /*52c0*/  @!P2 FMUL R85, R85, R85 ;  /* 0x000000555555a220 */ /* 0x010fe20000400000 */
        /* <DEDUP_REMOVED lines=10> */
[----:B------:R-:W2:Y:S01]  /*5370*/  MUFU.EX2 R165, R165 ;  /* 0x000000a500a57308 */ /* 0x000ea20000000800 */
[----:B---3--:R-:W-:Y:S01]  /*5380*/  @!P1 FMUL R161, R161, R161 ;  /* 0x000000a1a1a19220 */ /* 0x008fe20000400000 */
[----:B------:R-:W-:Y:S01]  /*5390*/  FSETP.GEU.AND P1, PT, R29, -126, PT ;  /* 0xc2fc00001d00780b */ /* 0x000fe20003f2e000 */
[----:B-1----:R-:W-:Y:S01]  /*53a0*/  FADD R88, R39, R118 ;  /* 0x0000007627587221 */ /* 0x002fe20000000000 */
[----:B------:R-:W-:-:S03]  /*53b0*/  F2FP.F16.F32.PACK_AB R39, R54, R39 ;  /* 0x000000273627723e */ /* 0x000fc600000000ff */
[----:B------:R-:W-:Y:S01]  /*53c0*/  @!P5 FMUL R101, R101, 0.5 ;  /* 0x3f0000006565d820 */ /* 0x000fe20000400000 */
[----:B------:R-:W1:Y:S01]  /*53d0*/  MUFU.EX2 R96, R93 ;  /* 0x0000005d00607308 */ /* 0x000e620000000800 */
[----:B----4-:R-:W-:Y:S01]  /*53e0*/  @!P6 FMUL R163, R163, R163 ;  /* 0x000000a3a3a3e220 */ /* 0x010fe20000400000 */
[----:B------:R-:W-:Y:S01]  /*53f0*/  FSETP.GEU.AND P6, PT, R167, -126, PT ;  /* 0xc2fc0000a700780b */ /* 0x000fe20003fce000 */
[----:B------:R-:W-:Y:S01]  /*5400*/  FADD R160, R41, R88 ;  /* 0x0000005829a07221 */ /* 0x000fe20000000000 */
[----:B------:R-:W-:Y:S01]  /*5410*/  FADD R41, R17, R90 ;  /* 0x0000005a11297221 */ /* 0x000fe20000000000 */
[----:B------:R-:W-:Y:S02]  /*5420*/  FADD R88, R43, R122 ;  /* 0x0000007a2b587221 */ /* 0x000fe40000000000 */
[----:B------:R-:W-:Y:S01]  /*5430*/  @!P1 FMUL R29, R29, 0.5 ;  /* 0x3f0000001d1d9820 */ /* 0x000fe20000400000 */
[----:B------:R3:W4:Y:S01]  /*5440*/  MUFU.EX2 R97, R25 ;  /* 0x0000001900617308 */ /* 0x0007220000000800 */
[----:B--2---:R-:W-:Y:S01]  /*5450*/  @!P3 FMUL R165, R165, R165 ;  /* 0x000000a5a5a5b220 */ /* 0x004fe20000400000 */
[----:B------:R-:W-:Y:S01]  /*5460*/  FSETP.GEU.AND P3, PT, R33, -126, PT ;  /* 0xc2fc00002100780b */ /* 0x000fe20003f6e000 */
[----:B------:R-:W-:Y:S01]  /*5470*/  FADD R164, R41, R88 ;  /* 0x0000005829a47221 */ /* 0x000fe20000000000 */
[----:B------:R-:W-:Y:S01]  /*5480*/  FADD R41, R30, R87 ;  /* 0x000000571e297221 */ /* 0x000fe20000000000 */
[----:B------:R-:W-:-:S02]  /*5490*/  FADD R88, R47, R10 ;  /* 0x0000000a2f587221 */ /* 0x000fc40000000000 */
[----:B------:R-:W-:Y:S01]  /*54a0*/  @!P6 FMUL R167, R167, 0.5 ;  /* 0x3f000000a7a7e820 */ /* 0x000fe20000400000 */
[----:B------:R-:W2:Y:S01]  /*54b0*/  MUFU.EX2 R104, R101 ;  /* 0x0000006500687308 */ /* 0x000ea20000000800 */
[--C-:B---3--:R-:W-:Y:S01]  /*54c0*/  FFMA R25, R105, UR6, -R6.reuse ;  /* 0x0000000669197c23 */ /* 0x108fe20008000806 */
[----:B------:R-:W-:Y:S01]  /*54d0*/  ULDC UR6, c[0x0][0x604] ;  /* 0x0001810000067ab9 */ /* 0x000fe20000000800 */
[----:B-1----:R-:W-:Y:S01]  /*54e0*/  @!P2 FMUL R96, R96, R96 ;  /* 0x000000606060a220 */ /* 0x002fe20000400000 */
[--C-:B------:R-:W-:Y:S01]  /*54f0*/  FFMA R169, R108, UR6, -R6.reuse ;  /* 0x000000066ca97c23 */ /* 0x100fe20008000806 */
[----:B------:R-:W-:Y:S01]  /*5500*/  ULDC UR6, c[0x0][0x604] ;  /* 0x0001810000067ab9 */ /* 0x000fe20000000800 */
[----:B------:R-:W-:Y:S01]  /*5510*/  FSETP.GEU.AND P2, PT, R25, -126, PT ;  /* 0xc2fc00001900780b */ /* 0x000fe20003f4e000 */
[----:B------:R-:W-:Y:S01]  /*5520*/  FFMA R109, R109, UR6, -R6 ;  /* 0x000000066d6d7c23 */ /* 0x000fe20008000806 */
[----:B------:R1:W3:Y:S01]  /*5530*/  MUFU.EX2 R100, R29 ;  /* 0x0000001d00647308 */ /* 0x0002e20000000800 */
[----:B------:R-:W-:Y:S01]  /*5540*/  @!P3 FMUL R33, R33, 0.5 ;  /* 0x3f0000002121b820 */ /* 0x000fe20000400000 */
[----:B------:R-:W-:Y:S01]  /*5550*/  ULDC UR6, c[0x0][0x604] ;  /* 0x0001810000067ab9 */ /* 0x000fe20000000800 */
[----:B----4-:R-:W-:Y:S01]  /*5560*/  @!P4 FMUL R97, R97, R97 ;  /* 0x000000616161c220 */ /* 0x010fe20000400000 */
[----:B------:R-:W-:Y:S01]  /*5570*/  FSETP.GEU.AND P4, PT, R169, -126, PT ;  /* 0xc2fc0000a900780b */ /* 0x000fe20003f8e000 */
[----:B------:R-:W-:-:S03]  /*5580*/  FADD R170, R41, R88 ;  /* 0x0000005829aa7221 */ /* 0x000fc60000000000 */
[----:B------:R-:W4:Y:S01]  /*5590*/  MUFU.EX2 R167, R167 ;  /* 0x000000a700a77308 */ /* 0x000f220000000800 */
[----:B-1----:R-:W-:Y:S01]  /*55a0*/  FFMA R29, R112, UR6, -R6 ;  /* 0x00000006701d7c23 */ /* 0x002fe20008000806 */
[----:B------:R-:W-:Y:S01]  /*55b0*/  ULDC UR6, c[0x0][0x604] ;  /* 0x0001810000067ab9 */ /* 0x000fe20000000800 */
[----:B--2---:R-:W-:Y:S01]  /*55c0*/  @!P5 FMUL R104, R104, R104 ;  /* 0x000000686868d220 */ /* 0x004fe20000400000 */
[----:B------:R-:W-:-:S04]  /*55d0*/  @!P2 FMUL R25, R25, 0.5 ;  /* 0x3f0000001919a820 */ /* 0x000fc80000400000 */
[----:B------:R1:W2:Y:S01]  /*55e0*/  MUFU.EX2 R105, R33 ;  /* 0x0000002100697308 */ /* 0x0002a20000000800 */
[----:B---3--:R-:W-:Y:S01]  /*55f0*/  @!P1 FMUL R100, R100, R100 ;  /* 0x0000006464649220 */ /* 0x008fe20000400000 */
[----:B------:R-:W-:Y:S01]  /*5600*/  FSETP.GEU.AND P1, PT, R109, -126, PT ;  /* 0xc2fc00006d00780b */ /* 0x000fe20003f2e000 */
[----:B------:R-:W-:-:S05]  /*5610*/  @!P4 FMUL R169, R169, 0.5 ;  /* 0x3f000000a9a9c820 */ /* 0x000fca0000400000 */
[----:B------:R3:W5:Y:S01]  /*5620*/  MUFU.EX2 R108, R25 ;  /* 0x00000019006c7308 */ /* 0x0007620000000800 */
[--C-:B-1----:R-:W-:Y:S01]  /*5630*/  FFMA R33, R113, UR6, -R6.reuse ;  /* 0x0000000671217c23 */ /* 0x102fe20008000806 */
[----:B----4-:R-:W-:Y:S01]  /*5640*/  @!P6 FMUL R167, R167, R167 ;  /* 0x000000a7a7a7e220 */ /* 0x010fe20000400000 */
[----:B------:R-:W-:Y:S01]  /*5650*/  FSETP.GEU.AND P6, PT, R29, -126, PT ;  /* 0xc2fc00001d00780b */ /* 0x000fe20003fce000 */
[----:B------:R-:W-:Y:S02]  /*5660*/  ULDC UR6, c[0x0][0x604] ;  /* 0x0001810000067ab9 */ /* 0x000fe40000000800 */
[----:B------:R-:W-:Y:S01]  /*5670*/  FSETP.GEU.AND P5, PT, R33, -126, PT ;  /* 0xc2fc00002100780b */ /* 0x000fe20003fae000 */
[----:B------:R-:W-:Y:S01]  /*5680*/  @!P1 FMUL R109, R109, 0.5 ;  /* 0x3f0000006d6d9820 */ /* 0x000fe20000400000 */
[----:B------:R-:W1:Y:S01]  /*5690*/  MUFU.EX2 R169, R169 ;  /* 0x000000a900a97308 */ /* 0x000e620000000800 */
[--C-:B---3--:R-:W-:Y:S01]  /*56a0*/  FFMA R25, R116, UR6, -R6.reuse ;  /* 0x0000000674197c23 */ /* 0x108fe20008000806 */
[----:B------:R-:W-:Y:S01]  /*56b0*/  ULDC UR6, c[0x0][0x604] ;  /* 0x0001810000067ab9 */ /* 0x000fe20000000800 */
[----:B--2---:R-:W-:Y:S01]  /*56c0*/  @!P3 FMUL R105, R105, R105 ;  /* 0x000000696969b220 */ /* 0x004fe20000400000 */
[--C-:B------:R-:W-:Y:S01]  /*56d0*/  FFMA R171, R120, UR6, -R6.reuse ;  /* 0x0000000678ab7c23 */ /* 0x100fe20008000806 */
[----:B------:R-:W-:Y:S01]  /*56e0*/  ULDC UR6, c[0x0][0x604] ;  /* 0x0001810000067ab9 */ /* 0x000fe20000000800 */
[----:B------:R-:W-:Y:S01]  /*56f0*/  FSETP.GEU.AND P3, PT, R25, -126, PT ;  /* 0xc2fc00001900780b */ /* 0x000fe20003f6e000 */
[----:B------:R-:W-:Y:S01]  /*5700*/  FFMA R120, R121, UR6, -R6 ;  /* 0x0000000679787c23 */ /* 0x000fe20008000806 */
[----:B------:R-:W-:Y:S01]  /*5710*/  @!P6 FMUL R29, R29, 0.5 ;  /* 0x3f0000001d1de820 */ /* 0x000fe20000400000 */
[----:B------:R-:W2:Y:S01]  /*5720*/  MUFU.EX2 R112, R109 ;  /* 0x0000006d00707308 */ /* 0x000ea20000000800 */
[----:B------:R-:W-:Y:S01]  /*5730*/  ULDC UR6, c[0x0][0x604] ;  /* 0x0001810000067ab9 */ /* 0x000fe20000000800 */
[----:B------:R-:W-:Y:S01]  /*5740*/  @!P5 FMUL R33, R33, 0.5 ;  /* 0x3f0000002121d820 */ /* 0x000fe20000400000 */
[----:B-----5:R-:W-:Y:S01]  /*5750*/  @!P2 FMUL R108, R108, R108 ;  /* 0x0000006c6c6ca220 */ /* 0x020fe20000400000 */
[----:B------:R-:W-:-:S04]  /*5760*/  FSETP.GEU.AND P2, PT, R171, -126, PT ;  /* 0xc2fc0000ab00780b */ /* 0x000fc80003f4e000 */
[----:B------:R3:W4:Y:S01]  /*5770*/  MUFU.EX2 R116, R33 ;  /* 0x0000002100747308 */ /* 0x0007220000000800 */
[----:B-1----:R-:W-:Y:S01]  /*5780*/  @!P4 FMUL R169, R169, R169 ;  /* 0x000000a9a9a9c220 */ /* 0x002fe20000400000 */
[----:B------:R-:W-:Y:S01]  /*5790*/  FSETP.GEU.AND P4, PT, R120, -126, PT ;  /* 0xc2fc00007800780b */ /* 0x000fe20003f8e000 */
[----:B------:R-:W-:-:S05]  /*57a0*/  @!P3 FMUL R25, R25, 0.5 ;  /* 0x3f0000001919b820 */ /* 0x000fca0000400000 */
[----:B------:R1:W5:Y:S01]  /*57b0*/  MUFU.EX2 R113, R29 ;  /* 0x0000001d00717308 */ /* 0x0003620000000800 */
[----:B--2---:R-:W-:Y:S01]  /*57c0*/  @!P1 FMUL R112, R112, R112 ;  /* 0x0000007070709220 */ /* 0x004fe20000400000 */
[----:B------:R-:W-:Y:S01]  /*57d0*/  @!P2 FMUL R171, R171, 0.5 ;  /* 0x3f000000ababa820 */ /* 0x000fe20000400000 */
[--C-:B---3--:R-:W-:Y:S01]  /*57e0*/  FFMA R33, R129, UR15, -R6.reuse ;  /* 0x0000000f81217c23 */ /* 0x108fe20008000806 */
[----:B------:R-:W-:Y:S02]  /*57f0*/  ULDC UR15, c[0x0][0x604] ;  /* 0x00018100000f7ab9 */ /* 0x000fe40000000800 */
[--C-:B------:R-:W-:Y:S01]  /*5800*/  FFMA R144, R144, UR15, -R6.reuse ;  /* 0x0000000f90907c23 */ /* 0x100fe20008000806 */
[----:B------:R-:W-:Y:S01]  /*5810*/  @!P4 FMUL R120, R120, 0.5 ;  /* 0x3f0000007878c820 */ /* 0x000fe20000400000 */
[----:B------:R2:W3:Y:S01]  /*5820*/  MUFU.EX2 R121, R25 ;  /* 0x0000001900797308 */ /* 0x0004e20000000800 */
[--C-:B-1----:R-:W-:Y:S01]  /*5830*/  FFMA R29, R124, UR6, -R6.reuse ;  /* 0x000000067c1d7c23 */ /* 0x102fe20008000806 */
[----:B------:R-:W-:Y:S01]  /*5840*/  ULDC UR6, c[0x0][0x604] ;  /* 0x0001810000067ab9 */ /* 0x000fe20000000800 */
[----:B----4-:R-:W-:Y:S01]  /*5850*/  @!P5 FMUL R116, R116, R116 ;  /* 0x000000747474d220 */ /* 0x010fe20000400000 */
[--C-:B------:R-:W-:Y:S01]  /*5860*/  FFMA R124, R117, UR6, -R6.reuse ;  /* 0x00000006757c7c23 */ /* 0x100fe20008000806 */
[----:B------:R-:W-:Y:S01]  /*5870*/  ULDC UR6, c[0x0][0x604] ;  /* 0x0001810000067ab9 */ /* 0x000fe20000000800 */
[----:B------:R-:W-:Y:S01]  /*5880*/  FSETP.GEU.AND P1, PT, R29, -126, PT ;  /* 0xc2fc00001d00780b */ /* 0x000fe20003f2e000 */
[--C-:B------:R-:W-:Y:S01]  /*5890*/  FFMA R5, R5, UR6, -R6.reuse ;  /* 0x0000000605057c23 */ /* 0x100fe20008000806 */
[----:B------:R-:W1:Y:S01]  /*58a0*/  MUFU.EX2 R171, R171 ;  /* 0x000000ab00ab7308 */ /* 0x000e620000000800 */
[--C-:B--2---:R-:W-:Y:S01]  /*58b0*/  FFMA R25, R128, UR14, -R6.reuse ;  /* 0x0000000e80197c23 */ /* 0x104fe20008000806 */
[----:B------:R-:W-:Y:S01]  /*58c0*/  ULDC UR14, c[0x0][0x604] ;  /* 0x00018100000e7ab9 */ /* 0x000fe20000000800 */
[----:B------:R-:W-:Y:S01]  /*58d0*/  ULDC UR6, c[0x0][0x604] ;  /* 0x0001810000067ab9 */ /* 0x000fe20000000800 */
[----:B------:R-:W-:Y:S01]  /*58e0*/  FSETP.GEU.AND P5, PT, R5, -126, PT ;  /* 0xc2fc00000500780b */ /* 0x000fe20003fae000 */
[--C-:B------:R-:W-:Y:S01]  /*58f0*/  FFMA R134, R137, UR14, -R6.reuse ;  /* 0x0000000e89867c23 */ /* 0x100fe20008000806 */
[----:B------:R-:W-:Y:S01]  /*5900*/  FFMA R137, R140, UR22, -R6 ;  /* 0x000000168c897c23 */ /* 0x000fe20008000806 */
[----:B-----5:R-:W-:Y:S01]  /*5910*/  @!P6 FMUL R113, R113, R113 ;  /* 0x000000717171e220 */ /* 0x020fe20000400000 */
[----:B------:R-:W2:Y:S01]  /*5920*/  MUFU.EX2 R120, R120 ;  /* 0x0000007800787308 */ /* 0x000ea20000000800 */
[----:B------:R-:W-:Y:S01]  /*5930*/  FSETP.GEU.AND P6, PT, R124, -126, PT ;  /* 0xc2fc00007c00780b */ /* 0x000fe20003fce000 */
[----:B---3--:R-:W-:Y:S01]  /*5940*/  @!P3 FMUL R121, R121, R121 ;  /* 0x000000797979b220 */ /* 0x008fe20000400000 */
[----:B------:R-:W-:-:S05]  /*5950*/  @!P1 FMUL R29, R29, 0.5 ;  /* 0x3f0000001d1d9820 */ /* 0x000fca0000400000 */
[----:B------:R3:W4:Y:S01]  /*5960*/  MUFU.EX2 R117, R29 ;  /* 0x0000001d00757308 */ /* 0x0007220000000800 */
[----:B------:R-:W-:Y:S01]  /*5970*/  @!P5 FMUL R5, R5, 0.5 ;  /* 0x3f0000000505d820 */ /* 0x000fe20000400000 */
[----:B-1----:R-:W-:Y:S01]  /*5980*/  @!P2 FMUL R171, R171, R171 ;  /* 0x000000abababa220 */ /* 0x002fe20000400000 */
[----:B------:R-:W-:-:S03]  /*5990*/  FSETP.GEU.AND P2, PT, R25, -126, PT ;  /* 0xc2fc00001900780b */ /* 0x000fc60003f4e000 */
[----:B------:R-:W-:Y:S02]  /*59a0*/  @!P6 FMUL R124, R124, 0.5 ;  /* 0x3f0000007c7ce820 */ /* 0x000fe40000400000 */
[----:B------:R1:W5:Y:S01]  /*59b0*/  MUFU.EX2 R128, R5 ;  /* 0x0000000500807308 */ /* 0x0003620000000800 */
[----:B--2---:R-:W-:Y:S01]  /*59c0*/  @!P4 FMUL R120, R120, R120 ;  /* 0x000000787878c220 */ /* 0x004fe20000400000 */
[----:B------:R-:W-:Y:S01]  /*59d0*/  FSETP.GEU.AND P4, PT, R33, -126, PT ;  /* 0xc2fc00002100780b */ /* 0x000fe20003f8e000 */
[--C-:B---3--:R-:W-:Y:S01]  /*59e0*/  FFMA R29, R132, UR6, -R6.reuse ;  /* 0x00000006841d7c23 */ /* 0x108fe20008000806 */
[----:B------:R-:W-:-:S04]  /*59f0*/  FFMA R6, R149, UR19, -R6 ;  /* 0x0000001395067c23 */ /* 0x000fc80008000806 */
[----:B------:R-:W-:Y:S01]  /*5a00*/  @!P2 FMUL R25, R25, 0.5 ;  /* 0x3f0000001919a820 */ /* 0x000fe20000400000 */
[----:B----4-:R-:W-:Y:S01]  /*5a10*/  @!P1 FMUL R117, R117, R117 ;  /* 0x0000007575759220 */ /* 0x010fe20000400000 */
[----:B------:R-:W-:Y:S01]  /*5a20*/  FSETP.GEU.AND P1, PT, R136, -126, PT ;  /* 0xc2fc00008800780b */ /* 0x000fe20003f2e000 */
[----:B-1----:R-:W-:Y:S01]  /*5a30*/  FADD R5, R9, R66 ;  /* 0x0000004209057221 */ /* 0x002fe20000000000 */
[----:B------:R1:W2:Y:S03]  /*5a40*/  MUFU.EX2 R129, R25 ;  /* 0x0000001900817308 */ /* 0x0002a60000000800 */
[----:B------:R-:W-:Y:S01]  /*5a50*/  @!P4 FMUL R33, R33, 0.5 ;  /* 0x3f0000002121c820 */ /* 0x000fe20000400000 */
[----:B------:R-:W-:Y:S01]  /*5a60*/  FADD R5, R5, R68 ;  /* 0x0000004405057221 */ /* 0x000fe20000000000 */
[----:B-----5:R-:W-:Y:S01]  /*5a70*/  @!P5 FMUL R128, R128, R128 ;  /* 0x000000808080d220 */ /* 0x020fe20000400000 */
[----:B------:R-:W-:Y:S01]  /*5a80*/  FSETP.GEU.AND P5, PT, R134, -126, PT ;  /* 0xc2fc00008600780b */ /* 0x000fe20003fae000 */
[----:B------:R-:W-:Y:S01]  /*5a90*/  FADD R68, R34, R95 ;  /* 0x0000005f22447221 */ /* 0x000fe20000000000 */
[----:B------:R3:W4:Y:S01]  /*5aa0*/  MUFU.EX2 R132, R33 ;  /* 0x0000002100847308 */ /* 0x0007220000000800 */
[----:B-1----:R-:W-:-:S02]  /*5ab0*/  FADD R25, R12, R51 ;  /* 0x000000330c197221 */ /* 0x002fc40000000000 */
[----:B------:R-:W-:Y:S02]  /*5ac0*/  @!P1 FMUL R136, R136, 0.5 ;  /* 0x3f00000088889820 */ /* 0x000fe40000400000 */
[----:B------:R-:W-:Y:S01]  /*5ad0*/  FADD R69, R25, R68 ;  /* 0x0000004419457221 */ /* 0x000fe20000000000 */
[----:B------:R-:W-:Y:S01]  /*5ae0*/  FADD R25, R11, R70 ;  /* 0x000000460b197221 */ /* 0x000fe20000000000 */
[----:B------:R-:W-:Y:S01]  /*5af0*/  FADD R68, R31, R102 ;  /* 0x000000661f447221 */ /* 0x000fe20000000000 */
[----:B------:R-:W1:Y:S01]  /*5b00*/  MUFU.EX2 R133, R136 ;  /* 0x0000008800857308 */ /* 0x000e620000000800 */
[----:B--2---:R-:W-:Y:S01]  /*5b10*/  @!P2 FMUL R129, R129, R129 ;  /* 0x000000818181a220 */ /* 0x004fe20000400000 */
[----:B------:R-:W-:Y:S01]  /*5b20*/  FSETP.GEU.AND P2, PT, R137, -126, PT ;  /* 0xc2fc00008900780b */ /* 0x000fe20003f4e000 */
[----:B------:R-:W-:Y:S01]  /*5b30*/  @!P5 FMUL R134, R134, 0.5 ;  /* 0x3f0000008686d820 */ /* 0x000fe20000400000 */
[----:B---3--:R-:W-:Y:S01]  /*5b40*/  FADD R33, R15, R82 ;  /* 0x000000520f217221 */ /* 0x008fe20000000000 */
[----:B------:R-:W-:Y:S01]  /*5b50*/  FADD R71, R25, R68 ;  /* 0x0000004419477221 */ /* 0x000fe20000000000 */
[----:B------:R-:W-:Y:S01]  /*5b60*/  FADD R25, R14, R55 ;  /* 0x000000370e197221 */ /* 0x000fe20000000000 */
[----:B------:R-:W-:Y:S01]  /*5b70*/  FADD R68, R38, R99 ;  /* 0x0000006326447221 */ /* 0x000fe20000000000 */
[----:B------:R-:W-:Y:S01]  /*5b80*/  FADD R156, R33, R80 ;  /* 0x00000050219c7221 */ /* 0x000fe20000000000 */
[----:B------:R-:W2:Y:S01]  /*5b90*/  MUFU.EX2 R134, R134 ;  /* 0x0000008600867308 */ /* 0x000ea20000000800 */
[----:B----4-:R-:W-:Y:S01]  /*5ba0*/  @!P4 FMUL R132, R132, R132 ;  /* 0x000000848484c220 */ /* 0x010fe20000400000 */
[----:B------:R-:W-:Y:S01]  /*5bb0*/  FSETP.GEU.AND P4, PT, R141, -126, PT ;  /* 0xc2fc00008d00780b */ /* 0x000fe20003f8e000 */
[----:B------:R-:W-:Y:S01]  /*5bc0*/  FADD R33, R20, R67 ;  /* 0x0000004314217221 */ /* 0x000fe20000000000 */
[----:B------:R-:W-:Y:S01]  /*5bd0*/  FADD R80, R50, R115 ;  /* 0x0000007332507221 */ /* 0x000fe20000000000 */
[----:B------:R-:W-:Y:S01]  /*5be0*/  FADD R81, R25, R68 ;  /* 0x0000004419517221 */ /* 0x000fe20000000000 */
[----:B------:R-:W-:Y:S01]  /*5bf0*/  @!P2 FMUL R137, R137, 0.5 ;  /* 0x3f0000008989a820 */ /* 0x000fe20000400000 */
[----:B------:R-:W-:Y:S01]  /*5c00*/  FADD R25, R13, R74 ;  /* 0x0000004a0d197221 */ /* 0x000fe20000000000 */
[----:B-1----:R-:W-:Y:S01]  /*5c10*/  @!P1 FMUL R133, R133, R133 ;  /* 0x0000008585859220 */ /* 0x002fe20000400000 */
[----:B------:R-:W-:Y:S01]  /*5c20*/  FSETP.GEU.AND P1, PT, R144, -126, PT ;  /* 0xc2fc00009000780b */ /* 0x000fe20003f2e000 */
[----:B------:R-:W-:Y:S01]  /*5c30*/  FADD R158, R33, R80 ;  /* 0x00000050219e7221 */ /* 0x000fe20000000000 */
[----:B------:R-:W-:Y:S01]  /*5c40*/  FADD R33, R22, R75 ;  /* 0x0000004b16217221 */ /* 0x000fe20000000000 */
[----:B------:R-:W1:Y:S01]  /*5c50*/  MUFU.EX2 R137, R137 ;  /* 0x0000008900897308 */ /* 0x000e620000000800 */
[----:B------:R-:W-:Y:S01]  /*5c60*/  FADD R80, R54, R119 ;  /* 0x0000007736507221 */ /* 0x000fe20000000000 */
[----:B------:R-:W-:Y:S01]  /*5c70*/  FADD R68, R21, R106 ;  /* 0x0000006a15447221 */ /* 0x000fe20000000000 */
[----:B------:R-:W-:Y:S01]  /*5c80*/  @!P4 FMUL R141, R141, 0.5 ;  /* 0x3f0000008d8dc820 */ /* 0x000fe20000400000 */
[----:B------:R-:W-:Y:S01]  /*5c90*/  FADD R5, R5, R156 ;  /* 0x0000009c05057221 */ /* 0x000fe20000000000 */
[----:B--2---:R-:W-:Y:S01]  /*5ca0*/  @!P5 FMUL R134, R134, R134 ;  /* 0x000000868686d220 */ /* 0x004fe20000400000 */
[----:B------:R-:W-:Y:S01]  /*5cb0*/  FSETP.GEU.AND P5, PT, R138, -126, PT ;  /* 0xc2fc00008a00780b */ /* 0x000fe20003fae000 */
[----:B------:R-:W-:Y:S01]  /*5cc0*/  FADD R162, R33, R80 ;  /* 0x0000005021a27221 */ /* 0x000fe20000000000 */
[----:B------:R-:W2:Y:S01]  /*5cd0*/  MUFU.EX2 R136, R141 ;  /* 0x0000008d00887308 */ /* 0x000ea20000000800 */
[----:B------:R-:W-:Y:S01]  /*5ce0*/  FADD R33, R16, R59 ;  /* 0x0000003b10217221 */ /* 0x000fe20000000000 */
[----:B------:R-:W-:Y:S01]  /*5cf0*/  @!P1 FMUL R144, R144, 0.5 ;  /* 0x3f00000090909820 */ /* 0x000fe20000400000 */
[----:B------:R-:W-:Y:S01]  /*5d00*/  FADD R80, R42, R103 ;  /* 0x000000672a507221 */ /* 0x000fe20000000000 */
[----:B------:R-:W-:Y:S01]  /*5d10*/  FADD R89, R25, R68 ;  /* 0x0000004419597221 */ /* 0x000fe20000000000 */
[----:B------:R-:W-:Y:S01]  /*5d20*/  FADD R25, R83, R78 ;  /* 0x0000004e53197221 */ /* 0x000fe20000000000 */
[----:B------:R-:W-:Y:S01]  /*5d30*/  FADD R68, R35, R110 ;  /* 0x0000006e23447221 */ /* 0x000fe20000000000 */
[----:B------:R-:W-:Y:S01]  /*5d40*/  FADD R93, R33, R80 ;  /* 0x00000050215d7221 */ /* 0x000fe20000000000 */
[----:B------:R-:W3:Y:S01]  /*5d50*/  MUFU.EX2 R141, R144 ;  /* 0x00000090008d7308 */ /* 0x000ee20000000800 */
[----:B-1----:R-:W-:Y:S01]  /*5d60*/  @!P2 FMUL R137, R137, R137 ;  /* 0x000000898989a220 */ /* 0x002fe20000400000 */
[----:B------:R-:W-:Y:S01]  /*5d70*/  FSETP.GEU.AND P2, PT, R29, -126, PT ;  /* 0xc2fc00001d00780b */ /* 0x000fe20003f4e000 */
[----:B------:R-:W-:Y:S01]  /*5d80*/  @!P5 FMUL R138, R138, 0.5 ;  /* 0x3f0000008a8ad820 */ /* 0x000fe20000400000 */
[----:B------:R-:W-:Y:S01]  /*5d90*/  FADD R33, R26, R79 ;  /* 0x0000004f1a217221 */ /* 0x000fe20000000000 */
[----:B------:R-:W-:Y:S01]  /*5da0*/  FADD R80, R58, R123 ;  /* 0x0000007b3a507221 */ /* 0x000fe20000000000 */
[----:B------:R-:W-:Y:S01]  /*5db0*/  FADD R101, R25, R68 ;  /* 0x0000004419657221 */ /* 0x000fe20000000000 */
[----:B------:R-:W-:Y:S01]  /*5dc0*/  FADD R25, R18, R63 ;  /* 0x0000003f12197221 */ /* 0x000fe20000000000 */
[----:B------:R-:W-:Y:S01]  /*5dd0*/  FADD R68, R46, R107 ;  /* 0x0000006b2e447221 */ /* 0x000fe20000000000 */
[----:B------:R-:W1:Y:S01]  /*5de0*/  MUFU.EX2 R138, R138 ;  /* 0x0000008a008a7308 */ /* 0x000e620000000800 */
[----:B--2---:R-:W-:Y:S01]  /*5df0*/  @!P4 FMUL R136, R136, R136 ;  /* 0x000000888888c220 */ /* 0x004fe20000400000 */
[----:B------:R-:W-:Y:S01]  /*5e00*/  FSETP.GEU.AND P4, PT, R37, -126, PT ;  /* 0xc2fc00002500780b */ /* 0x000fe20003f8e000 */
[----:B------:R-:W-:Y:S01]  /*5e10*/  FADD R166, R33, R80 ;  /* 0x0000005021a67221 */ /* 0x000fe20000000000 */
[----:B------:R-:W-:Y:S01]  /*5e20*/  FADD R33, R27, R94 ;  /* 0x0000005e1b217221 */ /* 0x000fe20000000000 */
[----:B------:R-:W-:Y:S01]  /*5e30*/  FADD R80, R62, R111 ;  /* 0x0000006f3e507221 */ /* 0x000fe20000000000 */
[----:B------:R-:W-:Y:S01]  /*5e40*/  @!P2 FMUL R29, R29, 0.5 ;  /* 0x3f0000001d1da820 */ /* 0x000fe20000400000 */
[----:B------:R-:W-:Y:S01]  /*5e50*/  FADD R109, R25, R68 ;  /* 0x00000044196d7221 */ /* 0x000fe20000000000 */
[----:B---3--:R-:W-:Y:S01]  /*5e60*/  @!P1 FMUL R141, R141, R141 ;  /* 0x0000008d8d8d9220 */ /* 0x008fe20000400000 */
[----:B------:R-:W-:Y:S01]  /*5e70*/  FSETP.GEU.AND P1, PT, R148, -126, PT ;  /* 0xc2fc00009400780b */ /* 0x000fe20003f2e000 */
[----:B------:R-:W2:Y:S01]  /*5e80*/  MUFU.EX2 R124, R124 ;  /* 0x0000007c007c7308 */ /* 0x000ea20000000800 */
[----:B------:R-:W-:Y:S01]  /*5e90*/  FADD R168, R33, R80 ;  /* 0x0000005021a87221 */ /* 0x000fe20000000000 */
[----:B------:R-:W-:Y:S01]  /*5ea0*/  FADD R25, R24, R163 ;  /* 0x000000a318197221 */ /* 0x000fe20000000000 */
[----:B------:R-:W-:Y:S01]  /*5eb0*/  FADD R68, R56, R171 ;  /* 0x000000ab38447221 */ /* 0x000fe20000000000 */
[----:B------:R-:W-:Y:S01]  /*5ec0*/  FADD R33, R40, R105 ;  /* 0x0000006928217221 */ /* 0x000fe20000000000 */
[----:B------:R-:W-:Y:S01]  /*5ed0*/  @!P4 FMUL R37, R37, 0.5 ;  /* 0x3f0000002525c820 */ /* 0x000fe20000400000 */
[----:B------:R-:W-:Y:S01]  /*5ee0*/  FADD R80, R76, R133 ;  /* 0x000000854c507221 */ /* 0x000fe20000000000 */
[----:B-1----:R-:W-:Y:S01]  /*5ef0*/  @!P5 FMUL R138, R138, R138 ;  /* 0x0000008a8a8ad220 */ /* 0x002fe20000400000 */
[----:B------:R-:W-:Y:S01]  /*5f00*/  FSETP.GEU.AND P5, PT, R6, -126, PT ;  /* 0xc2fc00000600780b */ /* 0x000fe20003fae000 */
[----:B------:R1:W3:Y:S01]  /*5f10*/  MUFU.EX2 R145, R29 ;  /* 0x0000001d00917308 */ /* 0x0002e20000000800 */
[----:B------:R-:W-:Y:S01]  /*5f20*/  FADD R41, R25, R68 ;  /* 0x0000004419297221 */ /* 0x000fe20000000000 */
[----:B------:R-:W-:Y:S01]  /*5f30*/  FADD R146, R33, R80 ;  /* 0x0000005021927221 */ /* 0x000fe20000000000 */
[----:B------:R-:W-:Y:S01]  /*5f40*/  @!P1 FMUL R148, R148, 0.5 ;  /* 0x3f00000094949820 */ /* 0x000fe20000400000 */
[----:B------:R-:W-:Y:S01]  /*5f50*/  FADD R25, R127, R92 ;  /* 0x0000005c7f197221 */ /* 0x000fe20000000000 */
[----:B------:R-:W-:Y:S01]  /*5f60*/  FADD R68, R155, R120 ;  /* 0x000000789b447221 */ /* 0x000fe20000000000 */
[----:B------:R-:W-:Y:S01]  /*5f70*/  FADD R33, R143, R108 ;  /* 0x0000006c8f217221 */ /* 0x000fe20000000000 */
[----:B------:R-:W-:Y:S01]  /*5f80*/  FADD R88, R77, R134 ;  /* 0x000000864d587221 */ /* 0x000fe20000000000 */
[----:B------:R4:W5:Y:S01]  /*5f90*/  MUFU.EX2 R140, R37 ;  /* 0x00000025008c7308 */ /* 0x0009620000000800 */
[----:B-1----:R-:W-:Y:S01]  /*5fa0*/  FADD R29, R28, R165 ;  /* 0x000000a51c1d7221 */ /* 0x002fe20000000000 */
[----:B------:R-:W-:Y:S01]  /*5fb0*/  FADD R80, R60, R117 ;  /* 0x000000753c507221 */ /* 0x000fe20000000000 */
[----:B------:R-:W-:Y:S01]  /*5fc0*/  FADD R45, R25, R68 ;  /* 0x00000044192d7221 */ /* 0x000fe20000000000 */
[----:B------:R-:W-:Y:S01]  /*5fd0*/  @!P5 FMUL R6, R6, 0.5 ;  /* 0x3f0000000606d820 */ /* 0x000fe20000400000 */
[----:B------:R-:W-:Y:S01]  /*5fe0*/  FADD R150, R33, R88 ;  /* 0x0000005821967221 */ /* 0x000fe20000000000 */
[----:B------:R-:W-:Y:S01]  /*5ff0*/  FADD R49, R29, R80 ;  /* 0x000000501d317221 */ /* 0x000fe20000000000 */
[----:B------:R-:W-:Y:S01]  /*6000*/  FADD R29, R44, R169 ;  /* 0x000000a92c1d7221 */ /* 0x000fe20000000000 */
[----:B------:R-:W1:Y:S01]  /*6010*/  MUFU.EX2 R149, R148 ;  /* 0x0000009400957308 */ /* 0x000e620000000800 */
[----:B------:R-:W-:Y:S01]  /*6020*/  FADD R80, R126, R137 ;  /* 0x000000897e507221 */ /* 0x000fe20000000000 */
[----:B------:R-:W-:Y:S01]  /*6030*/  FADD R25, R131, R96 ;  /* 0x0000006083197221 */ /* 0x000fe20000000000 */
[----:B------:R-:W-:Y:S01]  /*6040*/  FADD R68, R65, R128 ;  /* 0x0000008041447221 */ /* 0x000fe20000000000 */
[----:B------:R-:W-:Y:S01]  /*6050*/  FADD R33, R147, R112 ;  /* 0x0000007093217221 */ /* 0x000fe20000000000 */
        /* <DEDUP_REMOVED lines=11> */
[----:B----4-:R-:W-:Y:S01]  /*6110*/  FADD R37, R151, R116 ;  /* 0x0000007497257221 */ /* 0x010fe20000000000 */
[----:B------:R-:W-:Y:S01]  /*6120*/  FADD R144, R85, R138 ;  /* 0x0000008a55907221 */ /* 0x000fe20000000000 */
[----:B--2---:R-:W-:Y:S01]  /*6130*/  @!P6 FMUL R124, R124, R124 ;  /* 0x0000007c7c7ce220 */ /* 0x004fe20000400000 */
[----:B---3--:R-:W-:Y:S01]  /*6140*/  @!P2 FMUL R145, R145, R145 ;  /* 0x000000919191a220 */ /* 0x008fe20000400000 */
[----:B-----5:R-:W-:Y:S01]  /*6150*/  @!P4 FMUL R140, R140, R140 ;  /* 0x0000008c8c8cc220 */ /* 0x020fe20000400000 */
[----:B-1----:R-:W-:Y:S01]  /*6160*/  @!P1 FMUL R149, R149, R149 ;  /* 0x0000009595959220 */ /* 0x002fe20000400000 */
[----:B------:R-:W-:Y:S01]  /*6170*/  FADD R57, R25, R68 ;  /* 0x0000004419397221 */ /* 0x000fe20000000000 */
[----:B------:R-:W-:Y:S01]  /*6180*/  FADD R148, R33, R88 ;  /* 0x0000005821947221 */ /* 0x000fe20000000000 */
[----:B------:R-:W-:Y:S01]  /*6190*/  FADD R61, R29, R80 ;  /* 0x000000501d3d7221 */ /* 0x000fe20000000000 */
[----:B------:R-:W-:Y:S01]  /*61a0*/  @!P5 FMUL R142, R142, R142 ;  /* 0x0000008e8e8ed220 */ /* 0x000fe20000400000 */
[----:B------:R-:W-:Y:S01]  /*61b0*/  FADD R144, R37, R144 ;  /* 0x0000009025907221 */ /* 0x000fe20000000000 */
        /* <DEDUP_REMOVED lines=35> */
[----:B------:R-:W-:Y:S01]  /*63f0*/  MOV R25, UR7 ;  /* 0x0000000700197c02 */ /* 0x000fe20008000f00 */
[----:B------:R-:W-:Y:S01]  /*6400*/  FADD R45, R45, R88 ;  /* 0x000000582d2d7221 */ /* 0x000fe20000000000 */
[----:B------:R-:W-:Y:S01]  /*6410*/  FADD R6, R41, R6 ;  /* 0x0000000629067221 */ /* 0x000fe20000000000 */
[----:B------:R-:W-:Y:S01]  /*6420*/  F2FP.F16.F32.PACK_AB R41, R58, R43 ;  /* 0x0000002b3a29723e */ /* 0x000fe200000000ff */
[----:B------:R-:W-:Y:S01]  /*6430*/  FADD R5, R5, R168 ;  /* 0x000000a805057221 */ /* 0x000fe20000000000 */
[----:B------:R-:W-:Y:S01]  /*6440*/  FADD R170, R69, R170 ;  /* 0x000000aa45aa7221 */ /* 0x000fe20000000000 */
[----:B------:R1:W-:Y:S01]  /*6450*/  SYNCS.ARRIVE.TRANS64.A1T0 RZ, [R25+UR11], RZ ;  /* 0x000000ff19ff79a7 */ /* 0x0003e2000810000b */
[----:B------:R-:W-:Y:S01]  /*6460*/  FADD R6, R6, R45 ;  /* 0x0000002d06067221 */ /* 0x000fe20000000000 */
[----:B------:R-:W-:Y:S01]  /*6470*/  F2FP.F16.F32.PACK_AB R43, R47, R62 ;  /* 0x0000003e2f2b723e */ /* 0x000fe200000000ff */
[----:B------:R-:W-:Y:S01]  /*6480*/  FADD R5, R5, R170 ;  /* 0x000000aa05057221 */ /* 0x000fe20000000000 */
[----:B------:R-:W-:-:S02]  /*6490*/  F2FP.F16.F32.PACK_AB R45, R51, R66 ;  /* 0x00000042332d723e */ /* 0x000fc400000000ff */
[----:B------:R-:W-:Y:S02]  /*64a0*/  F2FP.F16.F32.PACK_AB R47, R55, R70 ;  /* 0x00000046372f723e */ /* 0x000fe400000000ff */
[----:B-1----:R-:W-:Y:S02]  /*64b0*/  F2FP.F16.F32.PACK_AB R25, R26, R17 ;  /* 0x000000111a19723e */ /* 0x002fe400000000ff */
[----:B------:R-:W-:Y:S02]  /*64c0*/  F2FP.F16.F32.PACK_AB R57, R79, R90 ;  /* 0x0000005a4f39723e */ /* 0x000fe400000000ff */
[----:B------:R-:W-:Y:S02]  /*64d0*/  F2FP.F16.F32.PACK_AB R68, R127, R24 ;  /* 0x000000187f44723e */ /* 0x000fe400000000ff */
[----:B------:R-:W-:Y:S02]  /*64e0*/  F2FP.F16.F32.PACK_AB R27, R30, R27 ;  /* 0x0000001b1e1b723e */ /* 0x000fe400000000ff */
[----:B------:R-:W-:-:S02]  /*64f0*/  F2FP.F16.F32.PACK_AB R49, R59, R74 ;  /* 0x0000004a3b31723e */ /* 0x000fc400000000ff */
[----:B------:R-:W-:Y:S02]  /*6500*/  F2FP.F16.F32.PACK_AB R51, R63, R78 ;  /* 0x0000004e3f33723e */ /* 0x000fe400000000ff */
[----:B------:R-:W-:Y:S02]  /*6510*/  F2FP.F16.F32.PACK_AB R53, R67, R82 ;  /* 0x000000524335723e */ /* 0x000fe400000000ff */
        /* <DEDUP_REMOVED lines=49> */
[----:B------:R-:W-:Y:S01]  /*6830*/  F2FP.F16.F32.PACK_AB R110, R142, R149 ;  /* 0x000000958e6e723e */ /* 0x000fe200000000ff */
[----:B------:R-:W-:Y:S06]  /*6840*/  @!P0 BRA `(.L_x_19) ;  /* 0x0000000000048947 */ /* 0x000fec0003800000 */
[----:B------:R-:W-:Y:S01]  /*6850*/  BPT.TRAP 0x1 ;  /* 0x000000040000795c */ /* 0x000fe20000300000 */
.L_x_19:
[----:B------:R-:W1:Y:S01]  /*6860*/  SYNCS.PHASECHK.TRANS64.TRYWAIT P1, [UR38+0x42008], R4 ;  /* 0x04200804ff0075a7 */ /* 0x000e620008020166 */
[----:B------:R-:W-:Y:S01]  /*6870*/  ULOP3.LUT UR6, UR10, 0x4000000, URZ, 0xfc, !UPT ;  /* 0x040000000a067892 */ /* 0x000fe2000f8efc3f */
[----:B-1----:R-:W-:Y:S11]  /*6880*/  @!P1 BRA `(.L_x_20) ;  /* 0x000000dc00f49947 */ /* 0x002ff60003800000 */
.L_x_106:
[----:B------:R-:W-:Y:S01]  /*6890*/  UIADD3 UR10, UR6, 0xc00, URZ ;  /* 0x00000c00060a7890 */ /* 0x000fe2000fffe03f */
[----:B------:R-:W-:Y:S01]  /*68a0*/  WARPGROUP.ARRIVE ;  /* 0x00000000000079c5 */ /* 0x000fe20000000000 */
[----:B------:R-:W-:Y:S01]  /*68b0*/  UMOV UR11, 0x80000020 ;  /* 0x80000020000b7882 */ /* 0x000fe20000000000 */
[----:B------:R-:W-:-:S06]  /*68c0*/  F2FP.F16.F32.PACK_AB R111, R10, R111 ;  /* 0x0000006f0a6f723e */ /* 0x000fcc00000000ff */
[----:B------:R-:W-:Y:S01]  /*68d0*/  HGMMA.64x96x16.F32 R152, R68, gdesc[UR8].tnspB, RZ, !UPT, gsb0 ;  /* 0x4160000844987df0 */ /* 0x000fe2000c0008ff */
[----:B------:R-:W-:Y:S01]  /*68e0*/  UIADD3 UR10, UR6, 0xc40, URZ ;  /* 0x00000c40060a7890 */ /* 0x000fe2000fffe03f */
[----:B------:R-:W-:Y:S01]  /*68f0*/  UMOV UR11, 0x80000020 ;  /* 0x80000020000b7882 */ /* 0x000fe20000000000 */
[----:B------:R-:W-:Y:S02]  /*6900*/  WARPGROUP.DEPBAR.LE gsb0, 0x0 ;  /* 0x00008000000079c5 */ /* 0x000fe40000010000 */
[----:B------:R-:W-:-:S06]  /*6910*/  WARPGROUP.ARRIVE ;  /* 0x00000000000079c5 */ /* 0x000fcc0000000000 */
[----:B------:R-:W-:Y:S01]  /*6920*/  HGMMA.64x96x16.F32 R152, R80, gdesc[UR8].tnspB, R152, gsb0 ;  /* 0x4160000850987df0 */ /* 0x000fe20008000898 */
        /* <DEDUP_REMOVED lines=69> */
[----:B------:R-:W-:Y:S03]  /*6d80*/  HGMMA.64x96x16.F32 R152, R108, gdesc[UR8].tnspB, R152, gsb0 ;  /* 0x416000086c987df0 */ /* 0x000fe60008000898 */
[----:B------:R-:W-:Y:S02]  /*6d90*/  WARPGROUP.DEPBAR.LE gsb0, 0x0 ;  /* 0x00008000000079c5 */ /* 0x000fe40000010000 */
[----:B------:R-:W-:Y:S05]  /*6da0*/  @!P0 BRA `(.L_x_21) ;  /* 0x0000000000048947 */ /* 0x000fea0003800000 */
[----:B------:R-:W-:Y:S01]  /*6db0*/  BPT.TRAP 0x1 ;  /* 0x000000040000795c */ /* 0x000fe20000300000 */
.L_x_21:
[----:B------:R-:W-:Y:S01]  /*6dc0*/  UISETP.GT.U32.AND UP0, UPT, UR5, 0x1, UPT ;  /* 0x000000010500788c */ /* 0x000fe2000bf04070 */
[----:B-1----:R-:W-:Y:S01]  /*6dd0*/  MOV R4, RZ ;  /* 0x000000ff00047202 */ /* 0x002fe20000000f00 */
[----:B------:R-:W-:-:S04]  /*6de0*/  UIADD3 UR7, UR38, 0x42028, URZ ;  /* 0x0004202826077890 */ /* 0x000fc8000fffe03f */
[----:B------:R-:W-:Y:S01]  /*6df0*/  PLOP3.LUT P1, PT, PT, PT, UP0, 0x80, 0x0 ;  /* 0x000000000000781c */ /* 0x000fe20003f2f008 */
[----:B------:R-:W-:-:S09]  /*6e00*/  UPRMT UR7, URZ, 0x654, UR7 ;  /* 0x000006543f077896 */ /* 0x000fd20008000007 */
[----:B------:R-:W-:Y:S03]  /*6e10*/  SYNCS.ARRIVE.TRANS64.RED.A1T0 RZ, [UR7], RZ ;  /* 0x000000ffffff79a7 */ /* 0x000fe60008100407 */
[----:B------:R-:W-:Y:S05]  /*6e20*/  @P1 BRA `(.L_x_22) ;  /* 0x0000000000041947 */ /* 0x000fea0003800000 */
[----:B------:R-:W-:Y:S01]  /*6e30*/  BPT.TRAP 0x1 ;  /* 0x000000040000795c */ /* 0x000fe20000300000 */
.L_x_22:
[C---:B------:R-:W-:Y:S01]  /*6e40*/  ISETP.GE.AND P2, PT, R8.reuse, 0x3, PT ;  /* 0x000000030800780c */ /* 0x040fe20003f46270 */
[----:B------:R-:W-:Y:S01]  /*6e50*/  UMOV UR5, 0x1 ;  /* 0x0000000100057882 */ /* 0x000fe20000000000 */
[----:B------:R-:W-:Y:S01]  /*6e60*/  UMOV UR7, 0x2 ;  /* 0x0000000200077882 */ /* 0x000fe20000000000 */
[----:B------:R-:W-:Y:S01]  /*6e70*/  IADD3 R3, R3, 0x100, RZ ;  /* 0x0000010003037810 */ /* 0x000fe20007ffe0ff */
[----:B------:R-:W-:-:S09]  /*6e80*/  VIADD R8, R8, 0xffffffff ;  /* 0xffffffff08087836 */ /* 0x000fd20000000000 */
[----:B------:R-:W-:Y:S05]  /*6e90*/  @!P2 BRA `(.L_x_23) ;  /* 0x0000004800e4a947 */ /* 0x000fea0003800000 */
[----:B------:R-:W-:Y:S01]  /*6ea0*/  MOV R9, R7 ;  /* 0x0000000700097202 */ /* 0x000fe20000000f00 */
[----:B------:R-:W-:Y:S01]  /*6eb0*/  UMOV UR7, 0x2 ;  /* 0x0000000200077882 */ /* 0x000fe20000000000 */
[----:B------:R-:W-:Y:S01]  /*6ec0*/  MOV R11, R125 ;  /* 0x0000007d000b7202 */ /* 0x000fe20000000f00 */
[----:B------:R-:W-:Y:S01]  /*6ed0*/  UMOV UR5, 0x1 ;  /* 0x0000000100057882 */ /* 0x000fe20000000000 */
[----:B------:R-:W-:Y:S01]  /*6ee0*/  MOV R4, RZ ;  /* 0x000000ff00047202 */ /* 0x000fe20000000f00 */
[----:B------:R-:W-:-:S06]  /*6ef0*/  ULDC UR33, c[0x0][0x604] ;  /* 0x0001810000217ab9 */ /* 0x000fcc0000000800 */
.L_x_34:
[----:B------:R-:W-:-:S13]  /*6f00*/  PLOP3.LUT P3, PT, PT, PT, UP1, 0x80, 0x0 ;  /* 0x000000000000781c */ /* 0x000fda0003f6f018 */
[----:B-1----:R-:W-:Y:S05]  /*6f10*/  @!P3 BRA `(.L_x_24) ;  /* 0x000000000004b947 */ /* 0x002fea0003800000 */
[----:B------:R-:W-:Y:S01]  /*6f20*/  BPT.TRAP 0x1 ;  /* 0x000000040000795c */ /* 0x000fe20000300000 */
.L_x_24:
[----:B------:R-:W-:Y:S01]  /*6f30*/  ULEA UR10, UR7, UR38, 0x3 ;  /* 0x00000026070a7291 */ /* 0x000fe2000f8e183f */
[----:B------:R-:W-:-:S08]  /*6f40*/  SHF.L.U32 R7, R4, 0x1f, RZ ;  /* 0x0000001f04077819 */ /* 0x000fd000000006ff */
[----:B------:R-:W1:Y:S02]  /*6f50*/  SYNCS.PHASECHK.TRANS64.TRYWAIT P2, [UR10+0x42000], R7 ;  /* 0x04200007ff0075a7 */ /* 0x000e64000804014a */
[----:B-1----:R-:W-:Y:S05]  /*6f60*/  @!P2 BRA `(.L_x_25) ;  /* 0x000000d80054a947 */ /* 0x002fea0003800000 */
.L_x_107:
[----:B------:R-:W-:Y:S01]  /*6f70*/  UIMAD UR10, UR7, 0xc00, UR4 ;  /* 0x00000c00070a78a4 */ /* 0x000fe2000f8e0204 */
[----:B------:R-:W-:Y:S01]  /*6f80*/  WARPGROUP.ARRIVE ;  /* 0x00000000000079c5 */ /* 0x000fe20000000000 */
[----:B------:R-:W-:Y:S01]  /*6f90*/  UMOV UR11, 0x80000020 ;  /* 0x80000020000b7882 */ /* 0x000fe20000000000 */
[----:B------:R-:W-:Y:S01]  /*6fa0*/  UMOV UR15, 0x80000020 ;  /* 0x80000020000f7882 */ /* 0x000fe20000000000 */
[----:B------:R-:W-:Y:S02]  /*6fb0*/  UIADD3 UR14, UR10, 0x2, URZ ;  /* 0x000000020a0e7890 */ /* 0x000fe4000fffe03f */
[----:B------:R-:W-:Y:S01]  /*6fc0*/  UIADD3 UR18, UR10, 0x400, URZ ;  /* 0x000004000a127890 */ /* 0x000fe2000fffe03f */
[----:B------:R-:W-:Y:S02]  /*6fd0*/  UMOV UR19, 0x80000020 ;  /* 0x8000002000137882 */ /* 0x000fe40000000000 */
[----:B------:R-:W-:Y:S01]  /*6fe0*/  HGMMA.64x256x16.F32 R24, gdesc[UR8], RZ, !UPT, gsb0 ;  /* 0x03e00000081879f0 */ /* 0x000fe2000c0008ff */
[----:B------:R-:W-:Y:S01]  /*6ff0*/  UIADD3 UR22, UR10, 0x402, URZ ;  /* 0x000004020a167890 */ /* 0x000fe2000fffe03f */
[----:B------:R-:W-:Y:S01]  /*7000*/  UMOV UR23, 0x80000020 ;  /* 0x8000002000177882 */ /* 0x000fe20000000000 */
[----:B------:R-:W-:Y:S01]  /*7010*/  UIADD3 UR26, UR10, 0x800, URZ ;  /* 0x000008000a1a7890 */ /* 0x000fe2000fffe03f */
[----:B------:R-:W-:Y:S01]  /*7020*/  UMOV UR27, 0x80000020 ;  /* 0x80000020001b7882 */ /* 0x000fe20000000000 */
[----:B------:R-:W-:Y:S01]  /*7030*/  UIADD3 UR30, UR10, 0x802, URZ ;  /* 0x000008020a1e7890 */ /* 0x000fe2000fffe03f */
[----:B------:R-:W-:Y:S01]  /*7040*/  UMOV UR31, 0x80000020 ;  /* 0x80000020001f7882 */ /* 0x000fe20000000000 */
[----:B------:R-:W-:-:S04]  /*7050*/  UIADD3 UR7, UR7, 0x1, URZ ;  /* 0x0000000107077890 */ /* 0x000fc8000fffe03f */
[----:B------:R-:W-:-:S04]  /*7060*/  UISETP.NE.AND UP0, UPT, UR7, 0x5, UPT ;  /* 0x000000050700788c */ /* 0x000fc8000bf05270 */
[----:B------:R-:W-:Y:S02]  /*7070*/  USEL UR10, URZ, 0x1, UP0 ;  /* 0x000000013f0a7887 */ /* 0x000fe40008000000 */
[----:B------:R-:W-:-:S04]  /*7080*/  USEL UR7, UR7, URZ, UP0 ;  /* 0x0000003f07077287 */ /* 0x000fc80008000000 */
[----:B------:R-:W-:Y:S01]  /*7090*/  LOP3.LUT R4, R4, UR10, RZ, 0x3c, !PT ;  /* 0x0000000a04047c12 */ /* 0x000fe2000f8e3cff */
[----:B------:R-:W-:Y:S02]  /*70a0*/  WARPGROUP.DEPBAR.LE gsb0, 0x0 ;  /* 0x00008000000079c5 */ /* 0x000fe40000010000 */
[----:B------:R-:W-:-:S06]  /*70b0*/  WARPGROUP.ARRIVE ;  /* 0x00000000000079c5 */ /* 0x000fcc0000000000 */
[----:B------:R-:W-:Y:S03]  /*70c0*/  HGMMA.64x256x16.F32 R24, gdesc[UR12], R24, gsb0 ;  /* 0x03e000000c1879f0 */ /* 0x000fe60008000818 */
[----:B------:R-:W-:Y:S02]  /*70d0*/  WARPGROUP.DEPBAR.LE gsb0, 0x0 ;  /* 0x00008000000079c5 */ /* 0x000fe40000010000 */
[----:B------:R-:W-:-:S15]  /*70e0*/  WARPGROUP.ARRIVE ;  /* 0x00000000000079c5 */ /* 0x000fde0000000000 */
[----:B------:R-:W-:-:S08]  /*70f0*/  NOP ;  /* 0x0000000000007918 */ /* 0x000fd00000000000 */
        /* <DEDUP_REMOVED lines=14> */
[----:B------:R-:W-:Y:S05]  /*71e0*/  @!P3 BRA `(.L_x_26) ;  /* 0x000000000004b947 */ /* 0x000fea0003800000 */
[----:B------:R-:W-:Y:S01]  /*71f0*/  BPT.TRAP 0x1 ;  /* 0x000000040000795c */ /* 0x000fe20000300000 */
.L_x_26:
[----:B-1----:R-:W-:Y:S01]  /*7200*/  FMNMX R10, R24, R9, !PT ;  /* 0x00000009180a7209 */ /* 0x002fe20007800000 */
[----:B------:R-:W-:-:S03]  /*7210*/  ULEA UR10, UR7, UR38, 0x3 ;  /* 0x00000026070a7291 */ /* 0x000fc6000f8e183f */
[----:B------:R-:W-:-:S04]  /*7220*/  FMNMX R7, R25, R10, !PT ;  /* 0x0000000a19077209 */ /* 0x000fc80007800000 */
        /* <DEDUP_REMOVED lines=61> */
[----:B------:R-:W-:-:S05]  /*7600*/  FMNMX R13, R149, R10, !PT ;  /* 0x0000000a950d7209 */ /* 0x000fca0007800000 */
[----:B------:R-:W1:Y:S02]  /*7610*/  SHFL.BFLY PT, R10, R13, 0x1, 0x1f ;  /* 0x0c201f000d0a7f89 */ /* 0x000e6400000e0000 */
[----:B-1----:R-:W-:-:S05]  /*7620*/  FMNMX R14, R13, R10, !PT ;  /* 0x0000000a0d0e7209 */ /* 0x002fca0007800000 */
[----:B------:R-:W1:Y:S02]  /*7630*/  SHFL.BFLY PT, R7, R14, 0x2, 0x1f ;  /* 0x0c401f000e077f89 */ /* 0x000e6400000e0000 */
[----:B-1----:R-:W-:-:S04]  /*7640*/  FMNMX R7, R14, R7, !PT ;  /* 0x000000070e077209 */ /* 0x002fc80007800000 */
[----:B------:R-:W-:-:S04]  /*7650*/  FSETP.NEU.AND P2, PT, R7, -INF , PT ;  /* 0xff8000000700780b */ /* 0x000fc80003f4d000 */
[----:B------:R-:W-:-:S05]  /*7660*/  FSEL R10, R7, RZ, P2 ;  /* 0x000000ff070a7208 */ /* 0x000fca0001000000 */
[----:B------:R-:W-:-:S04]  /*7670*/  FMUL R12, R10, UR33 ;  /* 0x000000210a0c7c20 */ /* 0x000fc80008400000 */
[--C-:B------:R-:W-:Y:S01]  /*7680*/  FFMA R24, R24, UR33, -R12.reuse ;  /* 0x0000002118187c23 */ /* 0x100fe2000800080c */
[--C-:B------:R-:W-:Y:S01]  /*7690*/  FFMA R16, R25, UR33, -R12.reuse ;  /* 0x0000002119107c23 */ /* 0x100fe2000800080c */
[--C-:B------:R-:W-:Y:S01]  /*76a0*/  FFMA R28, R28, UR33, -R12.reuse ;  /* 0x000000211c1c7c23 */ /* 0x100fe2000800080c */
[--C-:B------:R-:W-:Y:S01]  /*76b0*/  FFMA R17, R32, UR33, -R12.reuse ;  /* 0x0000002120117c23 */ /* 0x100fe2000800080c */
[--C-:B------:R-:W-:Y:S01]  /*76c0*/  FFMA R15, R29, UR33, -R12.reuse ;  /* 0x000000211d0f7c23 */ /* 0x100fe2000800080c */
[----:B------:R-:W-:Y:S01]  /*76d0*/  FSETP.GEU.AND P6, PT, R24, -126, PT ;  /* 0xc2fc00001800780b */ /* 0x000fe20003fce000 */
        /* <DEDUP_REMOVED lines=9> */
[--C-:B------:R-:W-:Y:S01]  /*7770*/  FFMA R23, R45, UR33, -R12.reuse ;  /* 0x000000212d177c23 */ /* 0x100fe2000800080c */
[----:B------:R-:W-:-:S02]  /*7780*/  FFMA R145, R145, UR33, -R12 ;  /* 0x0000002191917c23 */ /* 0x000fc4000800080c */
[----:B------:R-:W-:Y:S02]  /*7790*/  @!P6 FMUL R24, R24, 0.5 ;  /* 0x3f0000001818e820 */ /* 0x000fe40000400000 */
[----:B------:R-:W-:Y:S02]  /*77a0*/  @!P3 FMUL R16, R16, 0.5 ;  /* 0x3f0000001010b820 */ /* 0x000fe40000400000 */
[----:B------:R1:W2:Y:S01]  /*77b0*/  MUFU.EX2 R13, R24 ;  /* 0x00000018000d7308 */ /* 0x0002a20000000800 */
[----:B------:R-:W-:Y:S01]  /*77c0*/  @!P2 FMUL R28, R28, 0.5 ;  /* 0x3f0000001c1ca820 */ /* 0x000fe20000400000 */
[----:B------:R-:W-:Y:S02]  /*77d0*/  @!P5 FMUL R17, R17, 0.5 ;  /* 0x3f0000001111d820 */ /* 0x000fe40000400000 */
[----:B------:R-:W-:-:S04]  /*77e0*/  @!P4 FMUL R15, R15, 0.5 ;  /* 0x3f0000000f0fc820 */ /* 0x000fc80000400000 */
[----:B------:R-:W3:Y:S01]  /*77f0*/  MUFU.EX2 R16, R16 ;  /* 0x0000001000107308 */ /* 0x000ee20000000800 */
[----:B-1----:R-:W-:-:S07]  /*7800*/  FFMA R24, R44, UR33, -R12 ;  /* 0x000000212c187c23 */ /* 0x002fce000800080c */
[----:B------:R1:W4:Y:S01]  /*7810*/  MUFU.EX2 R14, R28 ;  /* 0x0000001c000e7308 */ /* 0x0003220000000800 */
[----:B--2---:R-:W-:Y:S01]  /*7820*/  @!P6 FMUL R13, R13, R13 ;  /* 0x0000000d0d0de220 */ /* 0x004fe20000400000 */
[----:B------:R-:W-:-:S06]  /*7830*/  FSETP.GEU.AND P6, PT, R18, -126, PT ;  /* 0xc2fc00001200780b */ /* 0x000fcc0003fce000 */
[----:B------:R-:W2:Y:S01]  /*7840*/  MUFU.EX2 R17, R17 ;  /* 0x0000001100117308 */ /* 0x000ea20000000800 */
[----:B---3--:R-:W-:Y:S01]  /*7850*/  @!P3 FMUL R16, R16, R16 ;  /* 0x000000101010b220 */ /* 0x008fe20000400000 */
[----:B------:R-:W-:Y:S02]  /*7860*/  FSETP.GEU.AND P3, PT, R20, -126, PT ;  /* 0xc2fc00001400780b */ /* 0x000fe40003f6e000 */
[----:B-1----:R-:W-:-:S03]  /*7870*/  FMNMX R28, R26, R11, !PT ;  /* 0x0000000b1a1c7209 */ /* 0x002fc60007800000 */
[----:B------:R-:W-:Y:S01]  /*7880*/  @!P6 FMUL R18, R18, 0.5 ;  /* 0x3f0000001212e820 */ /* 0x000fe20000400000 */
[----:B------:R-:W1:Y:S01]  /*7890*/  MUFU.EX2 R15, R15 ;  /* 0x0000000f000f7308 */ /* 0x000e620000000800 */
[----:B----4-:R-:W-:Y:S01]  /*78a0*/  @!P2 FMUL R14, R14, R14 ;  /* 0x0000000e0e0ea220 */ /* 0x010fe20000400000 */
[----:B------:R-:W-:Y:S02]  /*78b0*/  FSETP.GEU.AND P2, PT, R19, -126, PT ;  /* 0xc2fc00001300780b */ /* 0x000fe40003f4e000 */
[----:B------:R-:W-:-:S03]  /*78c0*/  FMNMX R25, R27, R28, !PT ;  /* 0x0000001c1b197209 */ /* 0x000fc60007800000 */
[----:B------:R-:W-:Y:S01]  /*78d0*/  @!P3 FMUL R20, R20, 0.5 ;  /* 0x3f0000001414b820 */ /* 0x000fe20000400000 */
[----:B------:R-:W3:Y:S01]  /*78e0*/  MUFU.EX2 R18, R18 ;  /* 0x0000001200127308 */ /* 0x000ee20000000800 */
[----:B--2---:R-:W-:Y:S01]  /*78f0*/  @!P5 FMUL R17, R17, R17 ;  /* 0x000000111111d220 */ /* 0x004fe20000400000 */
[----:B------:R-:W-:Y:S02]  /*7900*/  FSETP.GEU.AND P5, PT, R21, -126, PT ;  /* 0xc2fc00001500780b */ /* 0x000fe40003fae000 */
[----:B------:R-:W-:-:S03]  /*7910*/  FMNMX R28, R30, R25, !PT ;  /* 0x000000191e1c7209 */ /* 0x000fc60007800000 */
[----:B------:R-:W-:Y:S01]  /*7920*/  @!P2 FMUL R19, R19, 0.5 ;  /* 0x3f0000001313a820 */ /* 0x000fe20000400000 */
[----:B------:R-:W2:Y:S01]  /*7930*/  MUFU.EX2 R20, R20 ;  /* 0x0000001400147308 */ /* 0x000ea20000000800 */
[----:B-1----:R-:W-:Y:S01]  /*7940*/  @!P4 FMUL R15, R15, R15 ;  /* 0x0000000f0f0fc220 */ /* 0x002fe20000400000 */
[----:B------:R-:W-:Y:S02]  /*7950*/  FSETP.GEU.AND P4, PT, R22, -126, PT ;  /* 0xc2fc00001600780b */ /* 0x000fe40003f8e000 */
[----:B------:R-:W-:Y:S01]  /*7960*/  FMNMX R25, R31, R28, !PT ;  /* 0x0000001c1f197209 */ /* 0x000fe20007800000 */
[----:B------:R-:W-:Y:S02]  /*7970*/  FFMA R28, R48, UR33, -R12 ;  /* 0x00000021301c7c23 */ /* 0x000fe4000800080c */
[----:B------:R-:W-:Y:S01]  /*7980*/  @!P5 FMUL R21, R21, 0.5 ;  /* 0x3f0000001515d820 */ /* 0x000fe20000400000 */
[----:B------:R-:W1:Y:S01]  /*7990*/  MUFU.EX2 R19, R19 ;  /* 0x0000001300137308 */ /* 0x000e620000000800 */
[----:B---3--:R-:W-:Y:S01]  /*79a0*/  @!P6 FMUL R18, R18, R18 ;  /* 0x000000121212e220 */ /* 0x008fe20000400000 */
[----:B------:R-:W-:-:S02]  /*79b0*/  FSETP.GEU.AND P6, PT, R24, -126, PT ;  /* 0xc2fc00001800780b */ /* 0x000fc40003fce000 */
[----:B------:R-:W-:Y:S01]  /*79c0*/  FMNMX R32, R34, R25, !PT ;  /* 0x0000001922207209 */ /* 0x000fe20007800000 */
[--C-:B------:R-:W-:Y:S02]  /*79d0*/  FFMA R25, R49, UR33, -R12.reuse ;  /* 0x0000002131197c23 */ /* 0x100fe4000800080c */
[----:B------:R-:W-:Y:S01]  /*79e0*/  @!P4 FMUL R22, R22, 0.5 ;  /* 0x3f0000001616c820 */ /* 0x000fe20000400000 */
[----:B------:R-:W3:Y:S01]  /*79f0*/  MUFU.EX2 R21, R21 ;  /* 0x0000001500157308 */ /* 0x000ee20000000800 */
[----:B--2---:R-:W-:Y:S01]  /*7a00*/  @!P3 FMUL R20, R20, R20 ;  /* 0x000000141414b220 */ /* 0x004fe20000400000 */
[----:B------:R-:W-:Y:S02]  /*7a10*/  FSETP.GEU.AND P3, PT, R23, -126, PT ;  /* 0xc2fc00001700780b */ /* 0x000fe40003f6e000 */
[----:B------:R-:W-:Y:S01]  /*7a20*/  FMNMX R29, R35, R32, !PT ;  /* 0x00000020231d7209 */ /* 0x000fe20007800000 */
[----:B------:R-:W-:Y:S02]  /*7a30*/  FFMA R32, R52, UR33, -R12 ;  /* 0x0000002134207c23 */ /* 0x000fe4000800080c */
[----:B------:R-:W-:Y:S01]  /*7a40*/  @!P6 FMUL R24, R24, 0.5 ;  /* 0x3f0000001818e820 */ /* 0x000fe20000400000 */
[----:B------:R-:W2:Y:S01]  /*7a50*/  MUFU.EX2 R22, R22 ;  /* 0x0000001600167308 */ /* 0x000ea20000000800 */
[----:B-1----:R-:W-:Y:S01]  /*7a60*/  @!P2 FMUL R19, R19, R19 ;  /* 0x000000131313a220 */ /* 0x002fe20000400000 */
[----:B------:R-:W-:-:S02]  /*7a70*/  FSETP.GEU.AND P2, PT, R28, -126, PT ;  /* 0xc2fc00001c00780b */ /* 0x000fc40003f4e000 */
[----:B------:R-:W-:Y:S01]  /*7a80*/  FMNMX R36, R38, R29, !PT ;  /* 0x0000001d26247209 */ /* 0x000fe20007800000 */
[----:B------:R-:W-:Y:S02]  /*7a90*/  FFMA R29, R53, UR33, -R12 ;  /* 0x00000021351d7c23 */ /* 0x000fe4000800080c */
[----:B------:R-:W-:Y:S01]  /*7aa0*/  @!P3 FMUL R23, R23, 0.5 ;  /* 0x3f0000001717b820 */ /* 0x000fe20000400000 */
[----:B------:R-:W1:Y:S01]  /*7ab0*/  MUFU.EX2 R24, R24 ;  /* 0x0000001800187308 */ /* 0x000e620000000800 */
[----:B---3--:R-:W-:Y:S01]  /*7ac0*/  @!P5 FMUL R21, R21, R21 ;  /* 0x000000151515d220 */ /* 0x008fe20000400000 */
        /* <DEDUP_REMOVED lines=8> */
[----:B------:R-:W-:Y:S01]  /*7b50*/  FMNMX R33, R43, R36, !PT ;  /* 0x000000242b217209 */ /* 0x000fe20007800000 */
[----:B-1----:R-:W-:Y:S01]  /*7b60*/  @!P6 FMUL R24, R24, R24 ;  /* 0x000000181818e220 */ /* 0x002fe20000400000 */
[----:B------:R-:W-:Y:S01]  /*7b70*/  FSETP.GEU.AND P6, PT, R29, -126, PT ;  /* 0xc2fc00001d00780b */ /* 0x000fe20003fce000 */
[----:B------:R-:W1:Y:S01]  /*7b80*/  MUFU.EX2 R28, R28 ;  /* 0x0000001c001c7308 */ /* 0x000e620000000800 */
[--C-:B------:R-:W-:Y:S01]  /*7b90*/  FFMA R36, R56, UR33, -R12.reuse ;  /* 0x0000002138247c23 */ /* 0x100fe2000800080c */
[----:B------:R-:W-:Y:S01]  /*7ba0*/  FMNMX R40, R46, R33, !PT ;  /* 0x000000212e287209 */ /* 0x000fe20007800000 */
[----:B------:R-:W-:Y:S01]  /*7bb0*/  FFMA R33, R57, UR33, -R12 ;  /* 0x0000002139217c23 */ /* 0x000fe2000800080c */
[----:B------:R-:W-:Y:S01]  /*7bc0*/  @!P4 FMUL R25, R25, 0.5 ;  /* 0x3f0000001919c820 */ /* 0x000fe20000400000 */
[----:B---3--:R-:W-:Y:S01]  /*7bd0*/  @!P3 FMUL R23, R23, R23 ;  /* 0x000000171717b220 */ /* 0x008fe20000400000 */
[----:B------:R-:W-:-:S02]  /*7be0*/  FSETP.GEU.AND P3, PT, R36, -126, PT ;  /* 0xc2fc00002400780b */ /* 0x000fc40003f6e000 */
[----:B------:R-:W2:Y:S01]  /*7bf0*/  MUFU.EX2 R32, R32 ;  /* 0x0000002000207308 */ /* 0x000ea20000000800 */
[----:B------:R-:W-:Y:S01]  /*7c00*/  FMNMX R37, R47, R40, !PT ;  /* 0x000000282f257209 */ /* 0x000fe20007800000 */
[--C-:B------:R-:W-:Y:S02]  /*7c10*/  FFMA R40, R60, UR33, -R12.reuse ;  /* 0x000000213c287c23 */ /* 0x100fe4000800080c */
[----:B------:R-:W-:Y:S01]  /*7c20*/  @!P6 FMUL R29, R29, 0.5 ;  /* 0x3f0000001d1de820 */ /* 0x000fe20000400000 */
[----:B------:R-:W-:Y:S01]  /*7c30*/  FMNMX R44, R50, R37, !PT ;  /* 0x00000025322c7209 */ /* 0x000fe20007800000 */
[----:B------:R-:W-:Y:S02]  /*7c40*/  FFMA R37, R61, UR33, -R12 ;  /* 0x000000213d257c23 */ /* 0x000fe4000800080c */
[----:B------:R-:W3:Y:S01]  /*7c50*/  MUFU.EX2 R25, R25 ;  /* 0x0000001900197308 */ /* 0x000ee20000000800 */
[----:B------:R-:W-:Y:S01]  /*7c60*/  FMNMX R41, R51, R44, !PT ;  /* 0x0000002c33297209 */ /* 0x000fe20007800000 */
[----:B-1----:R-:W-:Y:S01]  /*7c70*/  @!P2 FMUL R28, R28, R28 ;  /* 0x0000001c1c1ca220 */ /* 0x002fe20000400000 */
[----:B------:R-:W-:Y:S01]  /*7c80*/  FSETP.GEU.AND P2, PT, R33, -126, PT ;  /* 0xc2fc00002100780b */ /* 0x000fe20003f4e000 */
[----:B------:R-:W-:Y:S01]  /*7c90*/  @!P3 FMUL R36, R36, 0.5 ;  /* 0x3f0000002424b820 */ /* 0x000fe20000400000 */
[----:B------:R-:W-:-:S03]  /*7ca0*/  FMNMX R44, R54, R41, !PT ;  /* 0x00000029362c7209 */ /* 0x000fc60007800000 */
[----:B------:R-:W1:Y:S01]  /*7cb0*/  MUFU.EX2 R29, R29 ;  /* 0x0000001d001d7308 */ /* 0x000e620000000800 */
[----:B--2---:R-:W-:Y:S01]  /*7cc0*/  @!P5 FMUL R32, R32, R32 ;  /* 0x000000202020d220 */ /* 0x004fe20000400000 */
[----:B------:R-:W-:Y:S01]  /*7cd0*/  FMNMX R41, R55, R44, !PT ;  /* 0x0000002c37297209 */ /* 0x000fe20007800000 */
[--C-:B------:R-:W-:Y:S01]  /*7ce0*/  FFMA R44, R64, UR33, -R12.reuse ;  /* 0x00000021402c7c23 */ /* 0x100fe2000800080c */
[----:B------:R-:W-:Y:S02]  /*7cf0*/  FSETP.GEU.AND P5, PT, R37, -126, PT ;  /* 0xc2fc00002500780b */ /* 0x000fe40003fae000 */
[----:B------:R-:W-:Y:S01]  /*7d00*/  FMNMX R48, R58, R41, !PT ;  /* 0x000000293a307209 */ /* 0x000fe20007800000 */
[--C-:B------:R-:W-:Y:S01]  /*7d10*/  FFMA R41, R65, UR33, -R12.reuse ;  /* 0x0000002141297c23 */ /* 0x100fe2000800080c */
[----:B------:R-:W2:Y:S01]  /*7d20*/  MUFU.EX2 R36, R36 ;  /* 0x0000002400247308 */ /* 0x000ea20000000800 */
[----:B---3--:R-:W-:Y:S01]  /*7d30*/  @!P4 FMUL R25, R25, R25 ;  /* 0x000000191919c220 */ /* 0x008fe20000400000 */
[----:B------:R-:W-:Y:S01]  /*7d40*/  FSETP.GEU.AND P4, PT, R40, -126, PT ;  /* 0xc2fc00002800780b */ /* 0x000fe20003f8e000 */
[----:B------:R-:W-:Y:S01]  /*7d50*/  @!P2 FMUL R33, R33, 0.5 ;  /* 0x3f0000002121a820 */ /* 0x000fe20000400000 */
[----:B------:R-:W-:Y:S01]  /*7d60*/  FMNMX R45, R59, R48, !PT ;  /* 0x000000303b2d7209 */ /* 0x000fe20007800000 */
[----:B------:R-:W-:-:S03]  /*7d70*/  FFMA R48, R68, UR33, -R12 ;  /* 0x0000002144307c23 */ /* 0x000fc6000800080c */
[----:B------:R-:W-:Y:S01]  /*7d80*/  FMNMX R52, R62, R45, !PT ;  /* 0x0000002d3e347209 */ /* 0x000fe20007800000 */
[----:B-1----:R-:W-:Y:S01]  /*7d90*/  @!P6 FMUL R29, R29, R29 ;  /* 0x0000001d1d1de220 */ /* 0x002fe20000400000 */
[----:B------:R-:W-:Y:S01]  /*7da0*/  FSETP.GEU.AND P6, PT, R44, -126, PT ;  /* 0xc2fc00002c00780b */ /* 0x000fe20003fce000 */
[----:B------:R-:W-:Y:S01]  /*7db0*/  @!P5 FMUL R37, R37, 0.5 ;  /* 0x3f0000002525d820 */ /* 0x000fe20000400000 */
[----:B------:R-:W1:Y:S01]  /*7dc0*/  MUFU.EX2 R33, R33 ;  /* 0x0000002100217308 */ /* 0x000e620000000800 */
[----:B------:R-:W-:Y:S01]  /*7dd0*/  FMNMX R49, R63, R52, !PT ;  /* 0x000000343f317209 */ /* 0x000fe20007800000 */
[----:B------:R-:W-:Y:S01]  /*7de0*/  FFMA R45, R69, UR33, -R12 ;  /* 0x00000021452d7c23 */ /* 0x000fe2000800080c */
[----:B------:R-:W-:Y:S01]  /*7df0*/  @!P4 FMUL R40, R40, 0.5 ;  /* 0x3f0000002828c820 */ /* 0x000fe20000400000 */
[----:B--2---:R-:W-:Y:S01]  /*7e00*/  @!P3 FMUL R36, R36, R36 ;  /* 0x000000242424b220 */ /* 0x004fe20000400000 */
[----:B------:R-:W-:-:S03]  /*7e10*/  FSETP.GEU.AND P3, PT, R41, -126, PT ;  /* 0xc2fc00002900780b */ /* 0x000fc60003f6e000 */
[----:B------:R-:W2:Y:S01]  /*7e20*/  MUFU.EX2 R37, R37 ;  /* 0x0000002500257308 */ /* 0x000ea20000000800 */
[----:B------:R-:W-:Y:S02]  /*7e30*/  FMNMX R52, R66, R49, !PT ;  /* 0x0000003142347209 */ /* 0x000fe40007800000 */
[----:B------:R-:W-:Y:S02]  /*7e40*/  @!P6 FMUL R44, R44, 0.5 ;  /* 0x3f0000002c2ce820 */ /* 0x000fe40000400000 */
[----:B------:R-:W-:Y:S01]  /*7e50*/  FMNMX R49, R67, R52, !PT ;  /* 0x0000003443317209 */ /* 0x000fe20007800000 */
[--C-:B------:R-:W-:Y:S01]  /*7e60*/  FFMA R52, R72, UR33, -R12.reuse ;  /* 0x0000002148347c23 */ /* 0x100fe2000800080c */
[--C-:B------:R-:W-:Y:S01]  /*7e70*/  FFMA R72, R88, UR33, -R12.reuse ;  /* 0x0000002158487c23 */ /* 0x100fe2000800080c */
[----:B------:R-:W3:Y:S01]  /*7e80*/  MUFU.EX2 R40, R40 ;  /* 0x0000002800287308 */ /* 0x000ee20000000800 */
[----:B-1----:R-:W-:Y:S01]  /*7e90*/  @!P2 FMUL R33, R33, R33 ;  /* 0x000000212121a220 */ /* 0x002fe20000400000 */
[----:B------:R-:W-:Y:S01]  /*7ea0*/  FSETP.GEU.AND P2, PT, R48, -126, PT ;  /* 0xc2fc00003000780b */ /* 0x000fe20003f4e000 */
[----:B------:R-:W-:Y:S01]  /*7eb0*/  @!P3 FMUL R41, R41, 0.5 ;  /* 0x3f0000002929b820 */ /* 0x000fe20000400000 */
[----:B------:R-:W-:Y:S01]  /*7ec0*/  FMNMX R56, R70, R49, !PT ;  /* 0x0000003146387209 */ /* 0x000fe20007800000 */
[--C-:B------:R-:W-:Y:S01]  /*7ed0*/  FFMA R49, R73, UR33, -R12.reuse ;  /* 0x0000002149317c23 */ /* 0x100fe2000800080c */
[--C-:B------:R-:W-:Y:S01]  /*7ee0*/  FFMA R73, R92, UR33, -R12.reuse ;  /* 0x000000215c497c23 */ /* 0x100fe2000800080c */
[--C-:B------:R-:W-:Y:S01]  /*7ef0*/  FFMA R92, R101, UR33, -R12.reuse ;  /* 0x00000021655c7c23 */ /* 0x100fe2000800080c */
[----:B------:R-:W1:Y:S01]  /*7f00*/  MUFU.EX2 R44, R44 ;  /* 0x0000002c002c7308 */ /* 0x000e620000000800 */
[----:B--2---:R-:W-:Y:S01]  /*7f10*/  @!P5 FMUL R37, R37, R37 ;  /* 0x000000252525d220 */ /* 0x004fe20000400000 */
[----:B------:R-:W-:Y:S01]  /*7f20*/  FSETP.GEU.AND P5, PT, R52, -126, PT ;  /* 0xc2fc00003400780b */ /* 0x000fe20003fae000 */
[--C-:B------:R-:W-:Y:S01]  /*7f30*/  FFMA R101, R112, UR33, -R12.reuse ;  /* 0x0000002170657c23 */ /* 0x100fe2000800080c */
[----:B------:R-:W-:Y:S01]  /*7f40*/  FMNMX R53, R71, R56, !PT ;  /* 0x0000003847357209 */ /* 0x000fe20007800000 */
[--C-:B------:R-:W-:Y:S01]  /*7f50*/  FFMA R56, R76, UR33, -R12.reuse ;  /* 0x000000214c387c23 */ /* 0x100fe2000800080c */
[--C-:B------:R-:W-:Y:S01]  /*7f60*/  FFMA R76, R93, UR33, -R12.reuse ;  /* 0x000000215d4c7c23 */ /* 0x100fe2000800080c */
[----:B------:R-:W-:Y:S01]  /*7f70*/  @!P2 FMUL R48, R48, 0.5 ;  /* 0x3f0000003030a820 */ /* 0x000fe20000400000 */
[----:B------:R-:W2:Y:S01]  /*7f80*/  MUFU.EX2 R41, R41 ;  /* 0x0000002900297308 */ /* 0x000ea20000000800 */
[----:B---3--:R-:W-:Y:S01]  /*7f90*/  @!P4 FMUL R40, R40, R40 ;  /* 0x000000282828c220 */ /* 0x008fe20000400000 */
[----:B------:R-:W-:Y:S01]  /*7fa0*/  FSETP.GEU.AND P4, PT, R45, -126, PT ;  /* 0xc2fc00002d00780b */ /* 0x000fe20003f8e000 */
[--C-:B------:R-:W-:Y:S01]  /*7fb0*/  FFMA R93, R104, UR33, -R12.reuse ;  /* 0x00000021685d7c23 */ /* 0x100fe2000800080c */
[----:B------:R-:W-:Y:S01]  /*7fc0*/  FMNMX R60, R74, R53, !PT ;  /* 0x000000354a3c7209 */ /* 0x000fe20007800000 */
[--C-:B------:R-:W-:Y:S01]  /*7fd0*/  FFMA R53, R77, UR33, -R12.reuse ;  /* 0x000000214d357c23 */ /* 0x100fe2000800080c */
[--C-:B------:R-:W-:Y:S01]  /*7fe0*/  FFMA R77, R97, UR33, -R12.reuse ;  /* 0x00000021614d7c23 */ /* 0x100fe2000800080c */
[----:B------:R-:W-:Y:S01]  /*7ff0*/  @!P5 FMUL R52, R52, 0.5 ;  /* 0x3f0000003434d820 */ /* 0x000fe20000400000 */
[----:B------:R-:W3:Y:S01]  /*8000*/  MUFU.EX2 R48, R48 ;  /* 0x0000003000307308 */ /* 0x000ee20000000800 */
[----:B-1----:R-:W-:Y:S01]  /*8010*/  @!P6 FMUL R44, R44, R44 ;  /* 0x0000002c2c2ce220 */ /* 0x002fe20000400000 */
[----:B------:R-:W-:Y:S01]  /*8020*/  FSETP.GEU.AND P6, PT, R49, -126, PT ;  /* 0xc2fc00003100780b */ /* 0x000fe20003fce000 */
[--C-:B------:R-:W-:Y:S01]  /*8030*/  FFMA R97, R108, UR33, -R12.reuse ;  /* 0x000000216c617c23 */ /* 0x100fe2000800080c */
[----:B------:R-:W-:Y:S01]  /*8040*/  FMNMX R57, R75, R60, !PT ;  /* 0x0000003c4b397209 */ /* 0x000fe20007800000 */
[--C-:B------:R-:W-:Y:S01]  /*8050*/  FFMA R104, R113, UR33, -R12.reuse ;  /* 0x0000002171687c23 */ /* 0x100fe2000800080c */
[--C-:B------:R-:W-:Y:S01]  /*8060*/  FFMA R108, R117, UR33, -R12.reuse ;  /* 0x00000021756c7c23 */ /* 0x100fe2000800080c */
[----:B------:R-:W-:Y:S01]  /*8070*/  @!P4 FMUL R45, R45, 0.5 ;  /* 0x3f0000002d2dc820 */ /* 0x000fe20000400000 */
        /* <DEDUP_REMOVED lines=9> */
[----:B------:R-:W-:Y:S01]  /*8110*/  FMNMX R57, R79, R60, !PT ;  /* 0x0000003c4f397209 */ /* 0x000fe20007800000 */
[----:B---3--:R-:W-:Y:S01]  /*8120*/  @!P2 FMUL R48, R48, R48 ;  /* 0x000000303030a220 */ /* 0x008fe20000400000 */
[----:B------:R-:W-:Y:S01]  /*8130*/  FSETP.GEU.AND P2, PT, R53, -126, PT ;  /* 0xc2fc00003500780b */ /* 0x000fe20003f4e000 */
[--C-:B------:R-:W-:Y:S01]  /*8140*/  FFMA R60, R80, UR33, -R12.reuse ;  /* 0x00000021503c7c23 */ /* 0x100fe2000800080c */
[----:B------:R-:W-:Y:S01]  /*8150*/  FMNMX R64, R82, R57, !PT ;  /* 0x0000003952407209 */ /* 0x000fe20007800000 */
[--C-:B------:R-:W-:Y:S01]  /*8160*/  FFMA R57, R81, UR33, -R12.reuse ;  /* 0x0000002151397c23 */ /* 0x100fe2000800080c */
[----:B------:R-:W-:Y:S01]  /*8170*/  @!P3 FMUL R56, R56, 0.5 ;  /* 0x3f0000003838b820 */ /* 0x000fe20000400000 */
[----:B------:R-:W3:Y:S01]  /*8180*/  MUFU.EX2 R49, R49 ;  /* 0x0000003100317308 */ /* 0x000ee20000000800 */
[----:B------:R-:W-:Y:S01]  /*8190*/  FMNMX R61, R83, R64, !PT ;  /* 0x00000040533d7209 */ /* 0x000fe20007800000 */
[----:B-1----:R-:W-:Y:S01]  /*81a0*/  @!P5 FMUL R52, R52, R52 ;  /* 0x000000343434d220 */ /* 0x002fe20000400000 */
[----:B------:R-:W-:Y:S01]  /*81b0*/  FSETP.GEU.AND P5, PT, R57, -126, PT ;  /* 0xc2fc00003900780b */ /* 0x000fe20003fae000 */
[--C-:B------:R-:W-:Y:S01]  /*81c0*/  FFMA R64, R84, UR33, -R12.reuse ;  /* 0x0000002154407c23 */ /* 0x100fe2000800080c */
[----:B------:R-:W-:Y:S01]  /*81d0*/  FMNMX R68, R86, R61, !PT ;  /* 0x0000003d56447209 */ /* 0x000fe20007800000 */
[--C-:B------:R-:W-:Y:S01]  /*81e0*/  FFMA R61, R85, UR33, -R12.reuse ;  /* 0x00000021553d7c23 */ /* 0x100fe2000800080c */
[--C-:B------:R-:W-:Y:S01]  /*81f0*/  FFMA R84, R96, UR33, -R12.reuse ;  /* 0x0000002160547c23 */ /* 0x100fe2000800080c */
[----:B------:R-:W1:Y:S01]  /*8200*/  MUFU.EX2 R56, R56 ;  /* 0x0000003800387308 */ /* 0x000e620000000800 */
[----:B--2---:R-:W-:Y:S01]  /*8210*/  @!P4 FMUL R45, R45, R45 ;  /* 0x0000002d2d2dc220 */ /* 0x004fe20000400000 */
[----:B------:R-:W-:Y:S01]  /*8220*/  FSETP.GEU.AND P4, PT, R60, -126, PT ;  /* 0xc2fc00003c00780b */ /* 0x000fe20003f8e000 */
[----:B------:R-:W-:Y:S01]  /*8230*/  @!P2 FMUL R53, R53, 0.5 ;  /* 0x3f0000003535a820 */ /* 0x000fe20000400000 */
[----:B------:R-:W-:Y:S01]  /*8240*/  FMNMX R65, R87, R68, !PT ;  /* 0x0000004457417209 */ /* 0x000fe20007800000 */
[--C-:B------:R-:W-:Y:S01]  /*8250*/  FFMA R85, R100, UR33, -R12.reuse ;  /* 0x0000002164557c23 */ /* 0x100fe2000800080c */
[--C-:B------:R-:W-:Y:S01]  /*8260*/  FFMA R96, R105, UR33, -R12.reuse ;  /* 0x0000002169607c23 */ /* 0x100fe2000800080c */
[--C-:B------:R-:W-:Y:S01]  /*8270*/  FFMA R100, R109, UR33, -R12.reuse ;  /* 0x000000216d647c23 */ /* 0x100fe2000800080c */
[----:B------:R-:W-:Y:S01]  /*8280*/  @!P5 FMUL R57, R57, 0.5 ;  /* 0x3f0000003939d820 */ /* 0x000fe20000400000 */
[----:B---3--:R-:W-:Y:S01]  /*8290*/  @!P6 FMUL R49, R49, R49 ;  /* 0x000000313131e220 */ /* 0x008fe20000400000 */
[----:B------:R-:W-:Y:S01]  /*82a0*/  FSETP.GEU.AND P6, PT, R64, -126, PT ;  /* 0xc2fc00004000780b */ /* 0x000fe20003fce000 */
[----:B------:R-:W2:Y:S01]  /*82b0*/  MUFU.EX2 R53, R53 ;  /* 0x0000003500357308 */ /* 0x000ea20000000800 */
[----:B------:R-:W-:Y:S01]  /*82c0*/  FMNMX R68, R90, R65, !PT ;  /* 0x000000415a447209 */ /* 0x000fe20007800000 */
[--C-:B------:R-:W-:Y:S01]  /*82d0*/  FFMA R105, R116, UR33, -R12.reuse ;  /* 0x0000002174697c23 */ /* 0x100fe2000800080c */
[--C-:B------:R-:W-:Y:S01]  /*82e0*/  FFMA R109, R120, UR33, -R12.reuse ;  /* 0x00000021786d7c23 */ /* 0x100fe2000800080c */
[----:B------:R-:W-:Y:S01]  /*82f0*/  @!P4 FMUL R60, R60, 0.5 ;  /* 0x3f0000003c3cc820 */ /* 0x000fe20000400000 */
[----:B------:R-:W-:Y:S01]  /*8300*/  FMNMX R65, R91, R68, !PT ;  /* 0x000000445b417209 */ /* 0x000fe20007800000 */
[----:B-1----:R-:W-:Y:S01]  /*8310*/  @!P3 FMUL R56, R56, R56 ;  /* 0x000000383838b220 */ /* 0x002fe20000400000 */
[----:B------:R-:W-:Y:S01]  /*8320*/  FSETP.GEU.AND P3, PT, R61, -126, PT ;  /* 0xc2fc00003d00780b */ /* 0x000fe20003f6e000 */
[----:B------:R-:W1:Y:S01]  /*8330*/  MUFU.EX2 R57, R57 ;  /* 0x0000003900397308 */ /* 0x000e620000000800 */
[----:B------:R-:W-:Y:S01]  /*8340*/  FMNMX R68, R94, R65, !PT ;  /* 0x000000415e447209 */ /* 0x000fe20007800000 */
[--C-:B------:R-:W-:Y:S01]  /*8350*/  FFMA R65, R89, UR33, -R12.reuse ;  /* 0x0000002159417c23 */ /* 0x100fe2000800080c */
[--C-:B------:R-:W-:Y:S01]  /*8360*/  FFMA R116, R125, UR33, -R12.reuse ;  /* 0x000000217d747c23 */ /* 0x100fe2000800080c */
[----:B------:R-:W-:Y:S01]  /*8370*/  @!P6 FMUL R64, R64, 0.5 ;  /* 0x3f0000004040e820 */ /* 0x000fe20000400000 */
[----:B------:R-:W-:Y:S01]  /*8380*/  FMNMX R69, R95, R68, !PT ;  /* 0x000000445f457209 */ /* 0x000fe20007800000 */
[--C-:B------:R-:W-:Y:S01]  /*8390*/  FFMA R121, R132, UR33, -R12.reuse ;  /* 0x0000002184797c23 */ /* 0x100fe2000800080c */
[--C-:B------:R-:W-:Y:S01]  /*83a0*/  FFMA R120, R129, UR33, -R12.reuse ;  /* 0x0000002181787c23 */ /* 0x100fe2000800080c */
[----:B------:R-:W3:Y:S01]  /*83b0*/  MUFU.EX2 R60, R60 ;  /* 0x0000003c003c7308 */ /* 0x000ee20000000800 */
[----:B--2---:R-:W-:Y:S01]  /*83c0*/  @!P2 FMUL R53, R53, R53 ;  /* 0x000000353535a220 */ /* 0x004fe20000400000 */
[----:B------:R-:W-:Y:S01]  /*83d0*/  FSETP.GEU.AND P2, PT, R72, -126, PT ;  /* 0xc2fc00004800780b */ /* 0x000fe20003f4e000 */
[--C-:B------:R-:W-:Y:S01]  /*83e0*/  FFMA R124, R133, UR33, -R12.reuse ;  /* 0x00000021857c7c23 */ /* 0x100fe2000800080c */
[----:B------:R-:W-:Y:S01]  /*83f0*/  @!P3 FMUL R61, R61, 0.5 ;  /* 0x3f0000003d3db820 */ /* 0x000fe20000400000 */
[----:B------:R-:W-:Y:S01]  /*8400*/  FMNMX R68, R98, R69, !PT ;  /* 0x0000004562447209 */ /* 0x000fe20007800000 */
[--C-:B------:R-:W-:Y:S01]  /*8410*/  FFMA R129, R136, UR33, -R12.reuse ;  /* 0x0000002188817c23 */ /* 0x100fe2000800080c */
[--C-:B------:R-:W-:Y:S01]  /*8420*/  FFMA R128, R137, UR33, -R12.reuse ;  /* 0x0000002189807c23 */ /* 0x100fe2000800080c */
[----:B------:R-:W2:Y:S01]  /*8430*/  MUFU.EX2 R64, R64 ;  /* 0x0000004000407308 */ /* 0x000ea20000000800 */
        /* <DEDUP_REMOVED lines=8> */
[----:B---3--:R-:W-:Y:S01]  /*84c0*/  @!P4 FMUL R60, R60, R60 ;  /* 0x0000003c3c3cc220 */ /* 0x008fe20000400000 */
[----:B------:R-:W-:Y:S01]  /*84d0*/  FSETP.GEU.AND P4, PT, R65, -126, PT ;  /* 0xc2fc00004100780b */ /* 0x000fe20003f8e000 */
[--C-:B------:R-:W-:Y:S01]  /*84e0*/  FFMA R141, R148, UR33, -R12.reuse ;  /* 0x00000021948d7c23 */ /* 0x100fe2000800080c */
[----:B------:R-:W-:Y:S01]  /*84f0*/  FMNMX R68, R102, R69, !PT ;  /* 0x0000004566447209 */ /* 0x000fe20007800000 */
[----:B------:R-:W-:-:S02]  /*8500*/  FFMA R136, R149, UR33, -R12 ;  /* 0x0000002195887c23 */ /* 0x000fc4000800080c */
        /* <DEDUP_REMOVED lines=9> */
[----:B------:R-:W-:-:S03]  /*85a0*/  FMNMX R68, R106, R69, !PT ;  /* 0x000000456a447209 */ /* 0x000fc60007800000 */
        /* <DEDUP_REMOVED lines=45> */
[----:B------:R-:W-:-:S03]  /*8880*/  FMNMX R68, R126, R69, !PT ;  /* 0x000000457e447209 */ /* 0x000fc60007800000 */
[----:B------:R-:W-:Y:S01]  /*8890*/  @!P4 FMUL R100, R100, 0.5 ;  /* 0x3f0000006464c820 */ /* 0x000fe20000400000 */
[----:B------:R-:W-:Y:S01]  /*88a0*/  FMNMX R69, R127, R68, !PT ;  /* 0x000000447f457209 */ /* 0x000fe20007800000 */
[----:B---3--:R-:W-:Y:S01]  /*88b0*/  @!P3 FMUL R96, R96, R96 ;  /* 0x000000606060b220 */ /* 0x008fe20000400000 */
[----:B------:R-:W-:Y:S01]  /*88c0*/  FSETP.GEU.AND P3, PT, R105, -126, PT ;  /* 0xc2fc00006900780b */ /* 0x000fe20003f6e000 */
[----:B------:R-:W2:Y:S01]  /*88d0*/  MUFU.EX2 R101, R101 ;  /* 0x0000006500657308 */ /* 0x000ea20000000800 */
[----:B------:R-:W-:-:S03]  /*88e0*/  FMNMX R68, R130, R69, !PT ;  /* 0x0000004582447209 */ /* 0x000fc60007800000 */
[----:B------:R-:W-:Y:S01]  /*88f0*/  @!P6 FMUL R104, R104, 0.5 ;  /* 0x3f0000006868e820 */ /* 0x000fe20000400000 */
[----:B------:R-:W-:-:S03]  /*8900*/  FMNMX R69, R131, R68, !PT ;  /* 0x0000004483457209 */ /* 0x000fc60007800000 */
[----:B------:R-:W3:Y:S01]  /*8910*/  MUFU.EX2 R100, R100 ;  /* 0x0000006400647308 */ /* 0x000ee20000000800 */
[----:B-1----:R-:W-:Y:S01]  /*8920*/  @!P2 FMUL R97, R97, R97 ;  /* 0x000000616161a220 */ /* 0x002fe20000400000 */
[----:B------:R-:W-:Y:S02]  /*8930*/  FMNMX R68, R134, R69, !PT ;  /* 0x0000004586447209 */ /* 0x000fe40007800000 */
[----:B------:R-:W-:Y:S01]  /*8940*/  FSETP.GEU.AND P2, PT, R108, -126, PT ;  /* 0xc2fc00006c00780b */ /* 0x000fe20003f4e000 */
[----:B------:R-:W-:Y:S01]  /*8950*/  @!P3 FMUL R105, R105, 0.5 ;  /* 0x3f0000006969b820 */ /* 0x000fe20000400000 */
[----:B------:R-:W-:Y:S02]  /*8960*/  FMNMX R69, R135, R68, !PT ;  /* 0x0000004487457209 */ /* 0x000fe40007800000 */
[----:B------:R-:W1:Y:S01]  /*8970*/  MUFU.EX2 R104, R104 ;  /* 0x0000006800687308 */ /* 0x000e620000000800 */
[----:B--2---:R-:W-:Y:S01]  /*8980*/  @!P5 FMUL R101, R101, R101 ;  /* 0x000000656565d220 */ /* 0x004fe20000400000 */
[----:B------:R-:W-:-:S02]  /*8990*/  FSETP.GEU.AND P5, PT, R112, -126, PT ;  /* 0xc2fc00007000780b */ /* 0x000fc40003fae000 */
[----:B------:R-:W-:-:S04]  /*89a0*/  FMNMX R68, R138, R69, !PT ;  /* 0x000000458a447209 */ /* 0x000fc80007800000 */
[----:B------:R-:W2:Y:S01]  /*89b0*/  MUFU.EX2 R105, R105 ;  /* 0x0000006900697308 */ /* 0x000ea20000000800 */
[----:B---3--:R-:W-:Y:S01]  /*89c0*/  @!P4 FMUL R100, R100, R100 ;  /* 0x000000646464c220 */ /* 0x008fe20000400000 */
[----:B------:R-:W-:Y:S01]  /*89d0*/  FSETP.GEU.AND P4, PT, R109, -126, PT ;  /* 0xc2fc00006d00780b */ /* 0x000fe20003f8e000 */
[----:B------:R-:W-:Y:S01]  /*89e0*/  @!P2 FMUL R108, R108, 0.5 ;  /* 0x3f0000006c6ca820 */ /* 0x000fe20000400000 */
        /* <DEDUP_REMOVED lines=9> */
[----:B--2---:R-:W-:Y:S01]  /*8a80*/  @!P3 FMUL R105, R105, R105 ;  /* 0x000000696969b220 */ /* 0x004fe20000400000 */
[----:B------:R-:W-:Y:S01]  /*8a90*/  FSETP.GEU.AND P3, PT, R116, -126, PT ;  /* 0xc2fc00007400780b */ /* 0x000fe20003f6e000 */
[----:B------:R-:W2:Y:S01]  /*8aa0*/  MUFU.EX2 R112, R112 ;  /* 0x0000007000707308 */ /* 0x000ea20000000800 */
[----:B------:R-:W-:-:S03]  /*8ab0*/  FMNMX R69, R147, R68, !PT ;  /* 0x0000004493457209 */ /* 0x000fc60007800000 */
[----:B------:R-:W-:Y:S01]  /*8ac0*/  @!P6 FMUL R113, R113, 0.5 ;  /* 0x3f0000007171e820 */ /* 0x000fe20000400000 */
[----:B------:R-:W-:-:S03]  /*8ad0*/  FMNMX R68, R150, R69, !PT ;  /* 0x0000004596447209 */ /* 0x000fc60007800000 */
[----:B------:R-:W3:Y:S01]  /*8ae0*/  MUFU.EX2 R109, R109 ;  /* 0x0000006d006d7308 */ /* 0x000ee20000000800 */
[----:B------:R-:W-:Y:S01]  /*8af0*/  FMNMX R68, R151, R68, !PT ;  /* 0x0000004497447209 */ /* 0x000fe20007800000 */
[----:B-1----:R-:W-:Y:S01]  /*8b00*/  @!P2 FMUL R108, R108, R108 ;  /* 0x0000006c6c6ca220 */ /* 0x002fe20000400000 */
[----:B------:R-:W-:Y:S01]  /*8b10*/  FSETP.GEU.AND P2, PT, R117, -126, PT ;  /* 0xc2fc00007500780b */ /* 0x000fe20003f4e000 */
[----:B------:R-:W-:Y:S02]  /*8b20*/  @!P3 FMUL R116, R116, 0.5 ;  /* 0x3f0000007474b820 */ /* 0x000fe40000400000 */
[----:B------:R-:W1:Y:S02]  /*8b30*/  SHFL.BFLY PT, R69, R68, 0x1, 0x1f ;  /* 0x0c201f0044457f89 */ /* 0x000e6400000e0000 */
[----:B------:R-:W4:Y:S01]  /*8b40*/  MUFU.EX2 R113, R113 ;  /* 0x0000007100717308 */ /* 0x000f220000000800 */
[----:B--2---:R-:W-:Y:S01]  /*8b50*/  @!P5 FMUL R112, R112, R112 ;  /* 0x000000707070d220 */ /* 0x004fe20000400000 */
[----:B------:R-:W-:-:S06]  /*8b60*/  FSETP.GEU.AND P5, PT, R121, -126, PT ;  /* 0xc2fc00007900780b */ /* 0x000fcc0003fae000 */
[----:B------:R-:W2:Y:S01]  /*8b70*/  MUFU.EX2 R116, R116 ;  /* 0x0000007400747308 */ /* 0x000ea20000000800 */
[----:B---3--:R-:W-:Y:S01]  /*8b80*/  @!P4 FMUL R109, R109, R109 ;  /* 0x0000006d6d6dc220 */ /* 0x008fe20000400000 */
[----:B------:R-:W-:Y:S01]  /*8b90*/  FSETP.GEU.AND P4, PT, R120, -126, PT ;  /* 0xc2fc00007800780b */ /* 0x000fe20003f8e000 */
[----:B------:R-:W-:-:S04]  /*8ba0*/  @!P2 FMUL R117, R117, 0.5 ;  /* 0x3f0000007575a820 */ /* 0x000fc80000400000 */
[----:B------:R-:W-:Y:S01]  /*8bb0*/  @!P5 FMUL R121, R121, 0.5 ;  /* 0x3f0000007979d820 */ /* 0x000fe20000400000 */
[----:B----4-:R-:W-:Y:S01]  /*8bc0*/  @!P6 FMUL R113, R113, R113 ;  /* 0x000000717171e220 */ /* 0x010fe20000400000 */
[----:B------:R-:W-:Y:S01]  /*8bd0*/  FSETP.GEU.AND P6, PT, R124, -126, PT ;  /* 0xc2fc00007c00780b */ /* 0x000fe20003fce000 */
[----:B------:R-:W3:Y:S01]  /*8be0*/  MUFU.EX2 R117, R117 ;  /* 0x0000007500757308 */ /* 0x000ee20000000800 */
[----:B-1----:R-:W-:-:S04]  /*8bf0*/  FMNMX R69, R68, R69, !PT ;  /* 0x0000004544457209 */ /* 0x002fc80007800000 */
[----:B------:R-:W-:Y:S01]  /*8c00*/  @!P4 FMUL R120, R120, 0.5 ;  /* 0x3f0000007878c820 */ /* 0x000fe20000400000 */
[----:B--2---:R-:W-:Y:S01]  /*8c10*/  @!P3 FMUL R116, R116, R116 ;  /* 0x000000747474b220 */ /* 0x004fe20000400000 */
[----:B------:R-:W-:Y:S01]  /*8c20*/  FSETP.GEU.AND P3, PT, R129, -126, PT ;  /* 0xc2fc00008100780b */ /* 0x000fe20003f6e000 */
[----:B------:R-:W1:Y:S01]  /*8c30*/  MUFU.EX2 R121, R121 ;  /* 0x0000007900797308 */ /* 0x000e620000000800 */
[----:B------:R-:W2:Y:S03]  /*8c40*/  SHFL.BFLY PT, R68, R69, 0x2, 0x1f ;  /* 0x0c401f0045447f89 */ /* 0x000ea600000e0000 */
[----:B------:R-:W-:-:S04]  /*8c50*/  @!P6 FMUL R124, R124, 0.5 ;  /* 0x3f0000007c7ce820 */ /* 0x000fc80000400000 */
[----:B------:R-:W4:Y:S01]  /*8c60*/  MUFU.EX2 R120, R120 ;  /* 0x0000007800787308 */ /* 0x000f220000000800 */
[----:B---3--:R-:W-:Y:S01]  /*8c70*/  @!P2 FMUL R117, R117, R117 ;  /* 0x000000757575a220 */ /* 0x008fe20000400000 */
[----:B------:R-:W-:Y:S02]  /*8c80*/  FSETP.GEU.AND P2, PT, R128, -126, PT ;  /* 0xc2fc00008000780b */ /* 0x000fe40003f4e000 */
[----:B------:R-:W-:-:S04]  /*8c90*/  @!P3 FMUL R129, R129, 0.5 ;  /* 0x3f0000008181b820 */ /* 0x000fc80000400000 */
[----:B------:R-:W3:Y:S01]  /*8ca0*/  MUFU.EX2 R124, R124 ;  /* 0x0000007c007c7308 */ /* 0x000ee20000000800 */
[----:B-1----:R-:W-:Y:S01]  /*8cb0*/  @!P5 FMUL R121, R121, R121 ;  /* 0x000000797979d220 */ /* 0x002fe20000400000 */
[----:B------:R-:W-:-:S05]  /*8cc0*/  FSETP.GEU.AND P5, PT, R132, -126, PT ;  /* 0xc2fc00008400780b */ /* 0x000fca0003fae000 */
[----:B------:R-:W-:Y:S01]  /*8cd0*/  @!P2 FMUL R128, R128, 0.5 ;  /* 0x3f0000008080a820 */ /* 0x000fe20000400000 */
[----:B------:R-:W1:Y:S01]  /*8ce0*/  MUFU.EX2 R129, R129 ;  /* 0x0000008100817308 */ /* 0x000e620000000800 */
[----:B----4-:R-:W-:Y:S01]  /*8cf0*/  @!P4 FMUL R120, R120, R120 ;  /* 0x000000787878c220 */ /* 0x010fe20000400000 */
[----:B------:R-:W-:Y:S02]  /*8d00*/  FSETP.GEU.AND P4, PT, R133, -126, PT ;  /* 0xc2fc00008500780b */ /* 0x000fe40003f8e000 */
[----:B--2---:R-:W-:-:S03]  /*8d10*/  FMNMX R125, R69, R68, !PT ;  /* 0x00000044457d7209 */ /* 0x004fc60007800000 */
[----:B------:R-:W-:Y:S01]  /*8d20*/  @!P5 FMUL R132, R132, 0.5 ;  /* 0x3f0000008484d820 */ /* 0x000fe20000400000 */
[----:B------:R-:W2:Y:S01]  /*8d30*/  MUFU.EX2 R128, R128 ;  /* 0x0000008000807308 */ /* 0x000ea20000000800 */
[----:B---3--:R-:W-:Y:S01]  /*8d40*/  @!P6 FMUL R124, R124, R124 ;  /* 0x0000007c7c7ce220 */ /* 0x008fe20000400000 */
[----:B------:R-:W-:-:S05]  /*8d50*/  FSETP.GEU.AND P6, PT, R137, -126, PT ;  /* 0xc2fc00008900780b */ /* 0x000fca0003fce000 */
[----:B------:R-:W-:Y:S01]  /*8d60*/  @!P4 FMUL R133, R133, 0.5 ;  /* 0x3f0000008585c820 */ /* 0x000fe20000400000 */
[----:B------:R-:W3:Y:S01]  /*8d70*/  MUFU.EX2 R132, R132 ;  /* 0x0000008400847308 */ /* 0x000ee20000000800 */
[----:B-1----:R-:W-:Y:S01]  /*8d80*/  @!P3 FMUL R129, R129, R129 ;  /* 0x000000818181b220 */ /* 0x002fe20000400000 */
[----:B------:R-:W-:-:S04]  /*8d90*/  FSETP.NEU.AND P3, PT, R125, -INF , PT ;  /* 0xff8000007d00780b */ /* 0x000fc80003f6d000 */
[----:B------:R-:W-:Y:S01]  /*8da0*/  FSEL R68, R125, RZ, P3 ;  /* 0x000000ff7d447208 */ /* 0x000fe20001800000 */
[----:B------:R-:W-:Y:S01]  /*8db0*/  @!P6 FMUL R137, R137, 0.5 ;  /* 0x3f0000008989e820 */ /* 0x000fe20000400000 */
[----:B------:R-:W1:Y:S01]  /*8dc0*/  MUFU.EX2 R133, R133 ;  /* 0x0000008500857308 */ /* 0x000e620000000800 */
[----:B--2---:R-:W-:Y:S01]  /*8dd0*/  @!P2 FMUL R128, R128, R128 ;  /* 0x000000808080a220 */ /* 0x004fe20000400000 */
[----:B------:R-:W-:Y:S01]  /*8de0*/  FSETP.GEU.AND P2, PT, R145, -126, PT ;  /* 0xc2fc00009100780b */ /* 0x000fe20003f4e000 */
[C---:B------:R-:W-:Y:S01]  /*8df0*/  FMUL R69, R68.reuse, UR33 ;  /* 0x0000002144457c20 */ /* 0x040fe20008400000 */
[----:B------:R-:W-:Y:S01]  /*8e00*/  FSETP.GEU.AND P3, PT, R141, -126, PT ;  /* 0xc2fc00008d00780b */ /* 0x000fe20003f6e000 */
[----:B------:R-:W-:Y:S02]  /*8e10*/  FADD R68, -R68, R11 ;  /* 0x0000000b44447221 */ /* 0x000fe40000000100 */
[--C-:B------:R-:W-:Y:S01]  /*8e20*/  FFMA R81, R26, UR33, -R69.reuse ;  /* 0x000000211a517c23 */ /* 0x100fe20008000845 */
[----:B------:R-:W2:Y:S01]  /*8e30*/  MUFU.EX2 R137, R137 ;  /* 0x0000008900897308 */ /* 0x000ea20000000800 */
[----:B---3--:R-:W-:Y:S01]  /*8e40*/  @!P5 FMUL R132, R132, R132 ;  /* 0x000000848484d220 */ /* 0x008fe20000400000 */
[--C-:B------:R-:W-:Y:S01]  /*8e50*/  FFMA R26, R27, UR33, -R69.reuse ;  /* 0x000000211b1a7c23 */ /* 0x100fe20008000845 */
[--C-:B------:R-:W-:Y:S01]  /*8e60*/  FFMA R30, R30, UR33, -R69.reuse ;  /* 0x000000211e1e7c23 */ /* 0x100fe20008000845 */
[----:B------:R-:W-:Y:S01]  /*8e70*/  FSETP.GEU.AND P5, PT, R81, -126, PT ;  /* 0xc2fc00005100780b */ /* 0x000fe20003fae000 */
[--C-:B------:R-:W-:Y:S01]  /*8e80*/  FFMA R35, R35, UR33, -R69.reuse ;  /* 0x0000002123237c23 */ /* 0x100fe20008000845 */
[--C-:B------:R-:W-:Y:S01]  /*8e90*/  FFMA R31, R31, UR33, -R69.reuse ;  /* 0x000000211f1f7c23 */ /* 0x100fe20008000845 */
[----:B------:R-:W-:Y:S01]  /*8ea0*/  @!P2 FMUL R145, R145, 0.5 ;  /* 0x3f0000009191a820 */ /* 0x000fe20000400000 */
[--C-:B------:R-:W-:Y:S01]  /*8eb0*/  FFMA R34, R34, UR33, -R69.reuse ;  /* 0x0000002122227c23 */ /* 0x100fe20008000845 */
[----:B-1----:R-:W-:Y:S01]  /*8ec0*/  @!P4 FMUL R133, R133, R133 ;  /* 0x000000858585c220 */ /* 0x002fe20000400000 */
[----:B------:R-:W-:Y:S01]  /*8ed0*/  FSETP.GEU.AND P4, PT, R136, -126, PT ;  /* 0xc2fc00008800780b */ /* 0x000fe20003f8e000 */
[----:B------:R-:W1:Y:S01]  /*8ee0*/  MUFU.EX2 R12, R145 ;  /* 0x00000091000c7308 */ /* 0x000e620000000800 */
[----:B------:R-:W-:Y:S01]  /*8ef0*/  @!P3 FMUL R141, R141, 0.5 ;  /* 0x3f0000008d8db820 */ /* 0x000fe20000400000 */
[--C-:B------:R-:W-:Y:S01]  /*8f00*/  FFMA R38, R38, UR33, -R69.reuse ;  /* 0x0000002126267c23 */ /* 0x100fe20008000845 */
[--C-:B------:R-:W-:Y:S01]  /*8f10*/  FFMA R39, R39, UR33, -R69.reuse ;  /* 0x0000002127277c23 */ /* 0x100fe20008000845 */
[--C-:B------:R-:W-:Y:S01]  /*8f20*/  FFMA R46, R46, UR33, -R69.reuse ;  /* 0x000000212e2e7c23 */ /* 0x100fe20008000845 */
[--C-:B------:R-:W-:Y:S01]  /*8f30*/  FFMA R42, R42, UR33, -R69.reuse ;  /* 0x000000212a2a7c23 */ /* 0x100fe20008000845 */
[----:B--2---:R-:W-:Y:S01]  /*8f40*/  @!P6 FMUL R137, R137, R137 ;  /* 0x000000898989e220 */ /* 0x004fe20000400000 */
[----:B------:R-:W-:Y:S01]  /*8f50*/  FSETP.GEU.AND P6, PT, R26, -126, PT ;  /* 0xc2fc00001a00780b */ /* 0x000fe20003fce000 */
[----:B------:R-:W-:Y:S01]  /*8f60*/  @!P5 FMUL R81, R81, 0.5 ;  /* 0x3f0000005151d820 */ /* 0x000fe20000400000 */
[----:B------:R-:W2:Y:S01]  /*8f70*/  MUFU.EX2 R141, R141 ;  /* 0x0000008d008d7308 */ /* 0x000ea20000000800 */
[--C-:B------:R-:W-:Y:S01]  /*8f80*/  FFMA R43, R43, UR33, -R69.reuse ;  /* 0x000000212b2b7c23 */ /* 0x100fe20008000845 */
[--C-:B------:R-:W-:Y:S01]  /*8f90*/  FFMA R47, R47, UR33, -R69.reuse ;  /* 0x000000212f2f7c23 */ /* 0x100fe20008000845 */
[----:B------:R-:W-:Y:S01]  /*8fa0*/  @!P4 FMUL R136, R136, 0.5 ;  /* 0x3f0000008888c820 */ /* 0x000fe20000400000 */
[--C-:B------:R-:W-:Y:S01]  /*8fb0*/  FFMA R51, R51, UR33, -R69.reuse ;  /* 0x0000002133337c23 */ /* 0x100fe20008000845 */
[--C-:B------:R-:W-:Y:S01]  /*8fc0*/  FFMA R54, R54, UR33, -R69.reuse ;  /* 0x0000002136367c23 */ /* 0x100fe20008000845 */
[--C-:B------:R-:W-:Y:S01]  /*8fd0*/  FFMA R59, R59, UR33, -R69.reuse ;  /* 0x000000213b3b7c23 */ /* 0x100fe20008000845 */
[--C-:B------:R-:W-:Y:S01]  /*8fe0*/  FFMA R67, R67, UR33, -R69.reuse ;  /* 0x0000002143437c23 */ /* 0x100fe20008000845 */
[----:B------:R-:W3:Y:S01]  /*8ff0*/  MUFU.EX2 R27, R81 ;  /* 0x00000051001b7308 */ /* 0x000ee20000000800 */
[----:B-1----:R-:W-:Y:S01]  /*9000*/  @!P2 FMUL R12, R12, R12 ;  /* 0x0000000c0c0ca220 */ /* 0x002fe20000400000 */
[----:B------:R-:W-:Y:S01]  /*9010*/  FSETP.GEU.AND P2, PT, R30, -126, PT ;  /* 0xc2fc00001e00780b */ /* 0x000fe20003f4e000 */
[----:B------:R-:W-:Y:S01]  /*9020*/  @!P6 FMUL R26, R26, 0.5 ;  /* 0x3f0000001a1ae820 */ /* 0x000fe20000400000 */
[--C-:B------:R-:W-:Y:S01]  /*9030*/  FFMA R63, R63, UR33, -R69.reuse ;  /* 0x000000213f3f7c23 */ /* 0x100fe20008000845 */
[--C-:B------:R-:W-:Y:S01]  /*9040*/  FFMA R71, R71, UR33, -R69.reuse ;  /* 0x0000002147477c23 */ /* 0x100fe20008000845 */
[--C-:B------:R-:W-:Y:S01]  /*9050*/  FFMA R75, R75, UR33, -R69.reuse ;  /* 0x000000214b4b7c23 */ /* 0x100fe20008000845 */
[--C-:B------:R-:W-:Y:S01]  /*9060*/  FFMA R79, R79, UR33, -R69.reuse ;  /* 0x000000214f4f7c23 */ /* 0x100fe20008000845 */
[----:B------:R-:W1:Y:S01]  /*9070*/  MUFU.EX2 R136, R136 ;  /* 0x0000008800887308 */ /* 0x000e620000000800 */
[----:B--2---:R-:W-:Y:S01]  /*9080*/  @!P3 FMUL R141, R141, R141 ;  /* 0x0000008d8d8db220 */ /* 0x004fe20000400000 */
[----:B------:R-:W-:Y:S01]  /*9090*/  FSETP.GEU.AND P3, PT, R31, -126, PT ;  /* 0xc2fc00001f00780b */ /* 0x000fe20003f6e000 */
[--C-:B------:R-:W-:Y:S01]  /*90a0*/  FFMA R83, R83, UR33, -R69.reuse ;  /* 0x0000002153537c23 */ /* 0x100fe20008000845 */
[--C-:B------:R-:W-:Y:S01]  /*90b0*/  FFMA R130, R130, UR33, -R69.reuse ;  /* 0x0000002182827c23 */ /* 0x100fe20008000845 */
[--C-:B------:R-:W-:Y:S01]  /*90c0*/  FFMA R55, R55, UR33, -R69.reuse ;  /* 0x0000002137377c23 */ /* 0x100fe20008000845 */
[--C-:B------:R-:W-:Y:S01]  /*90d0*/  FFMA R131, R131, UR33, -R69.reuse ;  /* 0x0000002183837c23 */ /* 0x100fe20008000845 */
[----:B------:R-:W-:Y:S01]  /*90e0*/  @!P2 FMUL R30, R30, 0.5 ;  /* 0x3f0000001e1ea820 */ /* 0x000fe20000400000 */
[----:B------:R-:W2:Y:S01]  /*90f0*/  MUFU.EX2 R26, R26 ;  /* 0x0000001a001a7308 */ /* 0x000ea20000000800 */
[----:B---3--:R-:W-:Y:S01]  /*9100*/  @!P5 FMUL R27, R27, R27 ;  /* 0x0000001b1b1bd220 */ /* 0x008fe20000400000 */
[----:B------:R-:W-:Y:S01]  /*9110*/  FSETP.GEU.AND P5, PT, R35, -126, PT ;  /* 0xc2fc00002300780b */ /* 0x000fe20003fae000 */
[--C-:B------:R-:W-:Y:S01]  /*9120*/  FFMA R143, R143, UR33, -R69.reuse ;  /* 0x000000218f8f7c23 */ /* 0x100fe20008000845 */
[--C-:B------:R-:W-:Y:S01]  /*9130*/  FFMA R11, R147, UR33, -R69.reuse ;  /* 0x00000021930b7c23 */ /* 0x100fe20008000845 */
[--C-:B------:R-:W-:Y:S01]  /*9140*/  FFMA R119, R119, UR33, -R69.reuse ;  /* 0x0000002177777c23 */ /* 0x100fe20008000845 */
[----:B------:R-:W-:Y:S01]  /*9150*/  FFMA R146, R146, UR33, -R69 ;  /* 0x0000002192927c23 */ /* 0x000fe20008000845 */
[----:B------:R-:W-:Y:S01]  /*9160*/  @!P3 FMUL R31, R31, 0.5 ;  /* 0x3f0000001f1fb820 */ /* 0x000fe20000400000 */
[----:B------:R3:W4:Y:S01]  /*9170*/  MUFU.EX2 R80, R30 ;  /* 0x0000001e00507308 */ /* 0x0007220000000800 */
[----:B-1----:R-:W-:Y:S01]  /*9180*/  @!P4 FMUL R136, R136, R136 ;  /* 0x000000888888c220 */ /* 0x002fe20000400000 */
[----:B------:R-:W-:Y:S01]  /*9190*/  FSETP.GEU.AND P4, PT, R34, -126, PT ;  /* 0xc2fc00002200780b */ /* 0x000fe20003f8e000 */
[----:B------:R-:W-:-:S04]  /*91a0*/  FMUL R68, R68, UR33 ;  /* 0x0000002144447c20 */ /* 0x000fc80008400000 */
[----:B------:R-:W-:Y:S01]  /*91b0*/  @!P5 FMUL R35, R35, 0.5 ;  /* 0x3f0000002323d820 */ /* 0x000fe20000400000 */
[----:B------:R1:W5:Y:S01]  /*91c0*/  MUFU.EX2 R207, R31 ;  /* 0x0000001f00cf7308 */ /* 0x0003620000000800 */
[----:B--2---:R-:W-:Y:S01]  /*91d0*/  @!P6 FMUL R26, R26, R26 ;  /* 0x0000001a1a1ae220 */ /* 0x004fe20000400000 */
[----:B------:R-:W-:Y:S01]  /*91e0*/  FSETP.GEU.AND P6, PT, R38, -126, PT ;  /* 0xc2fc00002600780b */ /* 0x000fe20003fce000 */
[--C-:B---3--:R-:W-:Y:S01]  /*91f0*/  FFMA R30, R50, UR33, -R69.reuse ;  /* 0x00000021321e7c23 */ /* 0x108fe20008000845 */
[--C-:B------:R-:W-:Y:S01]  /*9200*/  FFMA R50, R98, UR33, -R69.reuse ;  /* 0x0000002162327c23 */ /* 0x100fe20008000845 */
[--C-:B------:R-:W-:Y:S01]  /*9210*/  FFMA R98, R127, UR33, -R69.reuse ;  /* 0x000000217f627c23 */ /* 0x100fe20008000845 */
[----:B------:R-:W-:Y:S01]  /*9220*/  FADD R127, R53, R132 ;  /* 0x00000084357f7221 */ /* 0x000fe20000000000 */
[----:B------:R-:W-:Y:S01]  /*9230*/  @!P4 FMUL R34, R34, 0.5 ;  /* 0x3f0000002222c820 */ /* 0x000fe20000400000 */
[----:B------:R2:W3:Y:S01]  /*9240*/  MUFU.EX2 R202, R35 ;  /* 0x0000002300ca7308 */ /* 0x0004e20000000800 */
[----:B----4-:R-:W-:Y:S01]  /*9250*/  @!P2 FMUL R80, R80, R80 ;  /* 0x000000505050a220 */ /* 0x010fe20000400000 */
[----:B------:R-:W-:Y:S01]  /*9260*/  FSETP.GEU.AND P2, PT, R39, -126, PT ;  /* 0xc2fc00002700780b */ /* 0x000fe20003f4e000 */
[--C-:B-1----:R-:W-:Y:S01]  /*9270*/  FFMA R31, R58, UR33, -R69.reuse ;  /* 0x000000213a1f7c23 */ /* 0x102fe20008000845 */
[----:B------:R-:W-:Y:S01]  /*9280*/  FFMA R58, R110, UR33, -R69 ;  /* 0x000000216e3a7c23 */ /* 0x000fe20008000845 */
[----:B------:R-:W-:-:S02]  /*9290*/  FADD R110, R44, R117 ;  /* 0x000000752c6e7221 */ /* 0x000fc40000000000 */
[----:B------:R-:W-:Y:S01]  /*92a0*/  @!P6 FMUL R38, R38, 0.5 ;  /* 0x3f0000002626e820 */ /* 0x000fe20000400000 */
[----:B------:R1:W4:Y:S01]  /*92b0*/  MUFU.EX2 R81, R34 ;  /* 0x0000002200517308 */ /* 0x0003220000000800 */
[----:B-----5:R-:W-:Y:S01]  /*92c0*/  @!P3 FMUL R207, R207, R207 ;  /* 0x000000cfcfcfb220 */ /* 0x020fe20000400000 */
[----:B------:R-:W-:Y:S01]  /*92d0*/  FSETP.GEU.AND P3, PT, R42, -126, PT ;  /* 0xc2fc00002a00780b */ /* 0x000fe20003f6e000 */
[--C-:B--2---:R-:W-:Y:S01]  /*92e0*/  FFMA R35, R66, UR33, -R69.reuse ;  /* 0x0000002142237c23 */ /* 0x104fe20008000845 */
[----:B------:R-:W-:-:S03]  /*92f0*/  FFMA R66, R118, UR33, -R69 ;  /* 0x0000002176427c23 */ /* 0x000fc60008000845 */
[----:B------:R-:W-:Y:S01]  /*9300*/  @!P2 FMUL R39, R39, 0.5 ;  /* 0x3f0000002727a820 */ /* 0x000fe20000400000 */
[----:B------:R2:W5:Y:S01]  /*9310*/  MUFU.EX2 R88, R38 ;  /* 0x0000002600587308 */ /* 0x0005620000000800 */
[----:B---3--:R-:W-:Y:S01]  /*9320*/  @!P5 FMUL R202, R202, R202 ;  /* 0x000000cacacad220 */ /* 0x008fe20000400000 */
[----:B------:R-:W-:Y:S01]  /*9330*/  FSETP.GEU.AND P5, PT, R46, -126, PT ;  /* 0xc2fc00002e00780b */ /* 0x000fe20003fae000 */
[--C-:B-1----:R-:W-:Y:S01]  /*9340*/  FFMA R34, R62, UR33, -R69.reuse ;  /* 0x000000213e227c23 */ /* 0x102fe20008000845 */
[----:B------:R-:W-:Y:S01]  /*9350*/  FFMA R62, R122, UR33, -R69 ;  /* 0x000000217a3e7c23 */ /* 0x000fe20008000845 */
[----:B------:R-:W-:Y:S02]  /*9360*/  FADD R122, R24, R97 ;  /* 0x00000061187a7221 */ /* 0x000fe40000000000 */
[----:B------:R-:W-:Y:S01]  /*9370*/  @!P3 FMUL R42, R42, 0.5 ;  /* 0x3f0000002a2ab820 */ /* 0x000fe20000400000 */
[----:B------:R1:W3:Y:S01]  /*9380*/  MUFU.EX2 R209, R39 ;  /* 0x0000002700d17308 */ /* 0x0002e20000000800 */
[----:B----4-:R-:W-:Y:S01]  /*9390*/  @!P4 FMUL R81, R81, R81 ;  /* 0x000000515151c220 */ /* 0x010fe20000400000 */
[----:B------:R-:W-:Y:S01]  /*93a0*/  FSETP.GEU.AND P4, PT, R43, -126, PT ;  /* 0xc2fc00002b00780b */ /* 0x000fe20003f8e000 */
[----:B--2---:R-:W-:Y:S01]  /*93b0*/  FFMA R38, R70, UR33, -R69 ;  /* 0x0000002146267c23 */ /* 0x004fe20008000845 */
[----:B------:R-:W-:Y:S01]  /*93c0*/  FADD R70, -R10, R9 ;  /* 0x000000090a467221 */ /* 0x000fe20000000100 */
[----:B------:R-:W-:-:S02]  /*93d0*/  FFMA R9, R150, UR33, -R69 ;  /* 0x0000002196097c23 */ /* 0x000fc40008000845 */
[----:B------:R-:W-:Y:S01]  /*93e0*/  @!P5 FMUL R46, R46, 0.5 ;  /* 0x3f0000002e2ed820 */ /* 0x000fe20000400000 */
[----:B------:R2:W4:Y:S01]  /*93f0*/  MUFU.EX2 R89, R42 ;  /* 0x0000002a00597308 */ /* 0x0005220000000800 */
[----:B-----5:R-:W-:Y:S01]  /*9400*/  @!P6 FMUL R88, R88, R88 ;  /* 0x000000585858e220 */ /* 0x020fe20000400000 */
[----:B------:R-:W-:Y:S01]  /*9410*/  FSETP.GEU.AND P6, PT, R47, -126, PT ;  /* 0xc2fc00002f00780b */ /* 0x000fe20003fce000 */
[--C-:B-1----:R-:W-:Y:S01]  /*9420*/  FFMA R39, R74, UR33, -R69.reuse ;  /* 0x000000214a277c23 */ /* 0x102fe20008000845 */
[--C-:B------:R-:W-:Y:S01]  /*9430*/  FFMA R74, R86, UR33, -R69.reuse ;  /* 0x00000021564a7c23 */ /* 0x100fe20008000845 */
[--C-:B------:R-:W-:Y:S01]  /*9440*/  FFMA R86, R103, UR33, -R69.reuse ;  /* 0x0000002167567c23 */ /* 0x100fe20008000845 */
[--C-:B------:R-:W-:Y:S01]  /*9450*/  FFMA R103, R142, UR33, -R69.reuse ;  /* 0x000000218e677c23 */ /* 0x100fe20008000845 */
[----:B------:R-:W-:Y:S01]  /*9460*/  @!P4 FMUL R43, R43, 0.5 ;  /* 0x3f0000002b2bc820 */ /* 0x000fe20000400000 */
[----:B------:R1:W5:Y:S01]  /*9470*/  MUFU.EX2 R145, R46 ;  /* 0x0000002e00917308 */ /* 0x0003620000000800 */
[----:B---3--:R-:W-:Y:S01]  /*9480*/  @!P2 FMUL R209, R209, R209 ;  /* 0x000000d1d1d1a220 */ /* 0x008fe20000400000 */
[----:B------:R-:W-:Y:S01]  /*9490*/  FSETP.GEU.AND P2, PT, R30, -126, PT ;  /* 0xc2fc00001e00780b */ /* 0x000fe20003f4e000 */
[--C-:B--2---:R-:W-:Y:S01]  /*94a0*/  FFMA R42, R78, UR33, -R69.reuse ;  /* 0x000000214e2a7c23 */ /* 0x104fe20008000845 */
[--C-:B------:R-:W-:Y:S01]  /*94b0*/  FFMA R78, R95, UR33, -R69.reuse ;  /* 0x000000215f4e7c23 */ /* 0x100fe20008000845 */
[--C-:B------:R-:W-:Y:S01]  /*94c0*/  FFMA R95, R107, UR33, -R69.reuse ;  /* 0x000000216b5f7c23 */ /* 0x100fe20008000845 */
[--C-:B------:R-:W-:Y:S01]  /*94d0*/  FFMA R107, R139, UR33, -R69.reuse ;  /* 0x000000218b6b7c23 */ /* 0x100fe20008000845 */
[----:B------:R-:W-:Y:S01]  /*94e0*/  @!P6 FMUL R47, R47, 0.5 ;  /* 0x3f0000002f2fe820 */ /* 0x000fe20000400000 */
[----:B------:R2:W3:Y:S01]  /*94f0*/  MUFU.EX2 R204, R43 ;  /* 0x0000002b00cc7308 */ /* 0x0004e20000000800 */
[----:B----4-:R-:W-:Y:S01]  /*9500*/  @!P3 FMUL R89, R89, R89 ;  /* 0x000000595959b220 */ /* 0x010fe20000400000 */
[----:B------:R-:W-:Y:S01]  /*9510*/  FSETP.GEU.AND P3, PT, R51, -126, PT ;  /* 0xc2fc00003300780b */ /* 0x000fe20003f6e000 */
[----:B-1----:R-:W-:Y:S01]  /*9520*/  FFMA R46, R90, UR33, -R69 ;  /* 0x000000215a2e7c23 */ /* 0x002fe20008000845 */
[----:B------:R-:W-:Y:S01]  /*9530*/  FADD R90, R21, R96 ;  /* 0x00000060155a7221 */ /* 0x000fe20000000000 */
[----:B------:R-:W-:Y:S01]  /*9540*/  FADD R142, R48, R121 ;  /* 0x00000079308e7221 */ /* 0x000fe20000000000 */
[----:B------:R-:W-:Y:S01]  /*9550*/  FADD R139, R64, R141 ;  /* 0x0000008d408b7221 */ /* 0x000fe20000000000 */
[----:B------:R-:W-:Y:S01]  /*9560*/  @!P2 FMUL R30, R30, 0.5 ;  /* 0x3f0000001e1ea820 */ /* 0x000fe20000400000 */
[----:B------:R1:W4:Y:S01]  /*9570*/  MUFU.EX2 R206, R47 ;  /* 0x0000002f00ce7308 */ /* 0x0003220000000800 */
[----:B-----5:R-:W-:Y:S01]  /*9580*/  @!P5 FMUL R145, R145, R145 ;  /* 0x000000919191d220 */ /* 0x020fe20000400000 */
[----:B------:R-:W-:Y:S01]  /*9590*/  FSETP.GEU.AND P5, PT, R31, -126, PT ;  /* 0xc2fc00001f00780b */ /* 0x000fe20003fae000 */
[----:B--2---:R-:W-:Y:S01]  /*95a0*/  FFMA R43, R82, UR33, -R69 ;  /* 0x00000021522b7c23 */ /* 0x004fe20008000845 */
[----:B------:R-:W-:-:S03]  /*95b0*/  FADD R82, R36, R109 ;  /* 0x0000006d24527221 */ /* 0x000fc60000000000 */
[----:B------:R-:W-:Y:S01]  /*95c0*/  @!P3 FMUL R51, R51, 0.5 ;  /* 0x3f0000003333b820 */ /* 0x000fe20000400000 */
[----:B------:R-:W2:Y:S01]  /*95d0*/  MUFU.EX2 R30, R30 ;  /* 0x0000001e001e7308 */ /* 0x000ea20000000800 */
[----:B---3--:R-:W-:Y:S01]  /*95e0*/  @!P4 FMUL R204, R204, R204 ;  /* 0x000000ccccccc220 */ /* 0x008fe20000400000 */
[----:B------:R-:W-:Y:S01]  /*95f0*/  FSETP.GEU.AND P4, PT, R54, -126, PT ;  /* 0xc2fc00003600780b */ /* 0x000fe20003f8e000 */
[--C-:B-1----:R-:W-:Y:S01]  /*9600*/  FFMA R47, R94, UR33, -R69.reuse ;  /* 0x000000215e2f7c23 */ /* 0x102fe20008000845 */
[--C-:B------:R-:W-:Y:S01]  /*9610*/  FFMA R94, R115, UR33, -R69.reuse ;  /* 0x00000021735e7c23 */ /* 0x100fe20008000845 */
[----:B------:R-:W-:Y:S01]  /*9620*/  FFMA R115, R134, UR33, -R69 ;  /* 0x0000002186737c23 */ /* 0x000fe20008000845 */
[----:B------:R-:W-:Y:S01]  /*9630*/  FADD R134, R25, R104 ;  /* 0x0000006819867221 */ /* 0x000fe20000000000 */
[----:B------:R-:W-:Y:S01]  /*9640*/  @!P5 FMUL R31, R31, 0.5 ;  /* 0x3f0000001f1fd820 */ /* 0x000fe20000400000 */
[----:B------:R1:W3:Y:S01]  /*9650*/  MUFU.EX2 R211, R51 ;  /* 0x0000003300d37308 */ /* 0x0002e20000000800 */
[----:B----4-:R-:W-:Y:S01]  /*9660*/  @!P6 FMUL R206, R206, R206 ;  /* 0x000000cececee220 */ /* 0x010fe20000400000 */
[----:B------:R-:W-:-:S05]  /*9670*/  FSETP.GEU.AND P6, PT, R59, -126, PT ;  /* 0xc2fc00003b00780b */ /* 0x000fca0003fce000 */
[----:B------:R-:W-:Y:S01]  /*9680*/  @!P4 FMUL R54, R54, 0.5 ;  /* 0x3f0000003636c820 */ /* 0x000fe20000400000 */
[----:B------:R-:W4:Y:S01]  /*9690*/  MUFU.EX2 R31, R31 ;  /* 0x0000001f001f7308 */ /* 0x000f220000000800 */
[----:B--2---:R-:W-:Y:S01]  /*96a0*/  @!P2 FMUL R30, R30, R30 ;  /* 0x0000001e1e1ea220 */ /* 0x004fe20000400000 */
[----:B------:R-:W-:Y:S01]  /*96b0*/  FSETP.GEU.AND P2, PT, R34, -126, PT ;  /* 0xc2fc00002200780b */ /* 0x000fe20003f4e000 */
[--C-:B-1----:R-:W-:Y:S01]  /*96c0*/  FFMA R51, R102, UR33, -R69.reuse ;  /* 0x0000002166337c23 */ /* 0x102fe20008000845 */
[----:B------:R-:W-:Y:S01]  /*96d0*/  FFMA R102, R138, UR33, -R69 ;  /* 0x000000218a667c23 */ /* 0x000fe20008000845 */
[----:B------:R-:W-:Y:S02]  /*96e0*/  FADD R138, R32, R105 ;  /* 0x00000069208a7221 */ /* 0x000fe40000000000 */
[----:B------:R-:W-:Y:S01]  /*96f0*/  @!P6 FMUL R59, R59, 0.5 ;  /* 0x3f0000003b3be820 */ /* 0x000fe20000400000 */
[----:B------:R1:W2:Y:S01]  /*9700*/  MUFU.EX2 R149, R54 ;  /* 0x0000003600957308 */ /* 0x0002a20000000800 */
[----:B---3--:R-:W-:Y:S01]  /*9710*/  @!P3 FMUL R211, R211, R211 ;  /* 0x000000d3d3d3b220 */ /* 0x008fe20000400000 */
[----:B------:R-:W-:Y:S01]  /*9720*/  FSETP.GEU.AND P3, PT, R63, -126, PT ;  /* 0xc2fc00003f00780b */ /* 0x000fe20003f6e000 */
[----:B------:R-:W-:Y:S01]  /*9730*/  FADD R138, R138, R139 ;  /* 0x0000008b8a8a7221 */ /* 0x000fe20000000000 */
[----:B------:R-:W-:-:S03]  /*9740*/  FADD R139, R61, R136 ;  /* 0x000000883d8b7221 */ /* 0x000fc60000000000 */
[----:B------:R-:W-:Y:S01]  /*9750*/  @!P2 FMUL R34, R34, 0.5 ;  /* 0x3f0000002222a820 */ /* 0x000fe20000400000 */
[----:B------:R3:W5:Y:S01]  /*9760*/  MUFU.EX2 R140, R59 ;  /* 0x0000003b008c7308 */ /* 0x0007620000000800 */
[----:B----4-:R-:W-:Y:S01]  /*9770*/  @!P5 FMUL R31, R31, R31 ;  /* 0x0000001f1f1fd220 */ /* 0x010fe20000400000 */
[----:B------:R-:W-:Y:S01]  /*9780*/  FSETP.GEU.AND P5, PT, R67, -126, PT ;  /* 0xc2fc00004300780b */ /* 0x000fe20003fae000 */
[----:B-1----:R-:W-:Y:S01]  /*9790*/  FFMA R54, R106, UR33, -R69 ;  /* 0x000000216a367c23 */ /* 0x002fe20008000845 */
[----:B------:R-:W-:-:S03]  /*97a0*/  FADD R106, R33, R112 ;  /* 0x00000070216a7221 */ /* 0x000fc60000000000 */
[----:B------:R-:W-:Y:S01]  /*97b0*/  @!P3 FMUL R63, R63, 0.5 ;  /* 0x3f0000003f3fb820 */ /* 0x000fe20000400000 */
[----:B------:R-:W1:Y:S01]  /*97c0*/  MUFU.EX2 R34, R34 ;  /* 0x0000002200227308 */ /* 0x000e620000000800 */
[----:B--2---:R-:W-:Y:S01]  /*97d0*/  @!P4 FMUL R149, R149, R149 ;  /* 0x000000959595c220 */ /* 0x004fe20000400000 */
[----:B------:R-:W-:Y:S01]  /*97e0*/  FSETP.GEU.AND P4, PT, R35, -126, PT ;  /* 0xc2fc00002300780b */ /* 0x000fe20003f8e000 */
[--C-:B---3--:R-:W-:Y:S01]  /*97f0*/  FFMA R59, R114, UR33, -R69.reuse ;  /* 0x00000021723b7c23 */ /* 0x108fe20008000845 */
[----:B------:R-:W-:Y:S01]  /*9800*/  FFMA R114, R135, UR33, -R69 ;  /* 0x0000002187727c23 */ /* 0x000fe20008000845 */
[----:B------:R-:W-:Y:S02]  /*9810*/  FADD R135, R57, R12 ;  /* 0x0000000c39877221 */ /* 0x000fe40000000000 */
[----:B------:R-:W-:Y:S01]  /*9820*/  @!P5 FMUL R67, R67, 0.5 ;  /* 0x3f0000004343d820 */ /* 0x000fe20000400000 */
[----:B------:R2:W3:Y:S01]  /*9830*/  MUFU.EX2 R201, R63 ;  /* 0x0000003f00c97308 */ /* 0x0004e20000000800 */
[----:B-----5:R-:W-:Y:S01]  /*9840*/  @!P6 FMUL R140, R140, R140 ;  /* 0x0000008c8c8ce220 */ /* 0x020fe20000400000 */
[----:B------:R-:W-:Y:S01]  /*9850*/  FSETP.GEU.AND P6, PT, R38, -126, PT ;  /* 0xc2fc00002600780b */ /* 0x000fe20003fce000 */
[----:B------:R-:W-:Y:S01]  /*9860*/  FADD R134, R134, R135 ;  /* 0x0000008786867221 */ /* 0x000fe20000000000 */
[----:B------:R-:W-:-:S03]  /*9870*/  FADD R135, R19, R92 ;  /* 0x0000005c13877221 */ /* 0x000fc60000000000 */
[----:B------:R-:W-:Y:S01]  /*9880*/  @!P4 FMUL R35, R35, 0.5 ;  /* 0x3f0000002323c820 */ /* 0x000fe20000400000 */
[----:B------:R4:W5:Y:S01]  /*9890*/  MUFU.EX2 R144, R67 ;  /* 0x0000004300907308 */ /* 0x0009620000000800 */
[----:B-1----:R-:W-:Y:S01]  /*98a0*/  @!P2 FMUL R34, R34, R34 ;  /* 0x000000222222a220 */ /* 0x002fe20000400000 */
[----:B------:R-:W-:Y:S01]  /*98b0*/  FSETP.GEU.AND P2, PT, R71, -126, PT ;  /* 0xc2fc00004700780b */ /* 0x000fe20003f4e000 */
[----:B--2---:R-:W-:Y:S01]  /*98c0*/  FFMA R63, R126, UR33, -R69 ;  /* 0x000000217e3f7c23 */ /* 0x004fe20008000845 */
[----:B------:R-:W-:-:S03]  /*98d0*/  FADD R126, R23, R100 ;  /* 0x00000064177e7221 */ /* 0x000fc60000000000 */
[----:B------:R-:W-:Y:S01]  /*98e0*/  @!P6 FMUL R38, R38, 0.5 ;  /* 0x3f0000002626e820 */ /* 0x000fe20000400000 */
[----:B------:R-:W1:Y:S01]  /*98f0*/  MUFU.EX2 R35, R35 ;  /* 0x0000002300237308 */ /* 0x000e620000000800 */
[----:B---3--:R-:W-:Y:S01]  /*9900*/  @!P3 FMUL R201, R201, R201 ;  /* 0x000000c9c9c9b220 */ /* 0x008fe20000400000 */
[----:B------:R-:W-:Y:S01]  /*9910*/  FSETP.GEU.AND P3, PT, R39, -126, PT ;  /* 0xc2fc00002700780b */ /* 0x000fe20003f6e000 */
[----:B----4-:R-:W-:Y:S01]  /*9920*/  FFMA R67, R123, UR33, -R69 ;  /* 0x000000217b437c23 */ /* 0x010fe20008000845 */
[----:B------:R-:W-:Y:S01]  /*9930*/  FADD R123, R17, R84 ;  /* 0x00000054117b7221 */ /* 0x000fe20000000000 */
[----:B------:R-:W-:Y:S01]  /*9940*/  FADD R126, R126, R127 ;  /* 0x0000007f7e7e7221 */ /* 0x000fe20000000000 */
[----:B------:R-:W-:Y:S01]  /*9950*/  FADD R127, R18, R77 ;  /* 0x0000004d127f7221 */ /* 0x000fe20000000000 */
[----:B------:R-:W-:Y:S01]  /*9960*/  @!P2 FMUL R71, R71, 0.5 ;  /* 0x3f0000004747a820 */ /* 0x000fe20000400000 */
[----:B------:R-:W2:Y:S01]  /*9970*/  MUFU.EX2 R38, R38 ;  /* 0x0000002600267308 */ /* 0x000ea20000000800 */
[----:B-----5:R-:W-:Y:S01]  /*9980*/  @!P5 FMUL R144, R144, R144 ;  /* 0x000000909090d220 */ /* 0x020fe20000400000 */
[----:B------:R-:W-:Y:S01]  /*9990*/  FSETP.GEU.AND P5, PT, R42, -126, PT ;  /* 0xc2fc00002a00780b */ /* 0x000fe20003fae000 */
[----:B------:R-:W-:-:S04]  /*99a0*/  FADD R123, R123, R110 ;  /* 0x0000006e7b7b7221 */ /* 0x000fc80000000000 */
        /* <DEDUP_REMOVED lines=8> */
[----:B---3--:R-:W-:-:S04]  /*9a30*/  FADD R71, R13, R72 ;  /* 0x000000480d477221 */ /* 0x008fc80000000000 */
[----:B------:R-:W-:Y:S01]  /*9a40*/  @!P4 FMUL R75, R75, 0.5 ;  /* 0x3f0000004b4bc820 */ /* 0x000fe20000400000 */
[----:B------:R-:W2:Y:S01]  /*9a50*/  MUFU.EX2 R42, R42 ;  /* 0x0000002a002a7308 */ /* 0x000ea20000000800 */
[----:B----4-:R-:W-:Y:S01]  /*9a60*/  @!P2 FMUL R203, R203, R203 ;  /* 0x000000cbcbcba220 */ /* 0x010fe20000400000 */
[----:B------:R-:W-:-:S05]  /*9a70*/  FSETP.GEU.AND P2, PT, R43, -126, PT ;  /* 0xc2fc00002b00780b */ /* 0x000fca0003f4e000 */
[----:B------:R-:W-:Y:S01]  /*9a80*/  @!P6 FMUL R79, R79, 0.5 ;  /* 0x3f0000004f4fe820 */ /* 0x000fe20000400000 */
[----:B------:R3:W4:Y:S01]  /*9a90*/  MUFU.EX2 R148, R75 ;  /* 0x0000004b00947308 */ /* 0x0007220000000800 */
[----:B-1----:R-:W-:Y:S01]  /*9aa0*/  @!P3 FMUL R39, R39, R39 ;  /* 0x000000272727b220 */ /* 0x002fe20000400000 */
[----:B------:R-:W-:-:S05]  /*9ab0*/  FSETP.GEU.AND P3, PT, R83, -126, PT ;  /* 0xc2fc00005300780b */ /* 0x000fca0003f6e000 */
[----:B------:R-:W-:Y:S01]  /*9ac0*/  @!P2 FMUL R43, R43, 0.5 ;  /* 0x3f0000002b2ba820 */ /* 0x000fe20000400000 */
[----:B------:R1:W5:Y:S01]  /*9ad0*/  MUFU.EX2 R205, R79 ;  /* 0x0000004f00cd7308 */ /* 0x0003620000000800 */
[----:B--2---:R-:W-:Y:S01]  /*9ae0*/  @!P5 FMUL R42, R42, R42 ;  /* 0x0000002a2a2ad220 */ /* 0x004fe20000400000 */
[----:B------:R-:W-:Y:S01]  /*9af0*/  FSETP.GEU.AND P5, PT, R46, -126, PT ;  /* 0xc2fc00002e00780b */ /* 0x000fe20003fae000 */
[----:B---3--:R-:W-:Y:S01]  /*9b00*/  FFMA R75, R91, UR33, -R69 ;  /* 0x000000215b4b7c23 */ /* 0x008fe20008000845 */
[----:B------:R-:W-:-:S03]  /*9b10*/  FADD R91, R49, R128 ;  /* 0x00000080315b7221 */ /* 0x000fc60000000000 */
[----:B------:R-:W-:Y:S01]  /*9b20*/  @!P3 FMUL R83, R83, 0.5 ;  /* 0x3f0000005353b820 */ /* 0x000fe20000400000 */
[----:B------:R-:W2:Y:S01]  /*9b30*/  MUFU.EX2 R43, R43 ;  /* 0x0000002b002b7308 */ /* 0x000ea20000000800 */
[----:B----4-:R-:W-:Y:S01]  /*9b40*/  @!P4 FMUL R148, R148, R148 ;  /* 0x000000949494c220 */ /* 0x010fe20000400000 */
[----:B------:R-:W-:Y:S01]  /*9b50*/  FSETP.GEU.AND P4, PT, R74, -126, PT ;  /* 0xc2fc00004a00780b */ /* 0x000fe20003f8e000 */
[--C-:B-1----:R-:W-:Y:S01]  /*9b60*/  FFMA R79, R99, UR33, -R69.reuse ;  /* 0x00000021634f7c23 */ /* 0x102fe20008000845 */
[--C-:B------:R-:W-:Y:S01]  /*9b70*/  FFMA R99, R111, UR33, -R69.reuse ;  /* 0x000000216f637c23 */ /* 0x100fe20008000845 */
[----:B------:R-:W-:Y:S01]  /*9b80*/  FFMA R111, R151, UR33, -R69 ;  /* 0x00000021976f7c23 */ /* 0x000fe20008000845 */
[----:B------:R-:W-:Y:S01]  /*9b90*/  FADD R90, R90, R91 ;  /* 0x0000005b5a5a7221 */ /* 0x000fe20000000000 */
[----:B------:R-:W-:Y:S01]  /*9ba0*/  @!P5 FMUL R46, R46, 0.5 ;  /* 0x3f0000002e2ed820 */ /* 0x000fe20000400000 */
[----:B------:R1:W3:Y:S01]  /*9bb0*/  MUFU.EX2 R200, R83 ;  /* 0x0000005300c87308 */ /* 0x0002e20000000800 */
[----:B-----5:R-:W-:Y:S01]  /*9bc0*/  @!P6 FMUL R205, R205, R205 ;  /* 0x000000cdcdcde220 */ /* 0x020fe20000400000 */
[----:B------:R-:W-:Y:S01]  /*9bd0*/  FSETP.GEU.AND P6, PT, R75, -126, PT ;  /* 0xc2fc00004b00780b */ /* 0x000fe20003fce000 */
[----:B------:R-:W-:-:S04]  /*9be0*/  FADD R91, R56, R133 ;  /* 0x00000085385b7221 */ /* 0x000fc80000000000 */
[----:B------:R-:W-:Y:S01]  /*9bf0*/  @!P4 FMUL R74, R74, 0.5 ;  /* 0x3f0000004a4ac820 */ /* 0x000fe20000400000 */
[----:B------:R-:W4:Y:S01]  /*9c00*/  MUFU.EX2 R46, R46 ;  /* 0x0000002e002e7308 */ /* 0x000f220000000800 */
[----:B--2---:R-:W-:Y:S01]  /*9c10*/  @!P2 FMUL R43, R43, R43 ;  /* 0x0000002b2b2ba220 */ /* 0x004fe20000400000 */
[----:B------:R-:W-:Y:S01]  /*9c20*/  FSETP.GEU.AND P2, PT, R47, -126, PT ;  /* 0xc2fc00002f00780b */ /* 0x000fe20003f4e000 */
[----:B-1----:R-:W-:Y:S01]  /*9c30*/  FADD R83, R52, R129 ;  /* 0x0000008134537221 */ /* 0x002fe20000000000 */
[----:B------:R-:W-:Y:S01]  /*9c40*/  FADD R122, R122, R91 ;  /* 0x0000005b7a7a7221 */ /* 0x000fe20000000000 */
[----:B------:R-:W-:Y:S02]  /*9c50*/  FADD R91, R15, R76 ;  /* 0x0000004c0f5b7221 */ /* 0x000fe40000000000 */
        /* <DEDUP_REMOVED lines=27> */
[----:B------:R-:W-:-:S03]  /*9e10*/  FSETP.GEU.AND P5, PT, R58, -126, PT ;  /* 0xc2fc00003a00780b */ /* 0x000fc60003fae000 */
[----:B------:R-:W-:Y:S02]  /*9e20*/  FADD R214, R202, R79 ;  /* 0x0000004fcad67221 */ /* 0x000fe40000000000 */
        /* <DEDUP_REMOVED lines=27> */
[----:B------:R-:W-:-:S03]  /*9fe0*/  FSETP.GEU.AND P6, PT, R67, -126, PT ;  /* 0xc2fc00004300780b */ /* 0x000fc60003fce000 */
[----:B------:R-:W-:Y:S02]  /*9ff0*/  FADD R210, R206, R99 ;  /* 0x00000063ced27221 */ /* 0x000fe40000000000 */
        /* <DEDUP_REMOVED lines=18> */
[----:B------:R1:W4:Y:S01]  /*a120*/  MUFU.EX2 R118, R55 ;  /* 0x0000003700767308 */ /* 0x0003220000000800 */
[----:B--2---:R-:W-:Y:S01]  /*a130*/  @!P6 FMUL R67, R67, R67 ;  /* 0x000000434343e220 */ /* 0x004fe20000400000 */
[----:B------:R-:W-:-:S03]  /*a140*/  FSETP.GEU.AND P6, PT, R131, -126, PT ;  /* 0xc2fc00008300780b */ /* 0x000fc60003fce000 */
[----:B------:R-:W-:Y:S02]  /*a150*/  FADD R150, R140, R67 ;  /* 0x000000438c967221 */ /* 0x000fe40000000000 */
[----:B------:R-:W-:Y:S01]  /*a160*/  @!P4 FMUL R98, R98, 0.5 ;  /* 0x3f0000006262c820 */ /* 0x000fe20000400000 */
[----:B------:R2:W5:Y:S01]  /*a170*/  MUFU.EX2 R10, R130 ;  /* 0x00000082000a7308 */ /* 0x0005620000000800 */
[----:B-1----:R-:W-:Y:S01]  /*a180*/  FFMA R55, R87, UR33, -R69 ;  /* 0x0000002157377c23 */ /* 0x002fe20008000845 */
[----:B---3--:R-:W-:Y:S01]  /*a190*/  @!P2 FMUL R63, R63, R63 ;  /* 0x0000003f3f3fa220 */ /* 0x008fe20000400000 */
[----:B------:R-:W-:Y:S01]  /*a1a0*/  FSETP.GEU.AND P2, PT, R115, -126, PT ;  /* 0xc2fc00007300780b */ /* 0x000fe20003f4e000 */
[----:B------:R-:W-:Y:S01]  /*a1b0*/  FADD R69, R71, R82 ;  /* 0x0000005247457221 */ /* 0x000fe20000000000 */
[----:B------:R-:W-:Y:S01]  /*a1c0*/  FADD R82, R22, R93 ;  /* 0x0000005d16527221 */ /* 0x000fe20000000000 */
[----:B------:R-:W-:Y:S01]  /*a1d0*/  FADD R71, R16, R65 ;  /* 0x0000004110477221 */ /* 0x000fe20000000000 */
[----:B------:R-:W-:Y:S01]  /*a1e0*/  @!P6 FMUL R131, R131, 0.5 ;  /* 0x3f0000008383e820 */ /* 0x000fe20000400000 */
[----:B------:R-:W1:Y:S01]  /*a1f0*/  MUFU.EX2 R98, R98 ;  /* 0x0000006200627308 */ /* 0x000e620000000800 */
[----:B------:R-:W-:Y:S01]  /*a200*/  FADD R82, R82, R83 ;  /* 0x0000005352527221 */ /* 0x000fe20000000000 */
[----:B------:R-:W-:Y:S01]  /*a210*/  FADD R71, R71, R106 ;  /* 0x0000006a47477221 */ /* 0x000fe20000000000 */
[----:B------:R-:W-:Y:S01]  /*a220*/  FADD R83, R14, R73 ;  /* 0x000000490e537221 */ /* 0x000fe20000000000 */
[----:B------:R-:W-:Y:S01]  /*a230*/  FADD R106, R40, R113 ;  /* 0x00000071286a7221 */ /* 0x000fe20000000000 */
[----:B--2---:R-:W-:Y:S01]  /*a240*/  FADD R130, R28, R101 ;  /* 0x000000651c827221 */ /* 0x004fe20000000000 */
[----:B----4-:R-:W-:Y:S01]  /*a250*/  @!P3 FMUL R118, R118, R118 ;  /* 0x000000767676b220 */ /* 0x010fe20000400000 */
[----:B------:R-:W-:Y:S01]  /*a260*/  FSETP.GEU.AND P3, PT, R68, -126, PT ;  /* 0xc2fc00004400780b */ /* 0x000fe20003f6e000 */
[----:B------:R2:W3:Y:S01]  /*a270*/  MUFU.EX2 R87, R131 ;  /* 0x0000008300577308 */ /* 0x0004e20000000800 */
[----:B-----5:R-:W-:Y:S01]  /*a280*/  @!P5 FMUL R10, R10, R10 ;  /* 0x0000000a0a0ad220 */ /* 0x020fe20000400000 */
[----:B------:R-:W-:Y:S01]  /*a290*/  FSETP.GEU.AND P5, PT, R107, -126, PT ;  /* 0xc2fc00006b00780b */ /* 0x000fe20003fae000 */
[----:B------:R-:W-:Y:S01]  /*a2a0*/  @!P2 FMUL R115, R115, 0.5 ;  /* 0x3f0000007373a820 */ /* 0x000fe20000400000 */
[----:B------:R-:W-:Y:S01]  /*a2b0*/  FADD R83, R83, R106 ;  /* 0x0000006a53537221 */ /* 0x000fe20000000000 */
[----:B------:R-:W-:Y:S01]  /*a2c0*/  FADD R106, R37, R116 ;  /* 0x00000074256a7221 */ /* 0x000fe20000000000 */
[----:B------:R-:W-:Y:S01]  /*a2d0*/  FADD R71, R71, R90 ;  /* 0x0000005a47477221 */ /* 0x000fe20000000000 */
[----:B------:R-:W-:Y:S01]  /*a2e0*/  FADD R82, R69, R82 ;  /* 0x0000005245527221 */ /* 0x000fe20000000000 */
[----:B------:R-:W-:Y:S01]  /*a2f0*/  FADD R83, R83, R122 ;  /* 0x0000007a53537221 */ /* 0x000fe20000000000 */
[----:B-1----:R-:W-:Y:S01]  /*a300*/  @!P4 FMUL R98, R98, R98 ;  /* 0x000000626262c220 */ /* 0x002fe20000400000 */
[----:B------:R-:W-:Y:S01]  /*a310*/  FSETP.GEU.AND P4, PT, R102, -126, PT ;  /* 0xc2fc00006600780b */ /* 0x000fe20003f8e000 */
[----:B------:R-:W1:Y:S01]  /*a320*/  MUFU.EX2 R115, R115 ;  /* 0x0000007300737308 */ /* 0x000e620000000800 */
[----:B------:R-:W-:Y:S01]  /*a330*/  FADD R91, R91, R106 ;  /* 0x0000006a5b5b7221 */ /* 0x000fe20000000000 */
[----:B------:R-:W-:Y:S01]  /*a340*/  FADD R106, R41, R120 ;  /* 0x00000078296a7221 */ /* 0x000fe20000000000 */
[----:B--2---:R-:W-:Y:S01]  /*a350*/  FADD R131, R60, R137 ;  /* 0x000000893c837221 */ /* 0x004fe20000000000 */
[----:B------:R-:W-:Y:S01]  /*a360*/  @!P5 FMUL R107, R107, 0.5 ;  /* 0x3f0000006b6bd820 */ /* 0x000fe20000400000 */
[----:B------:R-:W-:Y:S01]  /*a370*/  FADD R212, R201, R98 ;  /* 0x00000062c9d47221 */ /* 0x000fe20000000000 */
[----:B---3--:R-:W-:Y:S01]  /*a380*/  @!P6 FMUL R87, R87, R87 ;  /* 0x000000575757e220 */ /* 0x008fe20000400000 */
[----:B------:R-:W-:Y:S01]  /*a390*/  FSETP.GEU.AND P6, PT, R103, -126, PT ;  /* 0xc2fc00006700780b */ /* 0x000fe20003fce000 */
[----:B------:R-:W-:Y:S01]  /*a3a0*/  FADD R127, R127, R106 ;  /* 0x0000006a7f7f7221 */ /* 0x000fe20000000000 */
[----:B------:R-:W-:Y:S01]  /*a3b0*/  FADD R130, R130, R131 ;  /* 0x0000008382827221 */ /* 0x000fe20000000000 */
[----:B------:R-:W2:Y:S01]  /*a3c0*/  MUFU.EX2 R107, R107 ;  /* 0x0000006b006b7308 */ /* 0x000ea20000000800 */
[----:B------:R-:W-:Y:S01]  /*a3d0*/  FADD R131, R20, R85 ;  /* 0x0000005514837221 */ /* 0x000fe20000000000 */
[----:B------:R-:W-:Y:S01]  /*a3e0*/  @!P4 FMUL R102, R102, 0.5 ;  /* 0x3f0000006666c820 */ /* 0x000fe20000400000 */
[----:B------:R-:W-:Y:S01]  /*a3f0*/  FADD R217, R144, R87 ;  /* 0x0000005790d97221 */ /* 0x000fe20000000000 */
[----:B------:R-:W-:Y:S01]  /*a400*/  @!P3 FMUL R68, R68, 0.5 ;  /* 0x3f0000004444b820 */ /* 0x000fe20000400000 */
[----:B------:R-:W-:Y:S01]  /*a410*/  FADD R131, R131, R142 ;  /* 0x0000008e83837221 */ /* 0x000fe20000000000 */
[----:B------:R-:W-:Y:S01]  /*a420*/  FADD R142, R29, R108 ;  /* 0x0000006c1d8e7221 */ /* 0x000fe20000000000 */
[----:B-1----:R-:W-:Y:S01]  /*a430*/  @!P2 FMUL R115, R115, R115 ;  /* 0x000000737373a220 */ /* 0x002fe20000400000 */
[----:B------:R-:W1:Y:S01]  /*a440*/  MUFU.EX2 R102, R102 ;  /* 0x0000006600667308 */ /* 0x000e620000000800 */
[----:B------:R-:W-:Y:S01]  /*a450*/  FSETP.GEU.AND P2, PT, R143, -126, PT ;  /* 0xc2fc00008f00780b */ /* 0x000fe20003f4e000 */
[----:B------:R-:W-:Y:S01]  /*a460*/  @!P6 FMUL R103, R103, 0.5 ;  /* 0x3f0000006767e820 */ /* 0x000fe20000400000 */
[----:B------:R-:W-:Y:S01]  /*a470*/  FADD R142, R142, R139 ;  /* 0x0000008b8e8e7221 */ /* 0x000fe20000000000 */
[----:B------:R-:W-:Y:S01]  /*a480*/  FADD R139, R89, R54 ;  /* 0x00000036598b7221 */ /* 0x000fe20000000000 */
[----:B------:R-:W-:Y:S01]  /*a490*/  FADD R219, R38, R115 ;  /* 0x0000007326db7221 */ /* 0x000fe20000000000 */
[----:B------:R-:W-:Y:S01]  /*a4a0*/  FADD R214, R214, R217 ;  /* 0x000000d9d6d67221 */ /* 0x000fe20000000000 */
[----:B------:R-:W-:Y:S01]  /*a4b0*/  FADD R217, R149, R66 ;  /* 0x0000004295d97221 */ /* 0x000fe20000000000 */
[----:B------:R-:W3:Y:S01]  /*a4c0*/  MUFU.EX2 R103, R103 ;  /* 0x0000006700677308 */ /* 0x000ee20000000800 */
[----:B--2---:R-:W-:Y:S01]  /*a4d0*/  @!P5 FMUL R107, R107, R107 ;  /* 0x0000006b6b6bd220 */ /* 0x004fe20000400000 */
[----:B------:R-:W-:Y:S01]  /*a4e0*/  FSETP.GEU.AND P5, PT, R11, -126, PT ;  /* 0xc2fc00000b00780b */ /* 0x000fe20003fae000 */
[----:B------:R-:W-:Y:S01]  /*a4f0*/  FADD R91, R91, R126 ;  /* 0x0000007e5b5b7221 */ /* 0x000fe20000000000 */
[----:B------:R-:W-:Y:S01]  /*a500*/  FADD R123, R123, R130 ;  /* 0x000000827b7b7221 */ /* 0x000fe20000000000 */
[----:B------:R-:W-:Y:S01]  /*a510*/  FADD R151, R148, R107 ;  /* 0x0000006b94977221 */ /* 0x000fe20000000000 */
[----:B------:R-:W-:Y:S01]  /*a520*/  @!P2 FMUL R143, R143, 0.5 ;  /* 0x3f0000008f8fa820 */ /* 0x000fe20000400000 */
[----:B------:R-:W-:Y:S01]  /*a530*/  FADD R134, R127, R134 ;  /* 0x000000867f867221 */ /* 0x000fe20000000000 */
[----:B------:R-:W2:Y:S01]  /*a540*/  MUFU.EX2 R90, R68 ;  /* 0x00000044005a7308 */ /* 0x000ea20000000800 */
[----:B-1----:R-:W-:Y:S01]  /*a550*/  @!P4 FMUL R102, R102, R102 ;  /* 0x000000666666c220 */ /* 0x002fe20000400000 */
[----:B------:R-:W-:Y:S01]  /*a560*/  FSETP.GEU.AND P4, PT, R146, -126, PT ;  /* 0xc2fc00009200780b */ /* 0x000fe20003f8e000 */
[----:B------:R-:W-:Y:S01]  /*a570*/  FADD R138, R131, R138 ;  /* 0x0000008a838a7221 */ /* 0x000fe20000000000 */
[----:B------:R-:W-:Y:S01]  /*a580*/  FADD R82, R82, R123 ;  /* 0x0000007b52527221 */ /* 0x000fe20000000000 */
[----:B------:R-:W-:Y:S01]  /*a590*/  FADD R208, R39, R102 ;  /* 0x0000006627d07221 */ /* 0x000fe20000000000 */
[----:B------:R-:W-:Y:S01]  /*a5a0*/  FADD R71, R71, R134 ;  /* 0x0000008647477221 */ /* 0x000fe20000000000 */
[----:B------:R-:W-:Y:S01]  /*a5b0*/  @!P5 FMUL R11, R11, 0.5 ;  /* 0x3f0000000b0bd820 */ /* 0x000fe20000400000 */
[----:B------:R1:W4:Y:S01]  /*a5c0*/  MUFU.EX2 R110, R143 ;  /* 0x0000008f006e7308 */ /* 0x0003220000000800 */
[----:B---3--:R-:W-:Y:S01]  /*a5d0*/  @!P6 FMUL R103, R103, R103 ;  /* 0x000000676767e220 */ /* 0x008fe20000400000 */
[----:B------:R-:W-:Y:S01]  /*a5e0*/  FSETP.GEU.AND P6, PT, R9, -126, PT ;  /* 0xc2fc00000900780b */ /* 0x000fe20003fce000 */
[----:B------:R-:W-:Y:S01]  /*a5f0*/  FADD R139, R139, R208 ;  /* 0x000000d08b8b7221 */ /* 0x000fe20000000000 */
[----:B------:R-:W-:Y:S01]  /*a600*/  FADD R208, R34, R63 ;  /* 0x0000003f22d07221 */ /* 0x000fe20000000000 */
[----:B------:R-:W-:Y:S01]  /*a610*/  FADD R213, R42, R103 ;  /* 0x000000672ad57221 */ /* 0x000fe20000000000 */
[----:B------:R-:W-:Y:S01]  /*a620*/  FADD R83, R83, R138 ;  /* 0x0000008a53537221 */ /* 0x000fe20000000000 */
[----:B------:R-:W-:Y:S01]  /*a630*/  @!P4 FMUL R146, R146, 0.5 ;  /* 0x3f0000009292c820 */ /* 0x000fe20000400000 */
[----:B------:R-:W3:Y:S01]  /*a640*/  MUFU.EX2 R11, R11 ;  /* 0x0000000b000b7308 */ /* 0x000ee20000000800 */
[----:B-1----:R-:W-:Y:S01]  /*a650*/  FADD R143, R26, R75 ;  /* 0x0000004b1a8f7221 */ /* 0x002fe20000000000 */
[----:B------:R-:W-:Y:S01]  /*a660*/  FADD R82, R82, R83 ;  /* 0x0000005352527221 */ /* 0x000fe20000000000 */
[----:B--2---:R-:W-:Y:S01]  /*a670*/  @!P3 FMUL R90, R90, R90 ;  /* 0x0000005a5a5ab220 */ /* 0x004fe20000400000 */
[----:B------:R-:W-:Y:S01]  /*a680*/  F2FP.F16.F32.PACK_AB R68, R16, R13 ;  /* 0x0000000d1044723e */ /* 0x000fe200000000ff */
[----:B------:R-:W-:Y:S01]  /*a690*/  FADD R143, R143, R150 ;  /* 0x000000968f8f7221 */ /* 0x000fe20000000000 */
[----:B------:R-:W-:Y:S01]  /*a6a0*/  FADD R150, R204, R95 ;  /* 0x0000005fcc967221 */ /* 0x000fe20000000000 */
[----:B------:R-:W-:Y:S01]  /*a6b0*/  @!P6 FMUL R9, R9, 0.5 ;  /* 0x3f0000000909e820 */ /* 0x000fe20000400000 */
[----:B------:R1:W2:Y:S01]  /*a6c0*/  MUFU.EX2 R106, R146 ;  /* 0x00000092006a7308 */ /* 0x0002a20000000800 */
[----:B----4-:R-:W-:Y:S01]  /*a6d0*/  @!P2 FMUL R110, R110, R110 ;  /* 0x0000006e6e6ea220 */ /* 0x010fe20000400000 */
[----:B------:R-:W-:Y:S01]  /*a6e0*/  FSETP.GEU.AND P2, PT, R55, -126, PT ;  /* 0xc2fc00003700780b */ /* 0x000fe20003f4e000 */
[----:B------:R-:W-:Y:S01]  /*a6f0*/  FADD R150, R150, R151 ;  /* 0x0000009796967221 */ /* 0x000fe20000000000 */
[----:B------:R-:W-:Y:S01]  /*a700*/  FADD R151, R207, R78 ;  /* 0x0000004ecf977221 */ /* 0x000fe20000000000 */
[----:B------:R-:W-:Y:S01]  /*a710*/  FADD R215, R205, R110 ;  /* 0x0000006ecdd77221 */ /* 0x000fe20000000000 */
[----:B------:R-:W-:Y:S01]  /*a720*/  FMUL R154, R154, R90 ;  /* 0x0000005a9a9a7220 */ /* 0x000fe20000400000 */
[----:B------:R-:W-:Y:S01]  /*a730*/  FADD R143, R143, R150 ;  /* 0x000000968f8f7221 */ /* 0x000fe20000000000 */
[----:B------:R-:W4:Y:S01]  /*a740*/  MUFU.EX2 R9, R9 ;  /* 0x0000000900097308 */ /* 0x000f220000000800 */
[----:B---3--:R-:W-:Y:S01]  /*a750*/  @!P5 FMUL R11, R11, R11 ;  /* 0x0000000b0b0bd220 */ /* 0x008fe20000400000 */
[----:B------:R-:W-:Y:S01]  /*a760*/  FSETP.GEU.AND P5, PT, R114, -126, PT ;  /* 0xc2fc00007200780b */ /* 0x000fe20003fae000 */
[----:B-1----:R-:W-:Y:S01]  /*a770*/  FADD R146, R45, R124 ;  /* 0x0000007c2d927221 */ /* 0x002fe20000000000 */
[----:B------:R-:W-:Y:S01]  /*a780*/  FADD R151, R151, R212 ;  /* 0x000000d497977221 */ /* 0x000fe20000000000 */
[----:B------:R-:W-:Y:S01]  /*a790*/  FADD R210, R210, R215 ;  /* 0x000000d7d2d27221 */ /* 0x000fe20000000000 */
[----:B------:R-:W-:Y:S01]  /*a7a0*/  FADD R212, R81, R50 ;  /* 0x0000003251d47221 */ /* 0x000fe20000000000 */
[----:B------:R-:W-:Y:S01]  /*a7b0*/  @!P2 FMUL R55, R55, 0.5 ;  /* 0x3f0000003737a820 */ /* 0x000fe20000400000 */
[----:B------:R-:W-:Y:S01]  /*a7c0*/  FADD R135, R135, R146 ;  /* 0x0000009287877221 */ /* 0x000fe20000000000 */
[----:B--2---:R-:W-:Y:S01]  /*a7d0*/  @!P4 FMUL R106, R106, R106 ;  /* 0x0000006a6a6ac220 */ /* 0x004fe20000400000 */
[----:B------:R-:W-:Y:S01]  /*a7e0*/  FSETP.GEU.AND P4, PT, R119, -126, PT ;  /* 0xc2fc00007700780b */ /* 0x000fe20003f8e000 */
[----:B------:R-:W-:Y:S01]  /*a7f0*/  FADD R146, R27, R46 ;  /* 0x0000002e1b927221 */ /* 0x000fe20000000000 */
[----:B------:R-:W-:Y:S01]  /*a800*/  FADD R215, R35, R10 ;  /* 0x0000000a23d77221 */ /* 0x000fe20000000000 */
[----:B------:R-:W1:Y:S01]  /*a810*/  MUFU.EX2 R55, R55 ;  /* 0x0000003700377308 */ /* 0x000e620000000800 */
[----:B------:R-:W-:Y:S01]  /*a820*/  FADD R218, R200, R11 ;  /* 0x0000000bc8da7221 */ /* 0x000fe20000000000 */
[----:B------:R-:W-:Y:S01]  /*a830*/  @!P5 FMUL R114, R114, 0.5 ;  /* 0x3f0000007272d820 */ /* 0x000fe20000400000 */
[----:B------:R-:W-:Y:S01]  /*a840*/  FADD R146, R146, R147 ;  /* 0x0000009392927221 */ /* 0x000fe20000000000 */
[----:B----4-:R-:W-:Y:S01]  /*a850*/  @!P6 FMUL R9, R9, R9 ;  /* 0x000000090909e220 */ /* 0x010fe20000400000 */
[----:B------:R-:W-:Y:S01]  /*a860*/  FSETP.GEU.AND P6, PT, R111, -126, PT ;  /* 0xc2fc00006f00780b */ /* 0x000fe20003fce000 */
[----:B------:R-:W-:Y:S01]  /*a870*/  FADD R147, R80, R47 ;  /* 0x0000002f50937221 */ /* 0x000fe20000000000 */
[----:B------:R-:W-:Y:S01]  /*a880*/  FADD R212, R212, R215 ;  /* 0x000000d7d4d47221 */ /* 0x000fe20000000000 */
[----:B------:R-:W2:Y:S01]  /*a890*/  MUFU.EX2 R114, R114 ;  /* 0x0000007200727308 */ /* 0x000ea20000000800 */
[----:B------:R-:W-:Y:S01]  /*a8a0*/  FADD R215, R211, R94 ;  /* 0x0000005ed3d77221 */ /* 0x000fe20000000000 */
[----:B------:R-:W-:Y:S01]  /*a8b0*/  @!P4 FMUL R119, R119, 0.5 ;  /* 0x3f0000007777c820 */ /* 0x000fe20000400000 */
[----:B------:R-:W-:Y:S01]  /*a8c0*/  FADD R147, R147, R208 ;  /* 0x000000d093937221 */ /* 0x000fe20000000000 */
[----:B------:R-:W-:Y:S01]  /*a8d0*/  FADD R208, R145, R58 ;  /* 0x0000003a91d07221 */ /* 0x000fe20000000000 */
[----:B------:R-:W-:Y:S01]  /*a8e0*/  FADD R215, R215, R218 ;  /* 0x000000dad7d77221 */ /* 0x000fe20000000000 */
[----:B------:R-:W-:Y:S01]  /*a8f0*/  FMUL R218, R70, UR33 ;  /* 0x0000002146da7c20 */ /* 0x000fe20008400000 */
[----:B------:R-:W-:Y:S01]  /*a900*/  FADD R216, R43, R106 ;  /* 0x0000006a2bd87221 */ /* 0x000fe20000000000 */
[----:B------:R-:W3:Y:S01]  /*a910*/  MUFU.EX2 R119, R119 ;  /* 0x0000007700777308 */ /* 0x000ee20000000800 */
        /* <DEDUP_REMOVED lines=9> */
[----:B--2---:R-:W-:Y:S01]  /*a9b0*/  @!P5 FMUL R114, R114, R114 ;  /* 0x000000727272d220 */ /* 0x004fe20000400000 */
[----:B------:R-:W-:Y:S01]  /*a9c0*/  FADD R70, R209, R86 ;  /* 0x00000056d1467221 */ /* 0x000fe20000000000 */
[----:B------:R-:W-:Y:S01]  /*a9d0*/  FADD R217, R217, R220 ;  /* 0x000000dcd9d97221 */ /* 0x000fe20000000000 */
[----:B------:R-:W-:Y:S01]  /*a9e0*/  FADD R216, R216, R219 ;  /* 0x000000dbd8d87221 */ /* 0x000fe20000000000 */
[----:B------:R-:W-:Y:S01]  /*a9f0*/  FADD R219, R203, R114 ;  /* 0x00000072cbdb7221 */ /* 0x000fe20000000000 */
[----:B------:R-:W-:Y:S01]  /*aa00*/  FADD R139, R146, R139 ;  /* 0x0000008b928b7221 */ /* 0x000fe20000000000 */
[----:B------:R-:W-:Y:S01]  /*aa10*/  FADD R147, R147, R208 ;  /* 0x000000d093937221 */ /* 0x000fe20000000000 */
[----:B---3--:R-:W-:Y:S01]  /*aa20*/  @!P4 FMUL R119, R119, R119 ;  /* 0x000000777777c220 */ /* 0x008fe20000400000 */
[----:B------:R-:W-:Y:S01]  /*aa30*/  FADD R70, R70, R219 ;  /* 0x000000db46467221 */ /* 0x000fe20000000000 */
[----:B------:R-:W-:Y:S01]  /*aa40*/  @!P2 FMUL R218, R218, 0.5 ;  /* 0x3f000000dadaa820 */ /* 0x000fe20000400000 */
[----:B------:R-:W-:Y:S01]  /*aa50*/  FADD R151, R151, R210 ;  /* 0x000000d297977221 */ /* 0x000fe20000000000 */
[----:B------:R-:W-:Y:S01]  /*aa60*/  FADD R219, R118, R119 ;  /* 0x0000007776db7221 */ /* 0x000fe20000000000 */
[----:B------:R-:W-:Y:S01]  /*aa70*/  FADD R212, R212, R213 ;  /* 0x000000d5d4d47221 */ /* 0x000fe20000000000 */
[----:B------:R-:W2:Y:S01]  /*aa80*/  MUFU.EX2 R69, R218 ;  /* 0x000000da00457308 */ /* 0x000ea20000000800 */
[----:B------:R-:W-:Y:S01]  /*aa90*/  FADD R214, R214, R215 ;  /* 0x000000d7d6d67221 */ /* 0x000fe20000000000 */
[----:B-1----:R-:W-:Y:S01]  /*aaa0*/  @!P6 FMUL R111, R111, R111 ;  /* 0x0000006f6f6fe220 */ /* 0x002fe20000400000 */
        /* <DEDUP_REMOVED lines=8> */
[-C--:B------:R-:W-:Y:S01]  /*ab30*/  FMUL R155, R155, R90.reuse ;  /* 0x0000005a9b9b7220 */ /* 0x080fe20000400000 */
[----:B------:R-:W-:Y:S01]  /*ab40*/  FADD R139, R139, R216 ;  /* 0x000000d88b8b7221 */ /* 0x000fe20000000000 */
[----:B------:R-:W-:Y:S01]  /*ab50*/  FADD R71, R71, R142 ;  /* 0x0000008e47477221 */ /* 0x000fe20000000000 */
[----:B------:R-:W-:Y:S01]  /*ab60*/  FADD R70, R70, R219 ;  /* 0x000000db46467221 */ /* 0x000fe20000000000 */
[-C--:B------:R-:W-:Y:S01]  /*ab70*/  FMUL R158, R158, R90.reuse ;  /* 0x0000005a9e9e7220 */ /* 0x080fe20000400000 */
[-C--:B------:R-:W-:Y:S01]  /*ab80*/  FMUL R159, R159, R90.reuse ;  /* 0x0000005a9f9f7220 */ /* 0x080fe20000400000 */
[----:B------:R-:W-:Y:S01]  /*ab90*/  FADD R82, R82, R71 ;  /* 0x0000004752527221 */ /* 0x000fe20000000000 */
[----:B------:R-:W-:Y:S01]  /*aba0*/  FADD R70, R151, R70 ;  /* 0x0000004697467221 */ /* 0x000fe20000000000 */
[----:B--2---:R-:W-:Y:S01]  /*abb0*/  @!P2 FMUL R69, R69, R69 ;  /* 0x000000454545a220 */ /* 0x004fe20000400000 */
[-C--:B------:R-:W-:Y:S01]  /*abc0*/  FMUL R162, R162, R90.reuse ;  /* 0x0000005aa2a27220 */ /* 0x080fe20000400000 */
[-C--:B------:R-:W-:Y:S01]  /*abd0*/  FMUL R163, R163, R90.reuse ;  /* 0x0000005aa3a37220 */ /* 0x080fe20000400000 */
[----:B------:R-:W-:Y:S01]  /*abe0*/  FADD R70, R143, R70 ;  /* 0x000000468f467221 */ /* 0x000fe20000000000 */
[-C--:B------:R-:W-:Y:S01]  /*abf0*/  FMUL R166, R166, R90.reuse ;  /* 0x0000005aa6a67220 */ /* 0x080fe20000400000 */
[-C--:B------:R-:W-:Y:S01]  /*ac00*/  FMUL R167, R167, R90.reuse ;  /* 0x0000005aa7a77220 */ /* 0x080fe20000400000 */
[-C--:B------:R-:W-:Y:S01]  /*ac10*/  FMUL R170, R170, R90.reuse ;  /* 0x0000005aaaaa7220 */ /* 0x080fe20000400000 */
[----:B------:R-:W-:Y:S01]  /*ac20*/  FADD R139, R139, R70 ;  /* 0x000000468b8b7221 */ /* 0x000fe20000000000 */
[-C--:B------:R-:W-:Y:S01]  /*ac30*/  FMUL R171, R171, R90.reuse ;  /* 0x0000005aabab7220 */ /* 0x080fe20000400000 */
[-C--:B------:R-:W-:Y:S01]  /*ac40*/  FMUL R174, R174, R90.reuse ;  /* 0x0000005aaeae7220 */ /* 0x080fe20000400000 */
[-C--:B------:R-:W-:Y:S01]  /*ac50*/  FMUL R175, R175, R90.reuse ;  /* 0x0000005aafaf7220 */ /* 0x080fe20000400000 */
[----:B------:R-:W-:Y:S01]  /*ac60*/  FFMA R5, R90, R5, R139 ;  /* 0x000000055a057223 */ /* 0x000fe2000000008b */
[-C--:B------:R-:W-:Y:S01]  /*ac70*/  FMUL R178, R178, R90.reuse ;  /* 0x0000005ab2b27220 */ /* 0x080fe20000400000 */
        /* <DEDUP_REMOVED lines=10> */
[----:B------:R-:W-:Y:S01]  /*ad20*/  FMUL R199, R199, R90 ;  /* 0x0000005ac7c77220 */ /* 0x000fe20000400000 */
        /* <DEDUP_REMOVED lines=25> */
[----:B------:R-:W-:-:S02]  /*aec0*/  F2FP.F16.F32.PACK_AB R90, R23, R24 ;  /* 0x00000018175a723e */ /* 0x000fc400000000ff */
[----:B------:R-:W-:Y:S02]  /*aed0*/  F2FP.F16.F32.PACK_AB R69, R26, R27 ;  /* 0x0000001b1a45723e */ /* 0x000fe400000000ff */
[----:B------:R-:W-:Y:S02]  /*aee0*/  F2FP.F16.F32.PACK_AB R24, R25, R28 ;  /* 0x0000001c1918723e */ /* 0x000fe400000000ff */
[----:B------:R-:W-:Y:S02]  /*aef0*/  SHF.L.U32 R13, R4, 0x1f, RZ ;  /* 0x0000001f040d7819 */ /* 0x000fe400000006ff */
[----:B------:R-:W-:Y:S02]  /*af00*/  F2FP.F16.F32.PACK_AB R25, R211, R30 ;  /* 0x0000001ed319723e */ /* 0x000fe400000000ff */
[----:B------:R-:W-:Y:S01]  /*af10*/  F2FP.F16.F32.PACK_AB R26, R29, R32 ;  /* 0x000000201d1a723e */ /* 0x000fe200000000ff */
[----:B------:R1:W2:Y:S01]  /*af20*/  SYNCS.PHASECHK.TRANS64.TRYWAIT P2, [UR10+0x42000], R13 ;  /* 0x0420000dff0075a7 */ /* 0x0002a2000804014a */
        /* <DEDUP_REMOVED lines=56> */
[----:B------:R-:W-:Y:S01]  /*b2b0*/  F2FP.F16.F32.PACK_AB R110, R136, R141 ;  /* 0x0000008d886e723e */ /* 0x000fe200000000ff */
[----:B-12---:R-:W-:Y:S06]  /*b2c0*/  @!P0 BRA `(.L_x_27) ;  /* 0x0000000000048947 */ /* 0x006fec0003800000 */
[----:B------:R-:W-:Y:S01]  /*b2d0*/  BPT.TRAP 0x1 ;  /* 0x000000040000795c */ /* 0x000fe20000300000 */
.L_x_27:
[----:B------:R-:W-:Y:S05]  /*b2e0*/  @P2 BRA `(.L_x_28) ;  /* 0x0000000000082947 */ /* 0x000fea0003800000 */
[----:B------:R-:W1:Y:S02]  /*b2f0*/  SYNCS.PHASECHK.TRANS64.TRYWAIT P2, [UR10+0x42000], R13 ;  /* 0x0420000dff0075a7 */ /* 0x000e64000804014a */
[----:B-1----:R-:W-:Y:S05]  /*b300*/  @!P2 BRA `(.L_x_29) ;  /* 0x000000940084a947 */ /* 0x002fea0003800000 */
.L_x_28:
[----:B------:R-:W-:Y:S01]  /*b310*/  UIMAD UR10, UR7, 0xc00, UR6 ;  /* 0x00000c00070a78a4 */ /* 0x000fe2000f8e0206 */
[----:B------:R-:W-:Y:S01]  /*b320*/  WARPGROUP.ARRIVE ;  /* 0x00000000000079c5 */ /* 0x000fe20000000000 */
[----:B------:R-:W-:Y:S01]  /*b330*/  UMOV UR11, 0x80000020 ;  /* 0x80000020000b7882 */ /* 0x000fe20000000000 */
[----:B------:R-:W-:Y:S01]  /*b340*/  UMOV UR15, 0x80000020 ;  /* 0x80000020000f7882 */ /* 0x000fe20000000000 */
[----:B------:R-:W-:Y:S01]  /*b350*/  UIADD3 UR14, UR10, 0x40, URZ ;  /* 0x000000400a0e7890 */ /* 0x000fe2000fffe03f */
[----:B------:R-:W-:-:S04]  /*b360*/  F2FP.F16.F32.PACK_AB R111, R111, R9 ;  /* 0x000000096f6f723e */ /* 0x000fc800000000ff */
[----:B------:R-:W-:Y:S01]  /*b370*/  HGMMA.64x96x16.F32 R152, R68, gdesc[UR8].tnspB, R152, gsb0 ;  /* 0x4160000844987df0 */ /* 0x000fe20008000898 */
[----:B------:R-:W-:Y:S02]  /*b380*/  UMOV UR11, 0x80000020 ;  /* 0x80000020000b7882 */ /* 0x000fe40000000000 */
        /* <DEDUP_REMOVED lines=65> */
[----:B------:R-:W-:Y:S01]  /*b7a0*/  UIADD3 UR10, UR10, 0x3c0, URZ ;  /* 0x000003c00a0a7890 */ /* 0x000fe2000fffe03f */
[----:B------:R-:W-:Y:S02]  /*b7b0*/  WARPGROUP.DEPBAR.LE gsb0, 0x0 ;  /* 0x00008000000079c5 */ /* 0x000fe40000010000 */
[----:B------:R-:W-:-:S06]  /*b7c0*/  WARPGROUP.ARRIVE ;  /* 0x00000000000079c5 */ /* 0x000fcc0000000000 */
[----:B------:R-:W-:Y:S03]  /*b7d0*/  HGMMA.64x96x16.F32 R152, R100, gdesc[UR12].tnspB, R152, gsb0 ;  /* 0x4160000c64987df0 */ /* 0x000fe60008000898 */
[----:B------:R-:W-:Y:S02]  /*b7e0*/  WARPGROUP.DEPBAR.LE gsb0, 0x0 ;  /* 0x00008000000079c5 */ /* 0x000fe40000010000 */
[----:B------:R-:W-:-:S06]  /*b7f0*/  WARPGROUP.ARRIVE ;  /* 0x00000000000079c5 */ /* 0x000fcc0000000000 */
[----:B------:R-:W-:Y:S03]  /*b800*/  HGMMA.64x96x16.F32 R152, R108, gdesc[UR8].tnspB, R152, gsb0 ;  /* 0x416000086c987df0 */ /* 0x000fe60008000898 */
[----:B------:R-:W-:Y:S02]  /*b810*/  WARPGROUP.DEPBAR.LE gsb0, 0x0 ;  /* 0x00008000000079c5 */ /* 0x000fe40000010000 */
[----:B------:R-:W-:Y:S05]  /*b820*/  @!P0 BRA `(.L_x_30) ;  /* 0x0000000000048947 */ /* 0x000fea0003800000 */
[----:B------:R-:W-:Y:S01]  /*b830*/  BPT.TRAP 0x1 ;  /* 0x000000040000795c */ /* 0x000fe20000300000 */
.L_x_30:
[----:B------:R-:W-:-:S04]  /*b840*/  ULEA UR10, UR5, UR38, 0x3 ;  /* 0x00000026050a7291 */ /* 0x000fc8000f8e183f */
[----:B------:R-:W-:-:S04]  /*b850*/  UIADD3 UR10, UR10, 0x42028, URZ ;  /* 0x000420280a0a7890 */ /* 0x000fc8000fffe03f */
[----:B------:R-:W-:-:S09]  /*b860*/  UPRMT UR10, URZ, 0x654, UR10 ;  /* 0x000006543f0a7896 */ /* 0x000fd2000800000a */
[----:B------:R-:W-:Y:S01]  /*b870*/  SYNCS.ARRIVE.TRANS64.RED.A1T0 RZ, [UR10], RZ ;  /* 0x000000ffffff79a7 */ /* 0x000fe2000810040a */
[----:B------:R-:W-:Y:S05]  /*b880*/  @P1 BRA `(.L_x_31) ;  /* 0x0000000000041947 */ /* 0x000fea0003800000 */
[----:B------:R-:W-:Y:S01]  /*b890*/  BPT.TRAP 0x1 ;  /* 0x000000040000795c */ /* 0x000fe20000300000 */
.L_x_31:
[----:B------:R-:W-:-:S04]  /*b8a0*/  UIADD3 UR5, UR5, 0x1, URZ ;  /* 0x0000000105057890 */ /* 0x000fc8000fffe03f */
[----:B------:R-:W-:-:S04]  /*b8b0*/  UISETP.NE.AND UP0, UPT, UR5, 0x5, UPT ;  /* 0x000000050500788c */ /* 0x000fc8000bf05270 */
[----:B------:R-:W-:Y:S01]  /*b8c0*/  USEL UR10, UR5, URZ, UP0 ;  /* 0x0000003f050a7287 */ /* 0x000fe20008000000 */
[----:B------:R-:W-:Y:S11]  /*b8d0*/  @!P0 BRA `(.L_x_32) ;  /* 0x0000000000048947 */ /* 0x000ff60003800000 */
[----:B------:R-:W-:Y:S01]  /*b8e0*/  BPT.TRAP 0x1 ;  /* 0x000000040000795c */ /* 0x000fe20000300000 */
.L_x_32:
[----:B------:R-:W-:-:S04]  /*b8f0*/  ULEA UR5, UR10, UR38, 0x3 ;  /* 0x000000260a057291 */ /* 0x000fc8000f8e183f */
[----:B------:R-:W-:-:S04]  /*b900*/  UIADD3 UR5, UR5, 0x42028, URZ ;  /* 0x0004202805057890 */ /* 0x000fc8000fffe03f */
[----:B------:R-:W-:-:S09]  /*b910*/  UPRMT UR5, URZ, 0x654, UR5 ;  /* 0x000006543f057896 */ /* 0x000fd20008000005 */
[----:B------:R-:W-:Y:S01]  /*b920*/  SYNCS.ARRIVE.TRANS64.RED.A1T0 RZ, [UR5], RZ ;  /* 0x000000ffffff79a7 */ /* 0x000fe20008100405 */
[----:B------:R-:W-:Y:S05]  /*b930*/  @P1 BRA `(.L_x_33) ;  /* 0x0000000000041947 */ /* 0x000fea0003800000 */
[----:B------:R-:W-:Y:S01]  /*b940*/  BPT.TRAP 0x1 ;  /* 0x000000040000795c */ /* 0x000fe20000300000 */
.L_x_33:
[----:B------:R-:W-:Y:S01]  /*b950*/  UIADD3 UR7, UR7, 0x1, URZ ;  /* 0x0000000107077890 */ /* 0x000fe2000fffe03f */
[C---:B------:R-:W-:Y:S01]  /*b960*/  ISETP.GT.AND P2, PT, R8.reuse, 0x2, PT ;  /* 0x000000020800780c */ /* 0x040fe20003f44270 */
[----:B------:R-:W-:Y:S01]  /*b970*/  UIADD3 UR5, UR10, 0x1, URZ ;  /* 0x000000010a057890 */ /* 0x000fe2000fffe03f */
[----:B------:R-:W-:Y:S01]  /*b980*/  VIADD R8, R8, 0xffffffff ;  /* 0xffffffff08087836 */ /* 0x000fe20000000000 */
[----:B------:R-:W-:Y:S01]  /*b990*/  UISETP.NE.AND UP2, UPT, UR7, 0x5, UPT ;  /* 0x000000050700788c */ /* 0x000fe2000bf45270 */
[----:B------:R-:W-:Y:S01]  /*b9a0*/  IADD3 R3, R3, 0x100, RZ ;  /* 0x0000010003037810 */ /* 0x000fe20007ffe0ff */
[----:B------:R-:W-:Y:S01]  /*b9b0*/  UISETP.NE.AND UP0, UPT, UR5, 0x5, UPT ;  /* 0x000000050500788c */ /* 0x000fe2000bf05270 */
[----:B------:R-:W-:Y:S01]  /*b9c0*/  MOV R9, R7 ;  /* 0x0000000700097202 */ /* 0x000fe20000000f00 */
[----:B------:R-:W-:Y:S01]  /*b9d0*/  USEL UR10, URZ, 0x1, UP2 ;  /* 0x000000013f0a7887 */ /* 0x000fe20009000000 */
[----:B------:R-:W-:Y:S01]  /*b9e0*/  MOV R11, R125 ;  /* 0x0000007d000b7202 */ /* 0x000fe20000000f00 */
[----:B------:R-:W-:-:S02]  /*b9f0*/  USEL UR5, UR5, URZ, UP0 ;  /* 0x0000003f05057287 */ /* 0x000fc40008000000 */
[----:B------:R-:W-:Y:S02]  /*ba00*/  USEL UR7, UR7, URZ, UP2 ;  /* 0x0000003f07077287 */ /* 0x000fe40009000000 */
[----:B------:R-:W-:Y:S01]  /*ba10*/  LOP3.LUT R4, R4, UR10, RZ, 0x3c, !PT ;  /* 0x0000000a04047c12 */ /* 0x000fe2000f8e3cff */
[----:B------:R-:W-:Y:S09]  /*ba20*/  @P2 BRA `(.L_x_34) ;  /* 0xffffffb400342947 */ /* 0x000ff2000383ffff */
.L_x_23:
[----:B------:R-:W-:-:S13]  /*ba30*/  ISETP.GE.AND P2, PT, R8, 0x1, PT ;  /* 0x000000010800780c */ /* 0x000fda0003f46270 */
[----:B------:R-:W-:Y:S05]  /*ba40*/  @!P2 BRA `(.L_x_35) ;  /* 0x0000005c00d0a947 */ /* 0x000fea0003800000 */
[----:B------:R-:W-:Y:S01]  /*ba50*/  IMAD.MOV.U32 R9, RZ, RZ, R7 ;  /* 0x000000ffff097224 */ /* 0x000fe200078e0007 */
[----:B-1----:R-:W-:Y:S01]  /*ba60*/  MOV R10, R125 ;  /* 0x0000007d000a7202 */ /* 0x002fe20000000f00 */
[----:B------:R-:W-:-:S06]  /*ba70*/  ULDC UR33, c[0x0][0x604] ;  /* 0x0001810000217ab9 */ /* 0x000fcc0000000800 */
.L_x_46:
[----:B-1----:R-:W-:Y:S05]  /*ba80*/  @!P0 BRA `(.L_x_36) ;  /* 0x0000000000048947 */ /* 0x002fea0003800000 */
[----:B------:R-:W-:Y:S01]  /*ba90*/  BPT.TRAP 0x1 ;  /* 0x000000040000795c */ /* 0x000fe20000300000 */
.L_x_36:
[----:B------:R-:W-:Y:S01]  /*baa0*/  ULEA UR10, UR7, UR38, 0x3 ;  /* 0x00000026070a7291 */ /* 0x000fe2000f8e183f */
[----:B------:R-:W-:-:S08]  /*bab0*/  SHF.L.U32 R7, R4, 0x1f, RZ ;  /* 0x0000001f04077819 */ /* 0x000fd000000006ff */
[----:B------:R-:W1:Y:S02]  /*bac0*/  SYNCS.PHASECHK.TRANS64.TRYWAIT P2, [UR10+0x42000], R7 ;  /* 0x04200007ff0075a7 */ /* 0x000e64000804014a */
[----:B-1----:R-:W-:Y:S05]  /*bad0*/  @!P2 BRA `(.L_x_37) ;  /* 0x0000008c00a8a947 */ /* 0x002fea0003800000 */
.L_x_108:
        /* <DEDUP_REMOVED lines=41> */
.L_x_38:
[C---:B-1----:R-:W-:Y:S01]  /*bd70*/  IADD3 R7, R3.reuse, 0x1, RZ ;  /* 0x0000000103077810 */ /* 0x042fe20007ffe0ff */
[C---:B------:R-:W-:Y:S01]  /*bd80*/  VIADD R15, R3.reuse, 0x69 ;  /* 0x00000069030f7836 */ /* 0x040fe20000000000 */
[C---:B------:R-:W-:Y:S01]  /*bd90*/  IADD3 R11, R3.reuse, 0x8, RZ ;  /* 0x00000008030b7810 */ /* 0x040fe20007ffe0ff */
[C---:B------:R-:W-:Y:S01]  /*bda0*/  VIADD R23, R3.reuse, 0x79 ;  /* 0x0000007903177836 */ /* 0x040fe20000000000 */
[-C--:B------:R-:W-:Y:S01]  /*bdb0*/  ISETP.GE.AND P3, PT, R0, R7.reuse, PT ;  /* 0x000000070000720c */ /* 0x080fe20003f66270 */
[C---:B------:R-:W-:Y:S01]  /*bdc0*/  VIADD R207, R3.reuse, 0x89 ;  /* 0x0000008903cf7836 */ /* 0x040fe20000000000 */
[C---:B------:R-:W-:Y:S01]  /*bdd0*/  ISETP.GE.AND P4, PT, R2.reuse, R7, PT ;  /* 0x000000070200720c */ /* 0x040fe20003f86270 */
[----:B------:R-:W-:Y:S01]  /*bde0*/  VIADD R7, R3, 0x9 ;  /* 0x0000000903077836 */ /* 0x000fe20000000000 */
[----:B------:R-:W-:Y:S01]  /*bdf0*/  FSEL R25, R25, -INF , P3 ;  /* 0xff80000019197808 */ /* 0x000fe20001800000 */
[C---:B------:R-:W-:Y:S01]  /*be00*/  VIADD R215, R3.reuse, 0x99 ;  /* 0x0000009903d77836 */ /* 0x040fe20000000000 */
[----:B------:R-:W-:Y:S01]  /*be10*/  ISETP.GE.AND P6, PT, R2, R11, PT ;  /* 0x0000000b0200720c */ /* 0x000fe20003fc6270 */
[C---:B------:R-:W-:Y:S01]  /*be20*/  VIADD R223, R3.reuse, 0xa9 ;  /* 0x000000a903df7836 */ /* 0x040fe20000000000 */
[-C--:B------:R-:W-:Y:S01]  /*be30*/  ISETP.GE.AND P5, PT, R0, R7.reuse, PT ;  /* 0x000000070000720c */ /* 0x080fe20003fa6270 */
[C---:B------:R-:W-:Y:S01]  /*be40*/  VIADD R231, R3.reuse, 0xb9 ;  /* 0x000000b903e77836 */ /* 0x040fe20000000000 */
[----:B------:R-:W-:Y:S01]  /*be50*/  ISETP.GE.AND P3, PT, R2, R7, PT ;  /* 0x000000070200720c */ /* 0x000fe20003f66270 */
[----:B------:R-:W-:Y:S01]  /*be60*/  ULEA UR10, UR7, UR38, 0x3 ;  /* 0x00000026070a7291 */ /* 0x000fe2000f8e183f */
[----:B------:R-:W-:-:S02]  /*be70*/  IADD3 R7, R3, 0x11, RZ ;  /* 0x0000001103077810 */ /* 0x000fc40007ffe0ff */
[----:B------:R-:W-:Y:S02]  /*be80*/  FSEL R30, R30, -INF , P6 ;  /* 0xff8000001e1e7808 */ /* 0x000fe40003000000 */
[----:B------:R-:W-:Y:S02]  /*be90*/  FSEL R29, R29, -INF , P5 ;  /* 0xff8000001d1d7808 */ /* 0x000fe40002800000 */
[-C--:B------:R-:W-:Y:S02]  /*bea0*/  ISETP.GE.AND P6, PT, R0, R7.reuse, PT ;  /* 0x000000070000720c */ /* 0x080fe40003fc6270 */
[----:B------:R-:W-:Y:S01]  /*beb0*/  ISETP.GE.AND P5, PT, R2, R7, PT ;  /* 0x000000070200720c */ /* 0x000fe20003fa6270 */
[----:B------:R-:W-:Y:S01]  /*bec0*/  VIADD R7, R3, 0x19 ;  /* 0x0000001903077836 */ /* 0x000fe20000000000 */
[----:B------:R-:W-:Y:S02]  /*bed0*/  FSEL R33, R33, -INF , P6 ;  /* 0xff80000021217808 */ /* 0x000fe40003000000 */
[----:B------:R-:W-:-:S02]  /*bee0*/  ISETP.GE.AND P2, PT, R0, R11, PT ;  /* 0x0000000b0000720c */ /* 0x000fc40003f46270 */
[----:B------:R-:W-:Y:S02]  /*bef0*/  ISETP.GE.AND P6, PT, R2, R7, PT ;  /* 0x000000070200720c */ /* 0x000fe40003fc6270 */
[----:B------:R-:W-:Y:S02]  /*bf00*/  IADD3 R11, R3, 0x10, RZ ;  /* 0x00000010030b7810 */ /* 0x000fe40007ffe0ff */
[----:B------:R-:W-:Y:S02]  /*bf10*/  FSEL R39, R39, -INF , P6 ;  /* 0xff80000027277808 */ /* 0x000fe40003000000 */
[----:B------:R-:W-:Y:S02]  /*bf20*/  ISETP.GE.AND P6, PT, R0, R3, PT ;  /* 0x000000030000720c */ /* 0x000fe40003fc6270 */
[----:B------:R-:W-:Y:S02]  /*bf30*/  FSEL R27, R27, -INF , P4 ;  /* 0xff8000001b1b7808 */ /* 0x000fe40002000000 */
[----:B------:R-:W-:-:S02]  /*bf40*/  FSEL R28, R28, -INF , P2 ;  /* 0xff8000001c1c7808 */ /* 0x000fc40001000000 */
[-C--:B------:R-:W-:Y:S02]  /*bf50*/  ISETP.GE.AND P4, PT, R0, R11.reuse, PT ;  /* 0x0000000b0000720c */ /* 0x080fe40003f86270 */
[----:B------:R-:W-:Y:S02]  /*bf60*/  ISETP.GE.AND P2, PT, R2, R11, PT ;  /* 0x0000000b0200720c */ /* 0x000fe40003f46270 */
[----:B------:R-:W-:Y:S02]  /*bf70*/  IADD3 R11, R3, 0x18, RZ ;  /* 0x00000018030b7810 */ /* 0x000fe40007ffe0ff */
[----:B------:R-:W-:Y:S02]  /*bf80*/  FSEL R24, R24, -INF , P6 ;  /* 0xff80000018187808 */ /* 0x000fe40003000000 */
[----:B------:R-:W-:Y:S02]  /*bf90*/  FSEL R31, R31, -INF , P3 ;  /* 0xff8000001f1f7808 */ /* 0x000fe40001800000 */
[----:B------:R-:W-:-:S02]  /*bfa0*/  FSEL R32, R32, -INF , P4 ;  /* 0xff80000020207808 */ /* 0x000fc40002000000 */
[----:B------:R-:W-:Y:S02]  /*bfb0*/  FSEL R34, R34, -INF , P2 ;  /* 0xff80000022227808 */ /* 0x000fe40001000000 */
[-C--:B------:R-:W-:Y:S02]  /*bfc0*/  ISETP.GE.AND P3, PT, R0, R11.reuse, PT ;  /* 0x0000000b0000720c */ /* 0x080fe40003f66270 */
[----:B------:R-:W-:Y:S02]  /*bfd0*/  ISETP.GE.AND P4, PT, R2, R11, PT ;  /* 0x0000000b0200720c */ /* 0x000fe40003f86270 */
[----:B------:R-:W-:Y:S02]  /*bfe0*/  ISETP.GE.AND P2, PT, R0, R7, PT ;  /* 0x000000070000720c */ /* 0x000fe40003f46270 */
[C---:B------:R-:W-:Y:S02]  /*bff0*/  IADD3 R11, R3.reuse, 0x20, RZ ;  /* 0x00000020030b7810 */ /* 0x040fe40007ffe0ff */
[----:B------:R-:W-:-:S02]  /*c000*/  IADD3 R7, R3, 0x21, RZ ;  /* 0x0000002103077810 */ /* 0x000fc40007ffe0ff */
[----:B------:R-:W-:Y:S02]  /*c010*/  FMNMX R12, R24, R9, !PT ;  /* 0x00000009180c7209 */ /* 0x000fe40007800000 */
[----:B------:R-:W-:Y:S02]  /*c020*/  FSEL R35, R35, -INF , P5 ;  /* 0xff80000023237808 */ /* 0x000fe40002800000 */
[----:B------:R-:W-:Y:S02]  /*c030*/  FSEL R36, R36, -INF , P3 ;  /* 0xff80000024247808 */ /* 0x000fe40001800000 */
[----:B------:R-:W-:Y:S02]  /*c040*/  FSEL R38, R38, -INF , P4 ;  /* 0xff80000026267808 */ /* 0x000fe40002000000 */
[----:B------:R-:W-:Y:S02]  /*c050*/  FSEL R37, R37, -INF , P2 ;  /* 0xff80000025257808 */ /* 0x000fe40001000000 */
[----:B------:R-:W-:-:S02]  /*c060*/  ISETP.GE.AND P5, PT, R0, R11, PT ;  /* 0x0000000b0000720c */ /* 0x000fc40003fa6270 */
[----:B------:R-:W-:Y:S01]  /*c070*/  ISETP.GE.AND P3, PT, R2, R11, PT ;  /* 0x0000000b0200720c */ /* 0x000fe20003f66270 */
[----:B------:R-:W-:Y:S01]  /*c080*/  VIADD R11, R3, 0x29 ;  /* 0x00000029030b7836 */ /* 0x000fe20000000000 */
[-C--:B------:R-:W-:Y:S02]  /*c090*/  ISETP.GE.AND P4, PT, R0, R7.reuse, PT ;  /* 0x000000070000720c */ /* 0x080fe40003f86270 */
[----:B------:R-:W-:Y:S02]  /*c0a0*/  ISETP.GE.AND P2, PT, R2, R7, PT ;  /* 0x000000070200720c */ /* 0x000fe40003f46270 */
[----:B------:R-:W-:Y:S02]  /*c0b0*/  FMNMX R13, R25, R12, !PT ;  /* 0x0000000c190d7209 */ /* 0x000fe40007800000 */
[----:B------:R-:W-:Y:S02]  /*c0c0*/  IADD3 R7, R3, 0x28, RZ ;  /* 0x0000002803077810 */ /* 0x000fe40007ffe0ff */
[----:B------:R-:W-:-:S02]  /*c0d0*/  FSEL R40, R40, -INF , P5 ;  /* 0xff80000028287808 */ /* 0x000fc40002800000 */
[----:B------:R-:W-:Y:S02]  /*c0e0*/  FSEL R42, R42, -INF , P3 ;  /* 0xff8000002a2a7808 */ /* 0x000fe40001800000 */
[----:B------:R-:W-:Y:S02]  /*c0f0*/  FMNMX R12, R28, R13, !PT ;  /* 0x0000000d1c0c7209 */ /* 0x000fe40007800000 */
[-C--:B------:R-:W-:Y:S02]  /*c100*/  ISETP.GE.AND P5, PT, R0, R7.reuse, PT ;  /* 0x000000070000720c */ /* 0x080fe40003fa6270 */
[----:B------:R-:W-:Y:S02]  /*c110*/  ISETP.GE.AND P3, PT, R2, R7, PT ;  /* 0x000000070200720c */ /* 0x000fe40003f66270 */
[----:B------:R-:W-:Y:S02]  /*c120*/  IADD3 R7, R3, 0x30, RZ ;  /* 0x0000003003077810 */ /* 0x000fe40007ffe0ff */
[----:B------:R-:W-:-:S02]  /*c130*/  FMNMX R13, R29, R12, !PT ;  /* 0x0000000c1d0d7209 */ /* 0x000fc40007800000 */
[----:B------:R-:W-:Y:S02]  /*c140*/  FSEL R41, R41, -INF , P4 ;  /* 0xff80000029297808 */ /* 0x000fe40002000000 */
[----:B------:R-:W-:Y:S02]  /*c150*/  FSEL R43, R43, -INF , P2 ;  /* 0xff8000002b2b7808 */ /* 0x000fe40001000000 */
[----:B------:R-:W-:Y:S02]  /*c160*/  FSEL R44, R44, -INF , P5 ;  /* 0xff8000002c2c7808 */ /* 0x000fe40002800000 */
[----:B------:R-:W-:Y:S02]  /*c170*/  ISETP.GE.AND P4, PT, R2, R11, PT ;  /* 0x0000000b0200720c */ /* 0x000fe40003f86270 */
[-C--:B------:R-:W-:Y:S02]  /*c180*/  ISETP.GE.AND P2, PT, R0, R7.reuse, PT ;  /* 0x000000070000720c */ /* 0x080fe40003f46270 */
[----:B------:R-:W-:-:S02]  /*c190*/  ISETP.GE.AND P5, PT, R2, R7, PT ;  /* 0x000000070200720c */ /* 0x000fc40003fa6270 */
[----:B------:R-:W-:Y:S02]  /*c1a0*/  IADD3 R7, R3, 0x38, RZ ;  /* 0x0000003803077810 */ /* 0x000fe40007ffe0ff */
[----:B------:R-:W-:Y:S02]  /*c1b0*/  FMNMX R12, R32, R13, !PT ;  /* 0x0000000d200c7209 */ /* 0x000fe40007800000 */
[----:B------:R-:W-:Y:S02]  /*c1c0*/  FSEL R47, R47, -INF , P4 ;  /* 0xff8000002f2f7808 */ /* 0x000fe40002000000 */
[----:B------:R-:W-:Y:S02]  /*c1d0*/  FSEL R48, R48, -INF , P2 ;  /* 0xff80000030307808 */ /* 0x000fe40001000000 */
[-C--:B------:R-:W-:Y:S02]  /*c1e0*/  ISETP.GE.AND P4, PT, R0, R7.reuse, PT ;  /* 0x000000070000720c */ /* 0x080fe40003f86270 */
[----:B------:R-:W-:-:S02]  /*c1f0*/  ISETP.GE.AND P2, PT, R2, R7, PT ;  /* 0x000000070200720c */ /* 0x000fc40003f46270 */
[----:B------:R-:W-:Y:S02]  /*c200*/  FMNMX R7, R33, R12, !PT ;  /* 0x0000000c21077209 */ /* 0x000fe40007800000 */
[----:B------:R-:W-:Y:S02]  /*c210*/  ISETP.GE.AND P6, PT, R0, R11, PT ;  /* 0x0000000b0000720c */ /* 0x000fe40003fc6270 */
[----:B------:R-:W-:Y:S02]  /*c220*/  FMNMX R12, R36, R7, !PT ;  /* 0x00000007240c7209 */ /* 0x000fe40007800000 */
[----:B------:R-:W-:Y:S02]  /*c230*/  IADD3 R11, R3, 0x31, RZ ;  /* 0x00000031030b7810 */ /* 0x000fe40007ffe0ff */
[----:B------:R-:W-:Y:S02]  /*c240*/  FMNMX R13, R37, R12, !PT ;  /* 0x0000000c250d7209 */ /* 0x000fe40007800000 */
[----:B------:R-:W-:-:S02]  /*c250*/  FSEL R45, R45, -INF , P6 ;  /* 0xff8000002d2d7808 */ /* 0x000fc40003000000 */
[----:B------:R-:W-:Y:S02]  /*c260*/  FMNMX R12, R40, R13, !PT ;  /* 0x0000000d280c7209 */ /* 0x000fe40007800000 */
[----:B------:R-:W-:Y:S02]  /*c270*/  FSEL R46, R46, -INF , P3 ;  /* 0xff8000002e2e7808 */ /* 0x000fe40001800000 */
[----:B------:R-:W-:Y:S02]  /*c280*/  FMNMX R13, R41, R12, !PT ;  /* 0x0000000c290d7209 */ /* 0x000fe40007800000 */
[----:B------:R-:W-:Y:S02]  /*c290*/  ISETP.GE.AND P3, PT, R0, R11, PT ;  /* 0x0000000b0000720c */ /* 0x000fe40003f66270 */
[----:B------:R-:W-:Y:S02]  /*c2a0*/  FMNMX R12, R44, R13, !PT ;  /* 0x0000000d2c0c7209 */ /* 0x000fe40007800000 */
[----:B------:R-:W-:Y:S01]  /*c2b0*/  ISETP.GE.AND P6, PT, R2, R11, PT ;  /* 0x0000000b0200720c */ /* 0x000fe20003fc6270 */
[----:B------:R-:W-:Y:S01]  /*c2c0*/  VIADD R11, R3, 0x39 ;  /* 0x00000039030b7836 */ /* 0x000fe20000000000 */
[----:B------:R-:W-:-:S02]  /*c2d0*/  FMNMX R13, R45, R12, !PT ;  /* 0x0000000c2d0d7209 */ /* 0x000fc40007800000 */
[----:B------:R-:W-:Y:S02]  /*c2e0*/  IADD3 R7, R3, 0x40, RZ ;  /* 0x0000004003077810 */ /* 0x000fe40007ffe0ff */
[----:B------:R-:W-:Y:S02]  /*c2f0*/  FSEL R50, R50, -INF , P5 ;  /* 0xff80000032327808 */ /* 0x000fe40002800000 */
[----:B------:R-:W-:Y:S02]  /*c300*/  FSEL R49, R49, -INF , P3 ;  /* 0xff80000031317808 */ /* 0x000fe40001800000 */
[----:B------:R-:W-:Y:S02]  /*c310*/  FSEL R51, R51, -INF , P6 ;  /* 0xff80000033337808 */ /* 0x000fe40003000000 */
[----:B------:R-:W-:Y:S02]  /*c320*/  FSEL R52, R52, -INF , P4 ;  /* 0xff80000034347808 */ /* 0x000fe40002000000 */
[----:B------:R-:W-:-:S02]  /*c330*/  FMNMX R12, R48, R13, !PT ;  /* 0x0000000d300c7209 */ /* 0x000fc40007800000 */
[-C--:B------:R-:W-:Y:S02]  /*c340*/  ISETP.GE.AND P5, PT, R0, R11.reuse, PT ;  /* 0x0000000b0000720c */ /* 0x080fe40003fa6270 */
[----:B------:R-:W-:Y:S02]  /*c350*/  ISETP.GE.AND P3, PT, R2, R11, PT ;  /* 0x0000000b0200720c */ /* 0x000fe40003f66270 */
[-C--:B------:R-:W-:Y:S02]  /*c360*/  ISETP.GE.AND P6, PT, R0, R7.reuse, PT ;  /* 0x000000070000720c */ /* 0x080fe40003fc6270 */
[----:B------:R-:W-:Y:S02]  /*c370*/  ISETP.GE.AND P4, PT, R2, R7, PT ;  /* 0x000000070200720c */ /* 0x000fe40003f86270 */
[C---:B------:R-:W-:Y:S02]  /*c380*/  IADD3 R11, R3.reuse, 0x41, RZ ;  /* 0x00000041030b7810 */ /* 0x040fe40007ffe0ff */
[----:B------:R-:W-:-:S02]  /*c390*/  IADD3 R7, R3, 0x48, RZ ;  /* 0x0000004803077810 */ /* 0x000fc40007ffe0ff */
[----:B------:R-:W-:Y:S02]  /*c3a0*/  FMNMX R13, R49, R12, !PT ;  /* 0x0000000c310d7209 */ /* 0x000fe40007800000 */
[----:B------:R-:W-:Y:S02]  /*c3b0*/  FSEL R53, R53, -INF , P5 ;  /* 0xff80000035357808 */ /* 0x000fe40002800000 */
[----:B------:R-:W-:Y:S02]  /*c3c0*/  FSEL R55, R55, -INF , P3 ;  /* 0xff80000037377808 */ /* 0x000fe40001800000 */
[----:B------:R-:W-:Y:S02]  /*c3d0*/  FSEL R56, R56, -INF , P6 ;  /* 0xff80000038387808 */ /* 0x000fe40003000000 */
[----:B------:R-:W-:Y:S02]  /*c3e0*/  ISETP.GE.AND P5, PT, R2, R11, PT ;  /* 0x0000000b0200720c */ /* 0x000fe40003fa6270 */
[----:B------:R-:W-:-:S02]  /*c3f0*/  ISETP.GE.AND P3, PT, R0, R7, PT ;  /* 0x000000070000720c */ /* 0x000fc40003f66270 */
[----:B------:R-:W-:Y:S02]  /*c400*/  ISETP.GE.AND P6, PT, R2, R7, PT ;  /* 0x000000070200720c */ /* 0x000fe40003fc6270 */
[----:B------:R-:W-:Y:S02]  /*c410*/  IADD3 R7, R3, 0x50, RZ ;  /* 0x0000005003077810 */ /* 0x000fe40007ffe0ff */
[----:B------:R-:W-:Y:S02]  /*c420*/  FMNMX R12, R52, R13, !PT ;  /* 0x0000000d340c7209 */ /* 0x000fe40007800000 */
[----:B------:R-:W-:Y:S02]  /*c430*/  FSEL R59, R59, -INF , P5 ;  /* 0xff8000003b3b7808 */ /* 0x000fe40002800000 */
[----:B------:R-:W-:Y:S02]  /*c440*/  FSEL R60, R60, -INF , P3 ;  /* 0xff8000003c3c7808 */ /* 0x000fe40001800000 */
[----:B------:R-:W-:-:S02]  /*c450*/  FSEL R54, R54, -INF , P2 ;  /* 0xff80000036367808 */ /* 0x000fc40001000000 */
[-C--:B------:R-:W-:Y:S02]  /*c460*/  ISETP.GE.AND P5, PT, R0, R7.reuse, PT ;  /* 0x000000070000720c */ /* 0x080fe40003fa6270 */
[----:B------:R-:W-:Y:S02]  /*c470*/  ISETP.GE.AND P3, PT, R2, R7, PT ;  /* 0x000000070200720c */ /* 0x000fe40003f66270 */
[----:B------:R-:W-:Y:S01]  /*c480*/  ISETP.GE.AND P2, PT, R0, R11, PT ;  /* 0x0000000b0000720c */ /* 0x000fe20003f46270 */
[----:B------:R-:W-:Y:S01]  /*c490*/  VIADD R11, R3, 0x49 ;  /* 0x00000049030b7836 */ /* 0x000fe20000000000 */
[----:B------:R-:W-:Y:S02]  /*c4a0*/  FMNMX R7, R53, R12, !PT ;  /* 0x0000000c35077209 */ /* 0x000fe40007800000 */
[----:B------:R-:W-:Y:S02]  /*c4b0*/  FSEL R57, R57, -INF , P2 ;  /* 0xff80000039397808 */ /* 0x000fe40001000000 */
[----:B------:R-:W-:-:S02]  /*c4c0*/  FMNMX R12, R56, R7, !PT ;  /* 0x00000007380c7209 */ /* 0x000fc40007800000 */
[----:B------:R-:W-:Y:S02]  /*c4d0*/  FSEL R58, R58, -INF , P4 ;  /* 0xff8000003a3a7808 */ /* 0x000fe40002000000 */
[-C--:B------:R-:W-:Y:S02]  /*c4e0*/  ISETP.GE.AND P4, PT, R0, R11.reuse, PT ;  /* 0x0000000b0000720c */ /* 0x080fe40003f86270 */
[----:B------:R-:W-:Y:S02]  /*c4f0*/  FMNMX R13, R57, R12, !PT ;  /* 0x0000000c390d7209 */ /* 0x000fe40007800000 */
[----:B------:R-:W-:Y:S02]  /*c500*/  ISETP.GE.AND P2, PT, R2, R11, PT ;  /* 0x0000000b0200720c */ /* 0x000fe40003f46270 */
[C---:B------:R-:W-:Y:S02]  /*c510*/  IADD3 R7, R3.reuse, 0x58, RZ ;  /* 0x0000005803077810 */ /* 0x040fe40007ffe0ff */
[----:B------:R-:W-:-:S02]  /*c520*/  IADD3 R11, R3, 0x51, RZ ;  /* 0x00000051030b7810 */ /* 0x000fc40007ffe0ff */
[----:B------:R-:W-:Y:S02]  /*c530*/  FSEL R61, R61, -INF , P4 ;  /* 0xff8000003d3d7808 */ /* 0x000fe40002000000 */
[----:B------:R-:W-:Y:S02]  /*c540*/  FMNMX R12, R60, R13, !PT ;  /* 0x0000000d3c0c7209 */ /* 0x000fe40007800000 */
[----:B------:R-:W-:Y:S02]  /*c550*/  FSEL R63, R63, -INF , P2 ;  /* 0xff8000003f3f7808 */ /* 0x000fe40001000000 */
[----:B------:R-:W-:Y:S02]  /*c560*/  FSEL R64, R64, -INF , P5 ;  /* 0xff80000040407808 */ /* 0x000fe40002800000 */
[----:B------:R-:W-:Y:S02]  /*c570*/  FSEL R62, R62, -INF , P6 ;  /* 0xff8000003e3e7808 */ /* 0x000fe40003000000 */
[----:B------:R-:W-:-:S02]  /*c580*/  ISETP.GE.AND P2, PT, R0, R7, PT ;  /* 0x000000070000720c */ /* 0x000fc40003f46270 */
[----:B------:R-:W-:Y:S02]  /*c590*/  ISETP.GE.AND P5, PT, R2, R7, PT ;  /* 0x000000070200720c */ /* 0x000fe40003fa6270 */
[-C--:B------:R-:W-:Y:S02]  /*c5a0*/  ISETP.GE.AND P6, PT, R0, R11.reuse, PT ;  /* 0x0000000b0000720c */ /* 0x080fe40003fc6270 */
[----:B------:R-:W-:Y:S02]  /*c5b0*/  FMNMX R7, R61, R12, !PT ;  /* 0x0000000c3d077209 */ /* 0x000fe40007800000 */
[----:B------:R-:W-:Y:S01]  /*c5c0*/  ISETP.GE.AND P4, PT, R2, R11, PT ;  /* 0x0000000b0200720c */ /* 0x000fe20003f86270 */
[----:B------:R-:W-:Y:S01]  /*c5d0*/  VIADD R11, R3, 0x59 ;  /* 0x00000059030b7836 */ /* 0x000fe20000000000 */
[----:B------:R-:W-:Y:S02]  /*c5e0*/  FSEL R65, R65, -INF , P6 ;  /* 0xff80000041417808 */ /* 0x000fe40003000000 */
[----:B------:R-:W-:-:S02]  /*c5f0*/  FMNMX R12, R64, R7, !PT ;  /* 0x00000007400c7209 */ /* 0x000fc40007800000 */
[----:B------:R-:W-:Y:S02]  /*c600*/  FSEL R66, R66, -INF , P3 ;  /* 0xff80000042427808 */ /* 0x000fe40001800000 */
[-C--:B------:R-:W-:Y:S02]  /*c610*/  ISETP.GE.AND P3, PT, R0, R11.reuse, PT ;  /* 0x0000000b0000720c */ /* 0x080fe40003f66270 */
[----:B------:R-:W-:Y:S02]  /*c620*/  ISETP.GE.AND P6, PT, R2, R11, PT ;  /* 0x0000000b0200720c */ /* 0x000fe40003fc6270 */
[----:B------:R-:W-:Y:S02]  /*c630*/  IADD3 R11, R3, 0x60, RZ ;  /* 0x00000060030b7810 */ /* 0x000fe40007ffe0ff */
[----:B------:R-:W-:Y:S02]  /*c640*/  FSEL R68, R68, -INF , P2 ;  /* 0xff80000044447808 */ /* 0x000fe40001000000 */
[----:B------:R-:W-:-:S02]  /*c650*/  FMNMX R17, R65, R12, !PT ;  /* 0x0000000c41117209 */ /* 0x000fc40007800000 */
[----:B------:R-:W-:Y:S02]  /*c660*/  IADD3 R7, R3, 0x61, RZ ;  /* 0x0000006103077810 */ /* 0x000fe40007ffe0ff */
[----:B------:R-:W-:Y:S02]  /*c670*/  ISETP.GE.AND P2, PT, R0, R11, PT ;  /* 0x0000000b0000720c */ /* 0x000fe40003f46270 */
[----:B------:R-:W-:Y:S02]  /*c680*/  FSEL R69, R69, -INF , P3 ;  /* 0xff80000045457808 */ /* 0x000fe40001800000 */
[----:B------:R-:W-:Y:S02]  /*c690*/  FMNMX R12, R68, R17, !PT ;  /* 0x00000011440c7209 */ /* 0x000fe40007800000 */
[----:B------:R-:W-:Y:S02]  /*c6a0*/  IADD3 R13, R3, 0x68, RZ ;  /* 0x00000068030d7810 */ /* 0x000fe40007ffe0ff */
[----:B------:R-:W-:-:S02]  /*c6b0*/  ISETP.GE.AND P3, PT, R0, R7, PT ;  /* 0x000000070000720c */ /* 0x000fc40003f66270 */
[----:B------:R-:W-:Y:S02]  /*c6c0*/  FSEL R72, R72, -INF , P2 ;  /* 0xff80000048487808 */ /* 0x000fe40001000000 */
[----:B------:R-:W-:Y:S02]  /*c6d0*/  FMNMX R21, R69, R12, !PT ;  /* 0x0000000c45157209 */ /* 0x000fe40007800000 */
[----:B------:R-:W-:Y:S02]  /*c6e0*/  ISETP.GE.AND P2, PT, R0, R13, PT ;  /* 0x0000000d0000720c */ /* 0x000fe40003f46270 */
[----:B------:R-:W-:Y:S02]  /*c6f0*/  FSEL R73, R73, -INF , P3 ;  /* 0xff80000049497808 */ /* 0x000fe40001800000 */
[----:B------:R-:W-:Y:S02]  /*c700*/  FMNMX R12, R72, R21, !PT ;  /* 0x00000015480c7209 */ /* 0x000fe40007800000 */
[----:B------:R-:W-:-:S02]  /*c710*/  IADD3 R17, R3, 0x70, RZ ;  /* 0x0000007003117810 */ /* 0x000fc40007ffe0ff */
[----:B------:R-:W-:Y:S02]  /*c720*/  ISETP.GE.AND P3, PT, R0, R15, PT ;  /* 0x0000000f0000720c */ /* 0x000fe40003f66270 */
[----:B------:R-:W-:Y:S02]  /*c730*/  FSEL R76, R76, -INF , P2 ;  /* 0xff8000004c4c7808 */ /* 0x000fe40001000000 */
[----:B------:R-:W-:Y:S02]  /*c740*/  FMNMX R201, R73, R12, !PT ;  /* 0x0000000c49c97209 */ /* 0x000fe40007800000 */
[----:B------:R-:W-:Y:S02]  /*c750*/  IADD3 R19, R3, 0x71, RZ ;  /* 0x0000007103137810 */ /* 0x000fe40007ffe0ff */
[----:B------:R-:W-:Y:S02]  /*c760*/  ISETP.GE.AND P2, PT, R0, R17, PT ;  /* 0x000000110000720c */ /* 0x000fe40003f46270 */
[----:B------:R-:W-:-:S02]  /*c770*/  FSEL R77, R77, -INF , P3 ;  /* 0xff8000004d4d7808 */ /* 0x000fc40001800000 */
[----:B------:R-:W-:Y:S02]  /*c780*/  FMNMX R12, R76, R201, !PT ;  /* 0x000000c94c0c7209 */ /* 0x000fe40007800000 */
[----:B------:R-:W-:Y:S02]  /*c790*/  IADD3 R21, R3, 0x78, RZ ;  /* 0x0000007803157810 */ /* 0x000fe40007ffe0ff */
[----:B------:R-:W-:Y:S02]  /*c7a0*/  ISETP.GE.AND P3, PT, R0, R19, PT ;  /* 0x000000130000720c */ /* 0x000fe40003f66270 */
[----:B------:R-:W-:Y:S02]  /*c7b0*/  FSEL R80, R80, -INF , P2 ;  /* 0xff80000050507808 */ /* 0x000fe40001000000 */
[----:B------:R-:W-:Y:S02]  /*c7c0*/  FMNMX R205, R77, R12, !PT ;  /* 0x0000000c4dcd7209 */ /* 0x000fe40007800000 */
[----:B------:R-:W-:-:S02]  /*c7d0*/  ISETP.GE.AND P2, PT, R0, R21, PT ;  /* 0x000000150000720c */ /* 0x000fc40003f46270 */
[----:B------:R-:W-:Y:S02]  /*c7e0*/  FSEL R81, R81, -INF , P3 ;  /* 0xff80000051517808 */ /* 0x000fe40001800000 */
[----:B------:R-:W-:Y:S02]  /*c7f0*/  FMNMX R12, R80, R205, !PT ;  /* 0x000000cd500c7209 */ /* 0x000fe40007800000 */
[----:B------:R-:W-:Y:S02]  /*c800*/  IADD3 R201, R3, 0x80, RZ ;  /* 0x0000008003c97810 */ /* 0x000fe40007ffe0ff */
[----:B------:R-:W-:Y:S02]  /*c810*/  ISETP.GE.AND P3, PT, R0, R23, PT ;  /* 0x000000170000720c */ /* 0x000fe40003f66270 */
        /* <DEDUP_REMOVED lines=57> */
[----:B------:R-:W-:Y:S01]  /*cbb0*/  FMNMX R14, R112, R237, !PT ;  /* 0x000000ed700e7209 */ /* 0x000fe20007800000 */
[C---:B------:R-:W-:Y:S01]  /*cbc0*/  VIADD R237, R3.reuse, 0xc9 ;  /* 0x000000c903ed7836 */ /* 0x040fe20000000000 */
        /* <DEDUP_REMOVED lines=18> */
[----:B------:R-:W-:Y:S01]  /*ccf0*/  FMNMX R200, R18, R20, !PT ;  /* 0x0000001412c87209 */ /* 0x000fe20007800000 */
[C---:B------:R-:W-:Y:S01]  /*cd00*/  VIADD R20, R3.reuse, 0xd9 ;  /* 0x000000d903147836 */ /* 0x040fe20000000000 */
        /* <DEDUP_REMOVED lines=11> */
[----:B------:R-:W-:Y:S02]  /*cdc0*/  ISETP.GE.AND P3, PT, R0, R20, PT ;  /* 0x000000140000720c */ /* 0x000fe40003f66270 */
[----:B------:R-:W-:Y:S02]  /*cdd0*/  IADD3 R125, R3, 0xe0, RZ ;  /* 0x000000e0037d7810 */ /* 0x000fe40007ffe0ff */
[----:B------:R-:W-:Y:S02]  /*cde0*/  FSEL R132, R132, -INF , P2 ;  /* 0xff80000084847808 */ /* 0x000fe40001000000 */
[----:B------:R-:W-:-:S02]  /*cdf0*/  FMNMX R200, R129, R200, !PT ;  /* 0x000000c881c87209 */ /* 0x000fc40007800000 */
[----:B------:R-:W-:Y:S02]  /*ce00*/  FSEL R133, R133, -INF , P3 ;  /* 0xff80000085857808 */ /* 0x000fe40001800000 */
[----:B------:R-:W-:Y:S02]  /*ce10*/  ISETP.GE.AND P2, PT, R2, R11, PT ;  /* 0x0000000b0200720c */ /* 0x000fe40003f46270 */
[----:B------:R-:W-:Y:S02]  /*ce20*/  ISETP.GE.AND P3, PT, R0, R125, PT ;  /* 0x0000007d0000720c */ /* 0x000fe40003f66270 */
[----:B------:R-:W-:Y:S02]  /*ce30*/  IADD3 R11, R3, 0xe1, RZ ;  /* 0x000000e1030b7810 */ /* 0x000fe40007ffe0ff */
[----:B------:R-:W-:Y:S02]  /*ce40*/  FMNMX R202, R132, R200, !PT ;  /* 0x000000c884ca7209 */ /* 0x000fe40007800000 */
[----:B------:R-:W-:-:S02]  /*ce50*/  FSEL R136, R136, -INF , P3 ;  /* 0xff80000088887808 */ /* 0x000fc40001800000 */
[----:B------:R-:W-:Y:S02]  /*ce60*/  ISETP.GE.AND P3, PT, R0, R11, PT ;  /* 0x0000000b0000720c */ /* 0x000fe40003f66270 */
[----:B------:R-:W-:Y:S02]  /*ce70*/  FMNMX R202, R133, R202, !PT ;  /* 0x000000ca85ca7209 */ /* 0x000fe40007800000 */
[----:B------:R-:W-:Y:S02]  /*ce80*/  IADD3 R200, R3, 0xe8, RZ ;  /* 0x000000e803c87810 */ /* 0x000fe40007ffe0ff */
[----:B------:R-:W-:Y:S02]  /*ce90*/  FSEL R137, R137, -INF , P3 ;  /* 0xff80000089897808 */ /* 0x000fe40001800000 */
[----:B------:R-:W-:Y:S01]  /*cea0*/  FMNMX R206, R136, R202, !PT ;  /* 0x000000ca88ce7209 */ /* 0x000fe20007800000 */
[----:B------:R-:W-:Y:S01]  /*ceb0*/  VIADD R202, R3, 0xe9 ;  /* 0x000000e903ca7836 */ /* 0x000fe20000000000 */
[----:B------:R-:W-:-:S02]  /*cec0*/  ISETP.GE.AND P3, PT, R0, R200, PT ;  /* 0x000000c80000720c */ /* 0x000fc40003f66270 */
[----:B------:R-:W-:Y:S02]  /*ced0*/  FMNMX R208, R137, R206, !PT ;  /* 0x000000ce89d07209 */ /* 0x000fe40007800000 */
[----:B------:R-:W-:Y:S02]  /*cee0*/  FSEL R204, R140, -INF , P3 ;  /* 0xff8000008ccc7808 */ /* 0x000fe40001800000 */
[C---:B------:R-:W-:Y:S02]  /*cef0*/  ISETP.GE.AND P3, PT, R0.reuse, R202, PT ;  /* 0x000000ca0000720c */ /* 0x040fe40003f66270 */
[----:B------:R-:W-:Y:S02]  /*cf00*/  IADD3 R140, R3, 0xf0, RZ ;  /* 0x000000f0038c7810 */ /* 0x000fe40007ffe0ff */
[----:B------:R-:W-:Y:S02]  /*cf10*/  FSEL R206, R141, -INF , P3 ;  /* 0xff8000008dce7808 */ /* 0x000fe40001800000 */
[----:B------:R-:W-:-:S02]  /*cf20*/  ISETP.GE.AND P3, PT, R0, R140, PT ;  /* 0x0000008c0000720c */ /* 0x000fc40003f66270 */
[----:B------:R-:W-:Y:S02]  /*cf30*/  FMNMX R208, R204, R208, !PT ;  /* 0x000000d0ccd07209 */ /* 0x000fe40007800000 */
[C---:B------:R-:W-:Y:S02]  /*cf40*/  IADD3 R141, R3.reuse, 0xf1, RZ ;  /* 0x000000f1038d7810 */ /* 0x040fe40007ffe0ff */
[----:B------:R-:W-:Y:S02]  /*cf50*/  FSEL R144, R144, -INF , P3 ;  /* 0xff80000090907808 */ /* 0x000fe40001800000 */
[----:B------:R-:W-:Y:S02]  /*cf60*/  ISETP.GE.AND P3, PT, R0, R141, PT ;  /* 0x0000008d0000720c */ /* 0x000fe40003f66270 */
[----:B------:R-:W-:Y:S02]  /*cf70*/  FMNMX R210, R206, R208, !PT ;  /* 0x000000d0ced27209 */ /* 0x000fe40007800000 */
[----:B------:R-:W-:-:S02]  /*cf80*/  IADD3 R208, R3, 0xf8, RZ ;  /* 0x000000f803d07810 */ /* 0x000fc40007ffe0ff */
[----:B------:R-:W-:Y:S02]  /*cf90*/  FSEL R145, R145, -INF , P3 ;  /* 0xff80000091917808 */ /* 0x000fe40001800000 */
[----:B------:R-:W-:Y:S01]  /*cfa0*/  FMNMX R212, R144, R210, !PT ;  /* 0x000000d290d47209 */ /* 0x000fe20007800000 */
[----:B------:R-:W-:Y:S01]  /*cfb0*/  VIADD R210, R3, 0xf9 ;  /* 0x000000f903d27836 */ /* 0x000fe20000000000 */
[----:B------:R-:W-:Y:S02]  /*cfc0*/  ISETP.GE.AND P3, PT, R0, R208, PT ;  /* 0x000000d00000720c */ /* 0x000fe40003f66270 */
[----:B------:R-:W-:Y:S02]  /*cfd0*/  FMNMX R212, R145, R212, !PT ;  /* 0x000000d491d47209 */ /* 0x000fe40007800000 */
[----:B------:R-:W-:Y:S02]  /*cfe0*/  FSEL R148, R148, -INF , P3 ;  /* 0xff80000094947808 */ /* 0x000fe40001800000 */
[----:B------:R-:W-:-:S02]  /*cff0*/  ISETP.GE.AND P3, PT, R0, R210, PT ;  /* 0x000000d20000720c */ /* 0x000fc40003f66270 */
[----:B------:R-:W-:Y:S02]  /*d000*/  FMNMX R212, R148, R212, !PT ;  /* 0x000000d494d47209 */ /* 0x000fe40007800000 */
[----:B------:R-:W-:Y:S02]  /*d010*/  FSEL R149, R149, -INF , P3 ;  /* 0xff80000095957808 */ /* 0x000fe40001800000 */
[----:B------:R-:W-:Y:S02]  /*d020*/  ISETP.GE.AND P3, PT, R2, R7, PT ;  /* 0x000000070200720c */ /* 0x000fe40003f66270 */
[----:B------:R-:W-:Y:S02]  /*d030*/  FMNMX R212, R149, R212, !PT ;  /* 0x000000d495d47209 */ /* 0x000fe40007800000 */
[----:B------:R-:W-:Y:S02]  /*d040*/  FSEL R70, R70, -INF , P5 ;  /* 0xff80000046467808 */ /* 0x000fe40002800000 */
[----:B------:R-:W-:Y:S01]  /*d050*/  ISETP.GE.AND P5, PT, R2, R15, PT ;  /* 0x0000000f0200720c */ /* 0x000fe20003fa6270 */
[----:B------:R-:W1:Y:S01]  /*d060*/  SHFL.BFLY PT, R7, R212, 0x1, 0x1f ;  /* 0x0c201f00d4077f89 */ /* 0x000e6200000e0000 */
[----:B------:R-:W-:-:S02]  /*d070*/  FSEL R71, R71, -INF , P6 ;  /* 0xff80000047477808 */ /* 0x000fc40003000000 */
[----:B------:R-:W-:Y:S02]  /*d080*/  FSEL R79, R79, -INF , P5 ;  /* 0xff8000004f4f7808 */ /* 0x000fe40002800000 */
[C---:B------:R-:W-:Y:S02]  /*d090*/  ISETP.GE.AND P5, PT, R2.reuse, R201, PT ;  /* 0x000000c90200720c */ /* 0x040fe40003fa6270 */
[C---:B------:R-:W-:Y:S02]  /*d0a0*/  ISETP.GE.AND P6, PT, R2.reuse, R17, PT ;  /* 0x000000110200720c */ /* 0x040fe40003fc6270 */
[----:B------:R-:W-:Y:S02]  /*d0b0*/  FSEL R75, R75, -INF , P3 ;  /* 0xff8000004b4b7808 */ /* 0x000fe40001800000 */
[----:B------:R-:W-:Y:S02]  /*d0c0*/  ISETP.GE.AND P3, PT, R2, R21, PT ;  /* 0x000000150200720c */ /* 0x000fe40003f66270 */
[----:B------:R-:W-:-:S02]  /*d0d0*/  FSEL R90, R90, -INF , P5 ;  /* 0xff8000005a5a7808 */ /* 0x000fc40002800000 */
[----:B------:R-:W-:Y:S02]  /*d0e0*/  ISETP.GE.AND P5, PT, R2, R211, PT ;  /* 0x000000d30200720c */ /* 0x000fe40003fa6270 */
[----:B------:R-:W-:Y:S02]  /*d0f0*/  FSEL R82, R82, -INF , P6 ;  /* 0xff80000052527808 */ /* 0x000fe40003000000 */
[----:B------:R-:W-:Y:S02]  /*d100*/  ISETP.GE.AND P6, PT, R2, R203, PT ;  /* 0x000000cb0200720c */ /* 0x000fe40003fc6270 */
[----:B------:R-:W-:Y:S02]  /*d110*/  FSEL R86, R86, -INF , P3 ;  /* 0xff80000056567808 */ /* 0x000fe40001800000 */
[----:B------:R-:W-:Y:S02]  /*d120*/  ISETP.GE.AND P3, PT, R2, R207, PT ;  /* 0x000000cf0200720c */ /* 0x000fe40003f66270 */
[----:B-1----:R-:W-:-:S02]  /*d130*/  FMNMX R7, R212, R7, !PT ;  /* 0x00000007d4077209 */ /* 0x002fc40007800000 */
[----:B------:R-:W-:Y:S02]  /*d140*/  FSEL R99, R99, -INF , P5 ;  /* 0xff80000063637808 */ /* 0x000fe40002800000 */
[C---:B------:R-:W-:Y:S01]  /*d150*/  ISETP.GE.AND P5, PT, R2.reuse, R221, PT ;  /* 0x000000dd0200720c */ /* 0x040fe20003fa6270 */
[----:B------:R-:W1:Y:S01]  /*d160*/  SHFL.BFLY PT, R212, R7, 0x2, 0x1f ;  /* 0x0c401f0007d47f89 */ /* 0x000e6200000e0000 */
[----:B------:R-:W-:Y:S02]  /*d170*/  FSEL R91, R91, -INF , P6 ;  /* 0xff8000005b5b7808 */ /* 0x000fe40003000000 */
[C---:B------:R-:W-:Y:S02]  /*d180*/  ISETP.GE.AND P6, PT, R2.reuse, R213, PT ;  /* 0x000000d50200720c */ /* 0x040fe40003fc6270 */
[----:B------:R-:W-:Y:S02]  /*d190*/  FSEL R95, R95, -INF , P3 ;  /* 0xff8000005f5f7808 */ /* 0x000fe40001800000 */
[----:B------:R-:W-:-:S02]  /*d1a0*/  ISETP.GE.AND P3, PT, R2, R217, PT ;  /* 0x000000d90200720c */ /* 0x000fc40003f66270 */
[----:B------:R-:W-:Y:S02]  /*d1b0*/  FSEL R110, R110, -INF , P5 ;  /* 0xff8000006e6e7808 */ /* 0x000fe40002800000 */
[----:B------:R-:W-:Y:S02]  /*d1c0*/  ISETP.GE.AND P5, PT, R2, R231, PT ;  /* 0x000000e70200720c */ /* 0x000fe40003fa6270 */
[----:B------:R-:W-:Y:S02]  /*d1d0*/  FSEL R102, R102, -INF , P6 ;  /* 0xff80000066667808 */ /* 0x000fe40003000000 */
[----:B------:R-:W-:Y:S02]  /*d1e0*/  ISETP.GE.AND P6, PT, R2, R223, PT ;  /* 0x000000df0200720c */ /* 0x000fe40003fc6270 */
[----:B------:R-:W-:Y:S02]  /*d1f0*/  FSEL R106, R106, -INF , P3 ;  /* 0xff8000006a6a7808 */ /* 0x000fe40001800000 */
[----:B------:R-:W-:-:S02]  /*d200*/  ISETP.GE.AND P3, PT, R2, R227, PT ;  /* 0x000000e30200720c */ /* 0x000fc40003f66270 */
[----:B------:R-:W-:Y:S02]  /*d210*/  FSEL R119, R119, -INF , P5 ;  /* 0xff80000077777808 */ /* 0x000fe40002800000 */
[----:B------:R-:W-:Y:S02]  /*d220*/  FSEL R74, R74, -INF , P2 ;  /* 0xff8000004a4a7808 */ /* 0x000fe40001000000 */
[----:B-1----:R-:W-:Y:S02]  /*d230*/  FMNMX R7, R7, R212, !PT ;  /* 0x000000d407077209 */ /* 0x002fe40007800000 */
[----:B------:R-:W-:Y:S02]  /*d240*/  FSEL R111, R111, -INF , P6 ;  /* 0xff8000006f6f7808 */ /* 0x000fe40003000000 */
[----:B------:R-:W-:Y:S02]  /*d250*/  FSETP.NEU.AND P5, PT, R7, -INF , PT ;  /* 0xff8000000700780b */ /* 0x000fe40003fad000 */
[----:B------:R-:W-:-:S02]  /*d260*/  ISETP.GE.AND P2, PT, R2, R19, PT ;  /* 0x000000130200720c */ /* 0x000fc40003f46270 */
[C---:B------:R-:W-:Y:S02]  /*d270*/  ISETP.GE.AND P6, PT, R2.reuse, R233, PT ;  /* 0x000000e90200720c */ /* 0x040fe40003fc6270 */
[----:B------:R-:W-:Y:S02]  /*d280*/  FSEL R115, R115, -INF , P3 ;  /* 0xff80000073737808 */ /* 0x000fe40001800000 */
[----:B------:R-:W-:Y:S02]  /*d290*/  ISETP.GE.AND P3, PT, R2, R12, PT ;  /* 0x0000000c0200720c */ /* 0x000fe40003f66270 */
[----:B------:R-:W-:Y:S02]  /*d2a0*/  FSEL R12, R7, RZ, P5 ;  /* 0x000000ff070c7208 */ /* 0x000fe40002800000 */
[----:B------:R-:W-:Y:S02]  /*d2b0*/  FSEL R83, R83, -INF , P2 ;  /* 0xff80000053537808 */ /* 0x000fe40001000000 */
[----:B------:R-:W-:-:S02]  /*d2c0*/  FSEL R122, R122, -INF , P6 ;  /* 0xff8000007a7a7808 */ /* 0x000fc40003000000 */
[----:B------:R-:W-:Y:S02]  /*d2d0*/  FSEL R67, R67, -INF , P4 ;  /* 0xff80000043437808 */ /* 0x000fe40002000000 */
[C---:B------:R-:W-:Y:S02]  /*d2e0*/  ISETP.GE.AND P2, PT, R2.reuse, R205, PT ;  /* 0x000000cd0200720c */ /* 0x040fe40003f46270 */
[C---:B------:R-:W-:Y:S02]  /*d2f0*/  ISETP.GE.AND P6, PT, R2.reuse, R117, PT ;  /* 0x000000750200720c */ /* 0x040fe40003fc6270 */
[----:B------:R-:W-:Y:S01]  /*d300*/  ISETP.GE.AND P4, PT, R2, R13, PT ;  /* 0x0000000d0200720c */ /* 0x000fe20003f86270 */
[----:B------:R-:W-:Y:S01]  /*d310*/  FMUL R13, R12, UR33 ;  /* 0x000000210c0d7c20 */ /* 0x000fe20008400000 */
[----:B------:R-:W-:Y:S02]  /*d320*/  FSEL R94, R94, -INF , P2 ;  /* 0xff8000005e5e7808 */ /* 0x000fe40001000000 */
[----:B------:R-:W-:Y:S01]  /*d330*/  FSEL R130, R130, -INF , P6 ;  /* 0xff80000082827808 */ /* 0x000fe20003000000 */
[--C-:B------:R-:W-:Y:S01]  /*d340*/  FFMA R15, R28, UR33, -R13.reuse ;  /* 0x000000211c0f7c23 */ /* 0x100fe2000800080d */
[----:B------:R-:W-:Y:S01]  /*d350*/  ISETP.GE.AND P2, PT, R2, R215, PT ;  /* 0x000000d70200720c */ /* 0x000fe20003f46270 */
[--C-:B------:R-:W-:Y:S01]  /*d360*/  FFMA R33, R33, UR33, -R13.reuse ;  /* 0x0000002121217c23 */ /* 0x100fe2000800080d */
[----:B------:R-:W-:Y:S01]  /*d370*/  FSEL R126, R126, -INF , P3 ;  /* 0xff8000007e7e7808 */ /* 0x000fe20001800000 */
[--C-:B------:R-:W-:Y:S01]  /*d380*/  FFMA R32, R32, UR33, -R13.reuse ;  /* 0x0000002120207c23 */ /* 0x100fe2000800080d */
[----:B------:R-:W-:Y:S01]  /*d390*/  ISETP.GE.AND P6, PT, R2, R11, PT ;  /* 0x0000000b0200720c */ /* 0x000fe20003fc6270 */
[--C-:B------:R-:W-:Y:S01]  /*d3a0*/  FFMA R11, R24, UR33, -R13.reuse ;  /* 0x00000021180b7c23 */ /* 0x100fe2000800080d */
[----:B------:R-:W-:Y:S01]  /*d3b0*/  ISETP.GE.AND P3, PT, R2, R121, PT ;  /* 0x000000790200720c */ /* 0x000fe20003f66270 */
[--C-:B------:R-:W-:Y:S01]  /*d3c0*/  FFMA R36, R36, UR33, -R13.reuse ;  /* 0x0000002124247c23 */ /* 0x100fe2000800080d */
[----:B------:R-:W-:Y:S01]  /*d3d0*/  FSEL R103, R103, -INF , P2 ;  /* 0xff80000067677808 */ /* 0x000fe20001000000 */
[--C-:B------:R-:W-:Y:S01]  /*d3e0*/  FFMA R17, R41, UR33, -R13.reuse ;  /* 0x0000002129117c23 */ /* 0x100fe2000800080d */
[----:B------:R-:W-:Y:S01]  /*d3f0*/  ISETP.GE.AND P2, PT, R2, R225, PT ;  /* 0x000000e10200720c */ /* 0x000fe20003f46270 */
[--C-:B------:R-:W-:Y:S01]  /*d400*/  FFMA R44, R44, UR33, -R13.reuse ;  /* 0x000000212c2c7c23 */ /* 0x100fe2000800080d */
[----:B------:R-:W-:Y:S01]  /*d410*/  FSEL R134, R134, -INF , P3 ;  /* 0xff80000086867808 */ /* 0x000fe20001800000 */
[--C-:B------:R-:W-:Y:S01]  /*d420*/  FFMA R37, R37, UR33, -R13.reuse ;  /* 0x0000002125257c23 */ /* 0x100fe2000800080d */
[----:B------:R-:W-:Y:S01]  /*d430*/  FSETP.GEU.AND P3, PT, R11, -126, PT ;  /* 0xc2fc00000b00780b */ /* 0x000fe20003f6e000 */
[--C-:B------:R-:W-:Y:S01]  /*d440*/  FFMA R40, R40, UR33, -R13.reuse ;  /* 0x0000002128287c23 */ /* 0x100fe2000800080d */
[----:B------:R-:W-:Y:S01]  /*d450*/  FSEL R78, R78, -INF , P4 ;  /* 0xff8000004e4e7808 */ /* 0x000fe20002000000 */
[--C-:B------:R-:W-:Y:S01]  /*d460*/  FFMA R19, R45, UR33, -R13.reuse ;  /* 0x000000212d137c23 */ /* 0x100fe2000800080d */
[----:B------:R-:W-:Y:S01]  /*d470*/  ISETP.GE.AND P4, PT, R2, R23, PT ;  /* 0x000000170200720c */ /* 0x000fe20003f86270 */
[--C-:B------:R-:W-:Y:S01]  /*d480*/  FFMA R48, R48, UR33, -R13.reuse ;  /* 0x0000002130307c23 */ /* 0x100fe2000800080d */
[----:B------:R-:W-:Y:S01]  /*d490*/  FSEL R114, R114, -INF , P2 ;  /* 0xff80000072727808 */ /* 0x000fe20001000000 */
[--C-:B------:R-:W-:Y:S01]  /*d4a0*/  FFMA R52, R52, UR33, -R13.reuse ;  /* 0x0000002134347c23 */ /* 0x100fe2000800080d */
[C---:B------:R-:W-:Y:S01]  /*d4b0*/  ISETP.GE.AND P2, PT, R2.reuse, R235, PT ;  /* 0x000000eb0200720c */ /* 0x040fe20003f46270 */
[--C-:B------:R-:W-:Y:S01]  /*d4c0*/  FFMA R24, R49, UR33, -R13.reuse ;  /* 0x0000002131187c23 */ /* 0x100fe2000800080d */
[----:B------:R-:W-:Y:S01]  /*d4d0*/  FSEL R87, R87, -INF , P4 ;  /* 0xff80000057577808 */ /* 0x000fe20002000000 */
[--C-:B------:R-:W-:Y:S01]  /*d4e0*/  FFMA R28, R57, UR33, -R13.reuse ;  /* 0x00000021391c7c23 */ /* 0x100fe2000800080d */
[----:B------:R-:W-:Y:S01]  /*d4f0*/  ISETP.GE.AND P4, PT, R2, R209, PT ;  /* 0x000000d10200720c */ /* 0x000fe20003f86270 */
[----:B------:R-:W-:Y:S01]  /*d500*/  @!P3 FMUL R11, R11, 0.5 ;  /* 0x3f0000000b0bb820 */ /* 0x000fe20000400000 */
[----:B------:R-:W-:Y:S01]  /*d510*/  FSEL R123, R123, -INF , P2 ;  /* 0xff8000007b7b7808 */ /* 0x000fe20001000000 */
[--C-:B------:R-:W-:Y:S01]  /*d520*/  FFMA R60, R60, UR33, -R13.reuse ;  /* 0x000000213c3c7c23 */ /* 0x100fe2000800080d */
[----:B------:R-:W-:Y:S01]  /*d530*/  ISETP.GE.AND P2, PT, R2, R16, PT ;  /* 0x000000100200720c */ /* 0x000fe20003f46270 */
[--C-:B------:R-:W-:Y:S01]  /*d540*/  FFMA R16, R25, UR33, -R13.reuse ;  /* 0x0000002119107c23 */ /* 0x100fe2000800080d */
[----:B------:R-:W-:Y:S01]  /*d550*/  FSEL R98, R98, -INF , P4 ;  /* 0xff80000062627808 */ /* 0x000fe20002000000 */
[----:B------:R-:W1:Y:S01]  /*d560*/  MUFU.EX2 R11, R11 ;  /* 0x0000000b000b7308 */ /* 0x000e620000000800 */
        /* <DEDUP_REMOVED lines=13> */
[----:B------:R-:W-:Y:S01]  /*d640*/  FFMA R145, R145, UR33, -R13 ;  /* 0x0000002191917c23 */ /* 0x000fe2000800080d */
[----:B------:R-:W-:-:S02]  /*d650*/  FSEL R135, R135, -INF , P5 ;  /* 0xff80000087877808 */ /* 0x000fc40002800000 */
[----:B------:R-:W-:Y:S01]  /*d660*/  FSETP.GEU.AND P2, PT, R16, -126, PT ;  /* 0xc2fc00001000780b */ /* 0x000fe20003f4e000 */
[----:B-1----:R-:W-:Y:S01]  /*d670*/  @!P3 FMUL R11, R11, R11 ;  /* 0x0000000b0b0bb220 */ /* 0x002fe20000400000 */
[----:B------:R-:W-:Y:S02]  /*d680*/  ISETP.GE.AND P5, PT, R2, R202, PT ;  /* 0x000000ca0200720c */ /* 0x000fe40003fa6270 */
[----:B------:R-:W-:Y:S02]  /*d690*/  FSEL R118, R118, -INF , P4 ;  /* 0xff80000076767808 */ /* 0x000fe40002000000 */
[C---:B------:R-:W-:Y:S02]  /*d6a0*/  ISETP.GE.AND P4, PT, R2.reuse, R237, PT ;  /* 0x000000ed0200720c */ /* 0x040fe40003f86270 */
[----:B------:R-:W-:Y:S02]  /*d6b0*/  FSEL R143, R143, -INF , P5 ;  /* 0xff8000008f8f7808 */ /* 0x000fe40002800000 */
[----:B------:R-:W-:-:S02]  /*d6c0*/  ISETP.GE.AND P5, PT, R2, R208, PT ;  /* 0x000000d00200720c */ /* 0x000fc40003fa6270 */
[----:B------:R-:W-:Y:S01]  /*d6d0*/  FSEL R127, R127, -INF , P4 ;  /* 0xff8000007f7f7808 */ /* 0x000fe20002000000 */
[----:B------:R-:W-:Y:S01]  /*d6e0*/  @!P2 FMUL R16, R16, 0.5 ;  /* 0x3f0000001010a820 */ /* 0x000fe20000400000 */
[----:B------:R-:W-:Y:S02]  /*d6f0*/  ISETP.GE.AND P4, PT, R2, R125, PT ;  /* 0x0000007d0200720c */ /* 0x000fe40003f86270 */
[----:B------:R-:W-:Y:S02]  /*d700*/  FSEL R150, R150, -INF , P5 ;  /* 0xff80000096967808 */ /* 0x000fe40002800000 */
[----:B------:R-:W-:Y:S01]  /*d710*/  FSETP.GEU.AND P5, PT, R25, -126, PT ;  /* 0xc2fc00001900780b */ /* 0x000fe20003fae000 */
[----:B------:R-:W1:Y:S01]  /*d720*/  MUFU.EX2 R16, R16 ;  /* 0x0000001000107308 */ /* 0x000e620000000800 */
[----:B------:R-:W-:Y:S02]  /*d730*/  FSEL R138, R138, -INF , P4 ;  /* 0xff8000008a8a7808 */ /* 0x000fe40002000000 */
[----:B------:R-:W-:-:S02]  /*d740*/  ISETP.GE.AND P4, PT, R2, R140, PT ;  /* 0x0000008c0200720c */ /* 0x000fc40003f86270 */
[----:B------:R-:W-:Y:S02]  /*d750*/  FSEL R139, R139, -INF , P6 ;  /* 0xff8000008b8b7808 */ /* 0x000fe40003000000 */
[----:B------:R-:W-:Y:S02]  /*d760*/  ISETP.GE.AND P6, PT, R2, R141, PT ;  /* 0x0000008d0200720c */ /* 0x000fe40003fc6270 */
[----:B------:R-:W-:Y:S02]  /*d770*/  FSEL R146, R146, -INF , P4 ;  /* 0xff80000092927808 */ /* 0x000fe40002000000 */
[----:B------:R-:W-:Y:S01]  /*d780*/  FSETP.GEU.AND P4, PT, R15, -126, PT ;  /* 0xc2fc00000f00780b */ /* 0x000fe20003f8e000 */
[----:B------:R-:W-:Y:S01]  /*d790*/  @!P5 FMUL R25, R25, 0.5 ;  /* 0x3f0000001919d820 */ /* 0x000fe20000400000 */
[----:B------:R-:W-:Y:S02]  /*d7a0*/  FSETP.GEU.AND P3, PT, R33, -126, PT ;  /* 0xc2fc00002100780b */ /* 0x000fe40003f6e000 */
[----:B------:R-:W-:-:S02]  /*d7b0*/  FSEL R147, R147, -INF , P6 ;  /* 0xff80000093937808 */ /* 0x000fc40003000000 */
[----:B------:R-:W-:Y:S01]  /*d7c0*/  ISETP.GE.AND P6, PT, R2, R210, PT ;  /* 0x000000d20200720c */ /* 0x000fe20003fc6270 */
[----:B------:R-:W2:Y:S01]  /*d7d0*/  MUFU.EX2 R25, R25 ;  /* 0x0000001900197308 */ /* 0x000ea20000000800 */
[----:B-1----:R-:W-:Y:S01]  /*d7e0*/  @!P2 FMUL R16, R16, R16 ;  /* 0x000000101010a220 */ /* 0x002fe20000400000 */
[----:B------:R-:W-:Y:S02]  /*d7f0*/  FSETP.GEU.AND P2, PT, R36, -126, PT ;  /* 0xc2fc00002400780b */ /* 0x000fe40003f4e000 */
[----:B------:R-:W-:Y:S02]  /*d800*/  FSEL R151, R151, -INF , P6 ;  /* 0xff80000097977808 */ /* 0x000fe40003000000 */
[----:B------:R-:W-:Y:S01]  /*d810*/  FSETP.GEU.AND P6, PT, R32, -126, PT ;  /* 0xc2fc00002000780b */ /* 0x000fe20003fce000 */
[----:B------:R-:W-:Y:S01]  /*d820*/  @!P4 FMUL R15, R15, 0.5 ;  /* 0x3f0000000f0fc820 */ /* 0x000fe20000400000 */
[----:B------:R-:W-:-:S04]  /*d830*/  @!P3 FMUL R33, R33, 0.5 ;  /* 0x3f0000002121b820 */ /* 0x000fc80000400000 */
[----:B------:R1:W3:Y:S03]  /*d840*/  MUFU.EX2 R210, R33 ;  /* 0x0000002100d27308 */ /* 0x0002e60000000800 */
[----:B------:R-:W-:Y:S01]  /*d850*/  @!P2 FMUL R36, R36, 0.5 ;  /* 0x3f0000002424a820 */ /* 0x000fe20000400000 */
[----:B--2---:R-:W-:Y:S01]  /*d860*/  @!P5 FMUL R25, R25, R25 ;  /* 0x000000191919d220 */ /* 0x004fe20000400000 */
[----:B------:R-:W-:Y:S02]  /*d870*/  ISETP.GE.AND P5, PT, R2, R3, PT ;  /* 0x000000030200720c */ /* 0x000fe40003fa6270 */
[----:B------:R-:W-:Y:S01]  /*d880*/  @!P6 FMUL R32, R32, 0.5 ;  /* 0x3f0000002020e820 */ /* 0x000fe20000400000 */
[----:B------:R-:W2:Y:S01]  /*d890*/  MUFU.EX2 R15, R15 ;  /* 0x0000000f000f7308 */ /* 0x000ea20000000800 */
[--C-:B-1----:R-:W-:Y:S01]  /*d8a0*/  FFMA R33, R64, UR33, -R13.reuse ;  /* 0x0000002140217c23 */ /* 0x102fe2000800080d */
[----:B------:R-:W-:Y:S01]  /*d8b0*/  FSEL R205, R26, -INF , P5 ;  /* 0xff8000001acd7808 */ /* 0x000fe20002800000 */
[----:B------:R-:W-:Y:S01]  /*d8c0*/  FFMA R26, R53, UR33, -R13 ;  /* 0x00000021351a7c23 */ /* 0x000fe2000800080d */
[----:B------:R-:W-:-:S02]  /*d8d0*/  FSETP.GEU.AND P5, PT, R17, -126, PT ;  /* 0xc2fc00001100780b */ /* 0x000fc40003fae000 */
[----:B------:R-:W-:Y:S02]  /*d8e0*/  FMNMX R20, R205, R10, !PT ;  /* 0x0000000acd147209 */ /* 0x000fe40007800000 */
[----:B------:R-:W1:Y:S01]  /*d8f0*/  MUFU.EX2 R201, R32 ;  /* 0x0000002000c97308 */ /* 0x000e620000000800 */
[----:B---3--:R-:W-:Y:S01]  /*d900*/  @!P3 FMUL R210, R210, R210 ;  /* 0x000000d2d2d2b220 */ /* 0x008fe20000400000 */
[----:B------:R-:W-:Y:S02]  /*d910*/  FSETP.GEU.AND P3, PT, R44, -126, PT ;  /* 0xc2fc00002c00780b */ /* 0x000fe40003f6e000 */
[----:B------:R-:W-:-:S04]  /*d920*/  FMNMX R21, R27, R20, !PT ;  /* 0x000000141b157209 */ /* 0x000fc80007800000 */
[----:B------:R-:W3:Y:S01]  /*d930*/  MUFU.EX2 R212, R36 ;  /* 0x0000002400d47308 */ /* 0x000ee20000000800 */
[----:B--2---:R-:W-:Y:S01]  /*d940*/  @!P4 FMUL R15, R15, R15 ;  /* 0x0000000f0f0fc220 */ /* 0x004fe20000400000 */
        /* <DEDUP_REMOVED lines=13> */
[----:B------:R2:W3:Y:S01]  /*da20*/  MUFU.EX2 R203, R37 ;  /* 0x0000002500cb7308 */ /* 0x0004e20000000800 */
[----:B------:R-:W-:-:S03]  /*da30*/  FMNMX R20, R38, R21, !PT ;  /* 0x0000001526147209 */ /* 0x000fc60007800000 */
[----:B------:R-:W-:Y:S01]  /*da40*/  @!P6 FMUL R40, R40, 0.5 ;  /* 0x3f0000002828e820 */ /* 0x000fe20000400000 */
[----:B------:R-:W-:-:S03]  /*da50*/  FMNMX R21, R39, R20, !PT ;  /* 0x0000001427157209 */ /* 0x000fc60007800000 */
[----:B------:R-:W4:Y:S01]  /*da60*/  MUFU.EX2 R17, R17 ;  /* 0x0000001100117308 */ /* 0x000f220000000800 */
[----:B-1----:R-:W-:Y:S01]  /*da70*/  @!P3 FMUL R202, R202, R202 ;  /* 0x000000cacacab220 */ /* 0x002fe20000400000 */
[----:B------:R-:W-:Y:S01]  /*da80*/  FSETP.GEU.AND P3, PT, R26, -126, PT ;  /* 0xc2fc00001a00780b */ /* 0x000fe20003f6e000 */
[--C-:B--2---:R-:W-:Y:S01]  /*da90*/  FFMA R37, R72, UR33, -R13.reuse ;  /* 0x0000002148257c23 */ /* 0x104fe2000800080d */
[----:B------:R-:W-:Y:S01]  /*daa0*/  @!P2 FMUL R19, R19, 0.5 ;  /* 0x3f0000001313a820 */ /* 0x000fe20000400000 */
[----:B------:R-:W-:Y:S01]  /*dab0*/  FMNMX R20, R42, R21, !PT ;  /* 0x000000152a147209 */ /* 0x000fe20007800000 */
[--C-:B------:R-:W-:Y:S01]  /*dac0*/  FFMA R72, R96, UR33, -R13.reuse ;  /* 0x0000002160487c23 */ /* 0x100fe2000800080d */
[----:B------:R-:W-:Y:S01]  /*dad0*/  FFMA R96, R133, UR33, -R13 ;  /* 0x0000002185607c23 */ /* 0x000fe2000800080d */
[----:B------:R-:W1:Y:S01]  /*dae0*/  MUFU.EX2 R208, R40 ;  /* 0x0000002800d07308 */ /* 0x000e620000000800 */
[----:B---3--:R-:W-:Y:S01]  /*daf0*/  @!P4 FMUL R203, R203, R203 ;  /* 0x000000cbcbcbc220 */ /* 0x008fe20000400000 */
[----:B------:R-:W-:-:S02]  /*db00*/  FSETP.GEU.AND P4, PT, R48, -126, PT ;  /* 0xc2fc00003000780b */ /* 0x000fc40003f8e000 */
[----:B------:R-:W-:-:S03]  /*db10*/  FMNMX R21, R43, R20, !PT ;  /* 0x000000142b157209 */ /* 0x000fc60007800000 */
[----:B------:R-:W-:Y:S01]  /*db20*/  @!P3 FMUL R26, R26, 0.5 ;  /* 0x3f0000001a1ab820 */ /* 0x000fe20000400000 */
[----:B------:R-:W2:Y:S01]  /*db30*/  MUFU.EX2 R19, R19 ;  /* 0x0000001300137308 */ /* 0x000ea20000000800 */
[----:B----4-:R-:W-:Y:S01]  /*db40*/  @!P5 FMUL R17, R17, R17 ;  /* 0x000000111111d220 */ /* 0x010fe20000400000 */
[----:B------:R-:W-:Y:S02]  /*db50*/  FSETP.GEU.AND P5, PT, R52, -126, PT ;  /* 0xc2fc00003400780b */ /* 0x000fe40003fae000 */
[----:B------:R-:W-:-:S03]  /*db60*/  FMNMX R20, R46, R21, !PT ;  /* 0x000000152e147209 */ /* 0x000fc60007800000 */
[----:B------:R-:W-:Y:S01]  /*db70*/  @!P4 FMUL R48, R48, 0.5 ;  /* 0x3f0000003030c820 */ /* 0x000fe20000400000 */
[----:B------:R-:W3:Y:S01]  /*db80*/  MUFU.EX2 R26, R26 ;  /* 0x0000001a001a7308 */ /* 0x000ee20000000800 */
[----:B-1----:R-:W-:Y:S01]  /*db90*/  @!P6 FMUL R208, R208, R208 ;  /* 0x000000d0d0d0e220 */ /* 0x002fe20000400000 */
[----:B------:R-:W-:Y:S02]  /*dba0*/  FSETP.GEU.AND P6, PT, R24, -126, PT ;  /* 0xc2fc00001800780b */ /* 0x000fe40003fce000 */
[----:B------:R-:W-:-:S03]  /*dbb0*/  FMNMX R21, R47, R20, !PT ;  /* 0x000000142f157209 */ /* 0x000fc60007800000 */
[----:B------:R-:W-:Y:S01]  /*dbc0*/  @!P5 FMUL R52, R52, 0.5 ;  /* 0x3f0000003434d820 */ /* 0x000fe20000400000 */
[----:B------:R-:W1:Y:S01]  /*dbd0*/  MUFU.EX2 R141, R48 ;  /* 0x00000030008d7308 */ /* 0x000e620000000800 */
[----:B--2---:R-:W-:Y:S01]  /*dbe0*/  @!P2 FMUL R19, R19, R19 ;  /* 0x000000131313a220 */ /* 0x004fe20000400000 */
[----:B------:R-:W-:Y:S02]  /*dbf0*/  FSETP.GEU.AND P2, PT, R29, -126, PT ;  /* 0xc2fc00001d00780b */ /* 0x000fe40003f4e000 */
[----:B------:R-:W-:-:S03]  /*dc00*/  FMNMX R20, R50, R21, !PT ;  /* 0x0000001532147209 */ /* 0x000fc60007800000 */
[----:B------:R-:W-:Y:S01]  /*dc10*/  @!P6 FMUL R24, R24, 0.5 ;  /* 0x3f0000001818e820 */ /* 0x000fe20000400000 */
[----:B------:R-:W2:Y:S01]  /*dc20*/  MUFU.EX2 R121, R52 ;  /* 0x0000003400797308 */ /* 0x000ea20000000800 */
[----:B------:R-:W-:Y:S01]  /*dc30*/  FMNMX R21, R51, R20, !PT ;  /* 0x0000001433157209 */ /* 0x000fe20007800000 */
[----:B------:R-:W-:Y:S01]  /*dc40*/  FFMA R20, R61, UR33, -R13 ;  /* 0x000000213d147c23 */ /* 0x000fe2000800080d */
[----:B---3--:R-:W-:Y:S01]  /*dc50*/  @!P3 FMUL R26, R26, R26 ;  /* 0x0000001a1a1ab220 */ /* 0x008fe20000400000 */
[----:B------:R-:W-:Y:S02]  /*dc60*/  FSETP.GEU.AND P3, PT, R33, -126, PT ;  /* 0xc2fc00002100780b */ /* 0x000fe40003f6e000 */
[----:B------:R-:W-:Y:S01]  /*dc70*/  FMNMX R32, R54, R21, !PT ;  /* 0x0000001536207209 */ /* 0x000fe20007800000 */
[----:B------:R-:W-:Y:S01]  /*dc80*/  @!P2 FMUL R29, R29, 0.5 ;  /* 0x3f0000001d1da820 */ /* 0x000fe20000400000 */
[----:B------:R-:W3:Y:S01]  /*dc90*/  MUFU.EX2 R24, R24 ;  /* 0x0000001800187308 */ /* 0x000ee20000000800 */
[----:B-1----:R-:W-:Y:S01]  /*dca0*/  @!P4 FMUL R141, R141, R141 ;  /* 0x0000008d8d8dc220 */ /* 0x002fe20000400000 */
[----:B------:R-:W-:-:S02]  /*dcb0*/  FSETP.GEU.AND P4, PT, R28, -126, PT ;  /* 0xc2fc00001c00780b */ /* 0x000fc40003f8e000 */
[----:B------:R-:W-:Y:S01]  /*dcc0*/  FMNMX R21, R55, R32, !PT ;  /* 0x0000002037157209 */ /* 0x000fe20007800000 */
[--C-:B------:R-:W-:Y:S01]  /*dcd0*/  FFMA R32, R65, UR33, -R13.reuse ;  /* 0x0000002141207c23 */ /* 0x100fe2000800080d */
[--C-:B------:R-:W-:Y:S01]  /*dce0*/  FFMA R65, R108, UR33, -R13.reuse ;  /* 0x000000216c417c23 */ /* 0x100fe2000800080d */
[----:B------:R-:W-:Y:S01]  /*dcf0*/  FFMA R108, R144, UR33, -R13 ;  /* 0x00000021906c7c23 */ /* 0x000fe2000800080d */
[----:B------:R-:W1:Y:S01]  /*dd00*/  MUFU.EX2 R29, R29 ;  /* 0x0000001d001d7308 */ /* 0x000e620000000800 */
[----:B--2---:R-:W-:Y:S01]  /*dd10*/  @!P5 FMUL R121, R121, R121 ;  /* 0x000000797979d220 */ /* 0x004fe20000400000 */
[----:B------:R-:W-:Y:S01]  /*dd20*/  FSETP.GEU.AND P5, PT, R20, -126, PT ;  /* 0xc2fc00001400780b */ /* 0x000fe20003fae000 */
[----:B------:R-:W-:Y:S01]  /*dd30*/  @!P3 FMUL R33, R33, 0.5 ;  /* 0x3f0000002121b820 */ /* 0x000fe20000400000 */
[----:B------:R-:W-:-:S03]  /*dd40*/  FMNMX R36, R58, R21, !PT ;  /* 0x000000153a247209 */ /* 0x000fc60007800000 */
[----:B------:R-:W-:Y:S01]  /*dd50*/  @!P4 FMUL R28, R28, 0.5 ;  /* 0x3f0000001c1cc820 */ /* 0x000fe20000400000 */
[----:B------:R-:W-:Y:S01]  /*dd60*/  FMNMX R21, R59, R36, !PT ;  /* 0x000000243b157209 */ /* 0x000fe20007800000 */
[----:B---3--:R-:W-:Y:S01]  /*dd70*/  @!P6 FMUL R24, R24, R24 ;  /* 0x000000181818e220 */ /* 0x008fe20000400000 */
[----:B------:R-:W-:Y:S01]  /*dd80*/  FSETP.GEU.AND P6, PT, R60, -126, PT ;  /* 0xc2fc00003c00780b */ /* 0x000fe20003fce000 */
[----:B------:R-:W2:Y:S01]  /*dd90*/  MUFU.EX2 R33, R33 ;  /* 0x0000002100217308 */ /* 0x000ea20000000800 */
[----:B------:R-:W-:Y:S01]  /*dda0*/  FMNMX R36, R62, R21, !PT ;  /* 0x000000153e247209 */ /* 0x000fe20007800000 */
[----:B------:R-:W-:Y:S02]  /*ddb0*/  FFMA R21, R69, UR33, -R13 ;  /* 0x0000002145157c23 */ /* 0x000fe4000800080d */
        /* <DEDUP_REMOVED lines=8> */
[--C-:B------:R-:W-:Y:S01]  /*de40*/  FFMA R36, R73, UR33, -R13.reuse ;  /* 0x0000002149247c23 */ /* 0x100fe2000800080d */
[--C-:B------:R-:W-:Y:S01]  /*de50*/  FFMA R73, R100, UR33, -R13.reuse ;  /* 0x0000002164497c23 */ /* 0x100fe2000800080d */
[----:B------:R-:W3:Y:S01]  /*de60*/  MUFU.EX2 R20, R20 ;  /* 0x0000001400147308 */ /* 0x000ee20000000800 */
[----:B--2---:R-:W-:Y:S01]  /*de70*/  @!P3 FMUL R33, R33, R33 ;  /* 0x000000212121b220 */ /* 0x004fe20000400000 */
[----:B------:R-:W-:Y:S01]  /*de80*/  FMNMX R40, R70, R23, !PT ;  /* 0x0000001746287209 */ /* 0x000fe20007800000 */
[----:B------:R-:W-:Y:S01]  /*de90*/  FFMA R100, R136, UR33, -R13 ;  /* 0x0000002188647c23 */ /* 0x000fe2000800080d */
[----:B------:R-:W-:Y:S01]  /*dea0*/  @!P2 FMUL R32, R32, 0.5 ;  /* 0x3f0000002020a820 */ /* 0x000fe20000400000 */
[----:B------:R-:W-:Y:S02]  /*deb0*/  FSETP.GEU.AND P3, PT, R36, -126, PT ;  /* 0xc2fc00002400780b */ /* 0x000fe40003f6e000 */
[----:B------:R-:W-:Y:S01]  /*dec0*/  FMNMX R23, R71, R40, !PT ;  /* 0x0000002847177209 */ /* 0x000fe20007800000 */
[----:B------:R-:W2:Y:S01]  /*ded0*/  MUFU.EX2 R117, R60 ;  /* 0x0000003c00757308 */ /* 0x000ea20000000800 */
[----:B-1----:R-:W-:Y:S01]  /*dee0*/  @!P4 FMUL R28, R28, R28 ;  /* 0x0000001c1c1cc220 */ /* 0x002fe20000400000 */
[----:B------:R-:W-:-:S02]  /*def0*/  FSETP.GEU.AND P4, PT, R68, -126, PT ;  /* 0xc2fc00004400780b */ /* 0x000fc40003f8e000 */
[----:B------:R-:W-:Y:S01]  /*df00*/  FMNMX R40, R74, R23, !PT ;  /* 0x000000174a287209 */ /* 0x000fe20007800000 */
[--C-:B------:R-:W-:Y:S01]  /*df10*/  FFMA R23, R77, UR33, -R13.reuse ;  /* 0x000000214d177c23 */ /* 0x100fe2000800080d */
[--C-:B------:R-:W-:Y:S01]  /*df20*/  FFMA R77, R84, UR33, -R13.reuse ;  /* 0x00000021544d7c23 */ /* 0x100fe2000800080d */
[----:B------:R-:W-:Y:S01]  /*df30*/  FFMA R84, R88, UR33, -R13 ;  /* 0x0000002158547c23 */ /* 0x000fe2000800080d */
[----:B------:R-:W1:Y:S01]  /*df40*/  MUFU.EX2 R32, R32 ;  /* 0x0000002000207308 */ /* 0x000e620000000800 */
[----:B---3--:R-:W-:Y:S01]  /*df50*/  @!P5 FMUL R20, R20, R20 ;  /* 0x000000141414d220 */ /* 0x008fe20000400000 */
[----:B------:R-:W-:Y:S01]  /*df60*/  FSETP.GEU.AND P5, PT, R37, -126, PT ;  /* 0xc2fc00002500780b */ /* 0x000fe20003fae000 */
[----:B------:R-:W-:Y:S01]  /*df70*/  @!P3 FMUL R36, R36, 0.5 ;  /* 0x3f0000002424b820 */ /* 0x000fe20000400000 */
[----:B------:R-:W-:-:S03]  /*df80*/  FMNMX R41, R75, R40, !PT ;  /* 0x000000284b297209 */ /* 0x000fc60007800000 */
[----:B------:R-:W-:Y:S01]  /*df90*/  @!P4 FMUL R68, R68, 0.5 ;  /* 0x3f0000004444c820 */ /* 0x000fe20000400000 */
[----:B------:R-:W-:Y:S01]  /*dfa0*/  FMNMX R40, R78, R41, !PT ;  /* 0x000000294e287209 */ /* 0x000fe20007800000 */
[----:B--2---:R-:W-:Y:S01]  /*dfb0*/  @!P6 FMUL R117, R117, R117 ;  /* 0x000000757575e220 */ /* 0x004fe20000400000 */
[----:B------:R-:W-:Y:S01]  /*dfc0*/  FSETP.GEU.AND P6, PT, R21, -126, PT ;  /* 0xc2fc00001500780b */ /* 0x000fe20003fce000 */
[----:B------:R-:W2:Y:S01]  /*dfd0*/  MUFU.EX2 R200, R68 ;  /* 0x0000004400c87308 */ /* 0x000ea20000000800 */
[----:B------:R-:W-:Y:S01]  /*dfe0*/  FMNMX R45, R79, R40, !PT ;  /* 0x000000284f2d7209 */ /* 0x000fe20007800000 */
[--C-:B------:R-:W-:Y:S01]  /*dff0*/  FFMA R40, R81, UR33, -R13.reuse ;  /* 0x0000002151287c23 */ /* 0x100fe2000800080d */
[----:B------:R-:W-:Y:S01]  /*e000*/  FFMA R41, R80, UR33, -R13 ;  /* 0x0000002150297c23 */ /* 0x000fe2000800080d */
[----:B------:R-:W-:Y:S01]  /*e010*/  @!P5 FMUL R37, R37, 0.5 ;  /* 0x3f0000002525d820 */ /* 0x000fe20000400000 */
[----:B------:R-:W-:Y:S01]  /*e020*/  FMNMX R44, R82, R45, !PT ;  /* 0x0000002d522c7209 */ /* 0x000fe20007800000 */
[----:B-1----:R-:W-:Y:S01]  /*e030*/  @!P2 FMUL R32, R32, R32 ;  /* 0x000000202020a220 */ /* 0x002fe20000400000 */
[----:B------:R-:W-:Y:S01]  /*e040*/  FSETP.GEU.AND P2, PT, R76, -126, PT ;  /* 0xc2fc00004c00780b */ /* 0x000fe20003f4e000 */
[----:B------:R-:W1:Y:S01]  /*e050*/  MUFU.EX2 R36, R36 ;  /* 0x0000002400247308 */ /* 0x000e620000000800 */
[----:B------:R-:W-:-:S03]  /*e060*/  FMNMX R45, R83, R44, !PT ;  /* 0x0000002c532d7209 */ /* 0x000fc60007800000 */
[----:B------:R-:W-:Y:S01]  /*e070*/  @!P6 FMUL R21, R21, 0.5 ;  /* 0x3f0000001515e820 */ /* 0x000fe20000400000 */
[----:B------:R-:W-:-:S03]  /*e080*/  FMNMX R44, R86, R45, !PT ;  /* 0x0000002d562c7209 */ /* 0x000fc60007800000 */
[----:B------:R-:W3:Y:S01]  /*e090*/  MUFU.EX2 R37, R37 ;  /* 0x0000002500257308 */ /* 0x000ee20000000800 */
[----:B--2---:R-:W-:Y:S01]  /*e0a0*/  @!P4 FMUL R200, R200, R200 ;  /* 0x000000c8c8c8c220 */ /* 0x004fe20000400000 */
[----:B------:R-:W-:Y:S02]  /*e0b0*/  FSETP.GEU.AND P4, PT, R23, -126, PT ;  /* 0xc2fc00001700780b */ /* 0x000fe40003f8e000 */
[----:B------:R-:W-:Y:S01]  /*e0c0*/  @!P2 FMUL R76, R76, 0.5 ;  /* 0x3f0000004c4ca820 */ /* 0x000fe20000400000 */
[----:B------:R-:W-:Y:S01]  /*e0d0*/  FMNMX R45, R87, R44, !PT ;  /* 0x0000002c572d7209 */ /* 0x000fe20007800000 */
[--C-:B------:R-:W-:Y:S01]  /*e0e0*/  FFMA R44, R85, UR33, -R13.reuse ;  /* 0x00000021552c7c23 */ /* 0x100fe2000800080d */
[----:B------:R-:W-:Y:S01]  /*e0f0*/  FFMA R85, R18, UR33, -R13 ;  /* 0x0000002112557c23 */ /* 0x000fe2000800080d */
[----:B------:R-:W2:Y:S01]  /*e100*/  MUFU.EX2 R21, R21 ;  /* 0x0000001500157308 */ /* 0x000ea20000000800 */
[----:B-1----:R-:W-:Y:S01]  /*e110*/  @!P3 FMUL R36, R36, R36 ;  /* 0x000000242424b220 */ /* 0x002fe20000400000 */
[----:B------:R-:W-:-:S02]  /*e120*/  FSETP.GEU.AND P3, PT, R77, -126, PT ;  /* 0xc2fc00004d00780b */ /* 0x000fc40003f6e000 */
[----:B------:R-:W-:-:S03]  /*e130*/  FMNMX R48, R90, R45, !PT ;  /* 0x0000002d5a307209 */ /* 0x000fc60007800000 */
[----:B------:R-:W-:Y:S01]  /*e140*/  @!P4 FMUL R23, R23, 0.5 ;  /* 0x3f0000001717c820 */ /* 0x000fe20000400000 */
[----:B------:R1:W4:Y:S01]  /*e150*/  MUFU.EX2 R140, R76 ;  /* 0x0000004c008c7308 */ /* 0x0003220000000800 */
[----:B---3--:R-:W-:Y:S01]  /*e160*/  @!P5 FMUL R37, R37, R37 ;  /* 0x000000252525d220 */ /* 0x008fe20000400000 */
[----:B------:R-:W-:Y:S02]  /*e170*/  FSETP.GEU.AND P5, PT, R40, -126, PT ;  /* 0xc2fc00002800780b */ /* 0x000fe40003fae000 */
[----:B------:R-:W-:-:S03]  /*e180*/  FMNMX R45, R91, R48, !PT ;  /* 0x000000305b2d7209 */ /* 0x000fc60007800000 */
[----:B------:R-:W-:Y:S01]  /*e190*/  @!P3 FMUL R77, R77, 0.5 ;  /* 0x3f0000004d4db820 */ /* 0x000fe20000400000 */
[----:B------:R-:W3:Y:S01]  /*e1a0*/  MUFU.EX2 R23, R23 ;  /* 0x0000001700177308 */ /* 0x000ee20000000800 */
[----:B--2---:R-:W-:Y:S01]  /*e1b0*/  @!P6 FMUL R21, R21, R21 ;  /* 0x000000151515e220 */ /* 0x004fe20000400000 */
[----:B------:R-:W-:Y:S01]  /*e1c0*/  FSETP.GEU.AND P6, PT, R41, -126, PT ;  /* 0xc2fc00002900780b */ /* 0x000fe20003fce000 */
[--C-:B-1----:R-:W-:Y:S01]  /*e1d0*/  FFMA R76, R92, UR33, -R13.reuse ;  /* 0x000000215c4c7c23 */ /* 0x102fe2000800080d */
[----:B------:R-:W-:Y:S01]  /*e1e0*/  FMNMX R48, R94, R45, !PT ;  /* 0x0000002d5e307209 */ /* 0x000fe20007800000 */
[--C-:B------:R-:W-:Y:S01]  /*e1f0*/  FFMA R45, R89, UR33, -R13.reuse ;  /* 0x00000021592d7c23 */ /* 0x100fe2000800080d */
[----:B------:R-:W-:Y:S01]  /*e200*/  FFMA R92, R128, UR33, -R13 ;  /* 0x00000021805c7c23 */ /* 0x000fe2000800080d */
[----:B------:R-:W-:Y:S01]  /*e210*/  @!P5 FMUL R40, R40, 0.5 ;  /* 0x3f0000002828d820 */ /* 0x000fe20000400000 */
[----:B------:R-:W1:Y:S01]  /*e220*/  MUFU.EX2 R77, R77 ;  /* 0x0000004d004d7308 */ /* 0x000e620000000800 */
[----:B----4-:R-:W-:Y:S01]  /*e230*/  @!P2 FMUL R140, R140, R140 ;  /* 0x0000008c8c8ca220 */ /* 0x010fe20000400000 */
[----:B------:R-:W-:-:S02]  /*e240*/  FSETP.GEU.AND P2, PT, R44, -126, PT ;  /* 0xc2fc00002c00780b */ /* 0x000fc40003f4e000 */
[----:B------:R-:W-:-:S03]  /*e250*/  FMNMX R49, R95, R48, !PT ;  /* 0x000000305f317209 */ /* 0x000fc60007800000 */
[----:B------:R-:W-:Y:S01]  /*e260*/  @!P6 FMUL R41, R41, 0.5 ;  /* 0x3f0000002929e820 */ /* 0x000fe20000400000 */
[----:B------:R-:W2:Y:S01]  /*e270*/  MUFU.EX2 R40, R40 ;  /* 0x0000002800287308 */ /* 0x000ea20000000800 */
[----:B------:R-:W-:Y:S01]  /*e280*/  FMNMX R48, R98, R49, !PT ;  /* 0x0000003162307209 */ /* 0x000fe20007800000 */
[----:B---3--:R-:W-:Y:S01]  /*e290*/  @!P4 FMUL R23, R23, R23 ;  /* 0x000000171717c220 */ /* 0x008fe20000400000 */
[----:B------:R-:W-:Y:S02]  /*e2a0*/  FSETP.GEU.AND P4, PT, R84, -126, PT ;  /* 0xc2fc00005400780b */ /* 0x000fe40003f8e000 */
[----:B------:R-:W-:Y:S01]  /*e2b0*/  FMNMX R49, R99, R48, !PT ;  /* 0x0000003063317209 */ /* 0x000fe20007800000 */
[--C-:B------:R-:W-:Y:S01]  /*e2c0*/  FFMA R48, R93, UR33, -R13.reuse ;  /* 0x000000215d307c23 */ /* 0x100fe2000800080d */
[----:B------:R-:W-:Y:S01]  /*e2d0*/  @!P2 FMUL R44, R44, 0.5 ;  /* 0x3f0000002c2ca820 */ /* 0x000fe20000400000 */
[----:B------:R-:W3:Y:S01]  /*e2e0*/  MUFU.EX2 R41, R41 ;  /* 0x0000002900297308 */ /* 0x000ee20000000800 */
[----:B-1----:R-:W-:Y:S01]  /*e2f0*/  @!P3 FMUL R77, R77, R77 ;  /* 0x0000004d4d4db220 */ /* 0x002fe20000400000 */
[----:B------:R-:W-:Y:S01]  /*e300*/  FMNMX R52, R102, R49, !PT ;  /* 0x0000003166347209 */ /* 0x000fe20007800000 */
[----:B------:R-:W-:Y:S01]  /*e310*/  FFMA R93, R22, UR33, -R13 ;  /* 0x00000021165d7c23 */ /* 0x000fe2000800080d */
[----:B------:R-:W-:-:S02]  /*e320*/  FSETP.GEU.AND P3, PT, R48, -126, PT ;  /* 0xc2fc00003000780b */ /* 0x000fc40003f6e000 */
[----:B------:R-:W-:Y:S02]  /*e330*/  FMNMX R49, R103, R52, !PT ;  /* 0x0000003467317209 */ /* 0x000fe40007800000 */
[----:B------:R-:W1:Y:S01]  /*e340*/  MUFU.EX2 R44, R44 ;  /* 0x0000002c002c7308 */ /* 0x000e620000000800 */
[----:B--2---:R-:W-:Y:S01]  /*e350*/  @!P5 FMUL R40, R40, R40 ;  /* 0x000000282828d220 */ /* 0x004fe20000400000 */
[----:B------:R-:W-:Y:S01]  /*e360*/  FSETP.GEU.AND P5, PT, R76, -126, PT ;  /* 0xc2fc00004c00780b */ /* 0x000fe20003fae000 */
[----:B------:R-:W-:Y:S01]  /*e370*/  @!P4 FMUL R84, R84, 0.5 ;  /* 0x3f0000005454c820 */ /* 0x000fe20000400000 */
[----:B------:R-:W-:Y:S01]  /*e380*/  FMNMX R52, R106, R49, !PT ;  /* 0x000000316a347209 */ /* 0x000fe20007800000 */
[--C-:B------:R-:W-:Y:S01]  /*e390*/  FFMA R49, R97, UR33, -R13.reuse ;  /* 0x0000002161317c23 */ /* 0x100fe2000800080d */
[----:B------:R-:W-:Y:S02]  /*e3a0*/  FFMA R97, R129, UR33, -R13 ;  /* 0x0000002181617c23 */ /* 0x000fe4000800080d */
[----:B------:R-:W-:Y:S01]  /*e3b0*/  FMNMX R53, R107, R52, !PT ;  /* 0x000000346b357209 */ /* 0x000fe20007800000 */
[----:B---3--:R-:W-:Y:S01]  /*e3c0*/  @!P6 FMUL R41, R41, R41 ;  /* 0x000000292929e220 */ /* 0x008fe20000400000 */
[----:B------:R-:W-:Y:S01]  /*e3d0*/  FSETP.GEU.AND P6, PT, R45, -126, PT ;  /* 0xc2fc00002d00780b */ /* 0x000fe20003fce000 */
[----:B------:R-:W-:Y:S01]  /*e3e0*/  @!P3 FMUL R48, R48, 0.5 ;  /* 0x3f0000003030b820 */ /* 0x000fe20000400000 */
[----:B------:R-:W2:Y:S01]  /*e3f0*/  MUFU.EX2 R84, R84 ;  /* 0x0000005400547308 */ /* 0x000ea20000000800 */
[----:B------:R-:W-:-:S02]  /*e400*/  FMNMX R52, R110, R53, !PT ;  /* 0x000000356e347209 */ /* 0x000fc40007800000 */
[----:B------:R-:W-:Y:S01]  /*e410*/  @!P5 FMUL R76, R76, 0.5 ;  /* 0x3f0000004c4cd820 */ /* 0x000fe20000400000 */
[----:B-1----:R-:W-:Y:S01]  /*e420*/  @!P2 FMUL R44, R44, R44 ;  /* 0x0000002c2c2ca220 */ /* 0x002fe20000400000 */
[----:B------:R-:W-:-:S03]  /*e430*/  FSETP.GEU.AND P2, PT, R72, -126, PT ;  /* 0xc2fc00004800780b */ /* 0x000fc60003f4e000 */
[----:B------:R-:W1:Y:S01]  /*e440*/  MUFU.EX2 R48, R48 ;  /* 0x0000003000307308 */ /* 0x000e620000000800 */
[----:B------:R-:W-:Y:S01]  /*e450*/  FMNMX R53, R111, R52, !PT ;  /* 0x000000346f357209 */ /* 0x000fe20007800000 */
[--C-:B------:R-:W-:Y:S01]  /*e460*/  FFMA R52, R101, UR33, -R13.reuse ;  /* 0x0000002165347c23 */ /* 0x100fe2000800080d */
[----:B------:R-:W-:Y:S01]  /*e470*/  @!P6 FMUL R45, R45, 0.5 ;  /* 0x3f0000002d2de820 */ /* 0x000fe20000400000 */
[--C-:B------:R-:W-:Y:S01]  /*e480*/  FFMA R101, R132, UR33, -R13.reuse ;  /* 0x0000002184657c23 */ /* 0x100fe2000800080d */
[----:B------:R-:W-:Y:S01]  /*e490*/  FMNMX R56, R114, R53, !PT ;  /* 0x0000003572387209 */ /* 0x000fe20007800000 */
[--C-:B------:R-:W-:Y:S01]  /*e4a0*/  FFMA R53, R104, UR33, -R13.reuse ;  /* 0x0000002168357c23 */ /* 0x100fe2000800080d */
[--C-:B------:R-:W-:Y:S01]  /*e4b0*/  FFMA R104, R206, UR33, -R13.reuse ;  /* 0x00000021ce687c23 */ /* 0x100fe2000800080d */
[----:B------:R-:W3:Y:S01]  /*e4c0*/  MUFU.EX2 R76, R76 ;  /* 0x0000004c004c7308 */ /* 0x000ee20000000800 */
[----:B--2---:R-:W-:Y:S01]  /*e4d0*/  @!P4 FMUL R84, R84, R84 ;  /* 0x000000545454c220 */ /* 0x004fe20000400000 */
[----:B------:R-:W-:Y:S01]  /*e4e0*/  FSETP.GEU.AND P4, PT, R49, -126, PT ;  /* 0xc2fc00003100780b */ /* 0x000fe20003f8e000 */
[----:B------:R-:W-:Y:S01]  /*e4f0*/  @!P2 FMUL R72, R72, 0.5 ;  /* 0x3f0000004848a820 */ /* 0x000fe20000400000 */
[----:B------:R-:W-:Y:S01]  /*e500*/  FMNMX R57, R115, R56, !PT ;  /* 0x0000003873397209 */ /* 0x000fe20007800000 */
[--C-:B------:R-:W-:Y:S01]  /*e510*/  FFMA R56, R105, UR33, -R13.reuse ;  /* 0x0000002169387c23 */ /* 0x100fe2000800080d */
[----:B------:R-:W-:-:S02]  /*e520*/  FFMA R105, R137, UR33, -R13 ;  /* 0x0000002189697c23 */ /* 0x000fc4000800080d */
        /* <DEDUP_REMOVED lines=28> */
[----:B------:R-:W-:Y:S01]  /*e6f0*/  FFMA R113, R149, UR33, -R13 ;  /* 0x0000002195717c23 */ /* 0x000fe2000800080d */
[----:B------:R-:W3:Y:S01]  /*e700*/  MUFU.EX2 R52, R52 ;  /* 0x0000003400347308 */ /* 0x000ee20000000800 */
[----:B--2---:R-:W-:Y:S01]  /*e710*/  @!P4 FMUL R49, R49, R49 ;  /* 0x000000313131c220 */ /* 0x004fe20000400000 */
[----:B------:R-:W-:-:S02]  /*e720*/  FSETP.GEU.AND P4, PT, R65, -126, PT ;  /* 0xc2fc00004100780b */ /* 0x000fc40003f8e000 */
[----:B------:R-:W-:Y:S01]  /*e730*/  @!P2 FMUL R56, R56, 0.5 ;  /* 0x3f0000003838a820 */ /* 0x000fe20000400000 */
[----:B------:R-:W-:-:S03]  /*e740*/  FMNMX R61, R131, R68, !PT ;  /* 0x00000044833d7209 */ /* 0x000fc60007800000 */
        /* <DEDUP_REMOVED lines=23> */
[----:B------:R-:W-:Y:S01]  /*e8c0*/  FMNMX R68, R142, R69, !PT ;  /* 0x000000458e447209 */ /* 0x000fe20007800000 */
[----:B---3--:R-:W-:Y:S01]  /*e8d0*/  @!P4 FMUL R65, R65, R65 ;  /* 0x000000414141c220 */ /* 0x008fe20000400000 */
[----:B------:R-:W-:-:S02]  /*e8e0*/  FSETP.GEU.AND P4, PT, R61, -126, PT ;  /* 0xc2fc00003d00780b */ /* 0x000fc40003f8e000 */
[----:B------:R-:W-:Y:S02]  /*e8f0*/  FMNMX R69, R143, R68, !PT ;  /* 0x000000448f457209 */ /* 0x000fe40007800000 */
[----:B------:R-:W-:Y:S01]  /*e900*/  @!P2 FMUL R116, R116, 0.5 ;  /* 0x3f0000007474a820 */ /* 0x000fe20000400000 */
[----:B------:R-:W3:Y:S01]  /*e910*/  MUFU.EX2 R60, R60 ;  /* 0x0000003c003c7308 */ /* 0x000ee20000000800 */
[----:B--2---:R-:W-:Y:S01]  /*e920*/  @!P3 FMUL R57, R57, R57 ;  /* 0x000000393939b220 */ /* 0x004fe20000400000 */
[----:B------:R-:W-:Y:S02]  /*e930*/  FSETP.GEU.AND P3, PT, R124, -126, PT ;  /* 0xc2fc00007c00780b */ /* 0x000fe40003f6e000 */
[----:B------:R-:W-:-:S04]  /*e940*/  FMNMX R68, R146, R69, !PT ;  /* 0x0000004592447209 */ /* 0x000fc80007800000 */
[----:B------:R-:W2:Y:S01]  /*e950*/  MUFU.EX2 R18, R116 ;  /* 0x0000007400127308 */ /* 0x000ea20000000800 */
[----:B-1----:R-:W-:Y:S01]  /*e960*/  @!P5 FMUL R64, R64, R64 ;  /* 0x000000404040d220 */ /* 0x002fe20000400000 */
[----:B------:R-:W-:Y:S01]  /*e970*/  FSETP.GEU.AND P5, PT, R85, -126, PT ;  /* 0xc2fc00005500780b */ /* 0x000fe20003fae000 */
[----:B------:R-:W-:Y:S01]  /*e980*/  @!P4 FMUL R61, R61, 0.5 ;  /* 0x3f0000003d3dc820 */ /* 0x000fe20000400000 */
[----:B------:R-:W-:-:S03]  /*e990*/  FMNMX R69, R147, R68, !PT ;  /* 0x0000004493457209 */ /* 0x000fc60007800000 */
[----:B------:R-:W-:Y:S01]  /*e9a0*/  @!P3 FMUL R124, R124, 0.5 ;  /* 0x3f0000007c7cb820 */ /* 0x000fe20000400000 */
[----:B------:R-:W-:Y:S01]  /*e9b0*/  FMNMX R22, R150, R69, !PT ;  /* 0x0000004596167209 */ /* 0x000fe20007800000 */
[----:B---3--:R-:W-:Y:S01]  /*e9c0*/  @!P6 FMUL R60, R60, R60 ;  /* 0x0000003c3c3ce220 */ /* 0x008fe20000400000 */
[----:B------:R-:W-:Y:S01]  /*e9d0*/  FSETP.GEU.AND P6, PT, R14, -126, PT ;  /* 0xc2fc00000e00780b */ /* 0x000fe20003fce000 */
[----:B------:R-:W1:Y:S01]  /*e9e0*/  MUFU.EX2 R61, R61 ;  /* 0x0000003d003d7308 */ /* 0x000e620000000800 */
[----:B------:R-:W-:-:S03]  /*e9f0*/  FMNMX R68, R151, R22, !PT ;  /* 0x0000001697447209 */ /* 0x000fc60007800000 */
[----:B------:R-:W-:Y:S01]  /*ea00*/  @!P5 FMUL R85, R85, 0.5 ;  /* 0x3f0000005555d820 */ /* 0x000fe20000400000 */
[----:B--2---:R-:W-:Y:S01]  /*ea10*/  @!P2 FMUL R18, R18, R18 ;  /* 0x000000121212a220 */ /* 0x004fe20000400000 */
[----:B------:R-:W-:Y:S02]  /*ea20*/  FSETP.GEU.AND P2, PT, R93, -126, PT ;  /* 0xc2fc00005d00780b */ /* 0x000fe40003f4e000 */
[----:B------:R-:W2:Y:S01]  /*ea30*/  MUFU.EX2 R22, R124 ;  /* 0x0000007c00167308 */ /* 0x000ea20000000800 */
[----:B------:R-:W3:Y:S03]  /*ea40*/  SHFL.BFLY PT, R69, R68, 0x1, 0x1f ;  /* 0x0c201f0044457f89 */ /* 0x000ee600000e0000 */
[----:B------:R-:W-:-:S04]  /*ea50*/  @!P6 FMUL R14, R14, 0.5 ;  /* 0x3f0000000e0ee820 */ /* 0x000fc80000400000 */
[----:B------:R-:W4:Y:S01]  /*ea60*/  MUFU.EX2 R85, R85 ;  /* 0x0000005500557308 */ /* 0x000f220000000800 */
[----:B-1----:R-:W-:Y:S01]  /*ea70*/  @!P4 FMUL R61, R61, R61 ;  /* 0x0000003d3d3dc220 */ /* 0x002fe20000400000 */
[----:B------:R-:W-:Y:S01]  /*ea80*/  FSETP.GEU.AND P4, PT, R92, -126, PT ;  /* 0xc2fc00005c00780b */ /* 0x000fe20003f8e000 */
[----:B------:R-:W-:-:S05]  /*ea90*/  @!P2 FMUL R93, R93, 0.5 ;  /* 0x3f0000005d5da820 */ /* 0x000fca0000400000 */
[----:B------:R-:W1:Y:S01]  /*eaa0*/  MUFU.EX2 R14, R14 ;  /* 0x0000000e000e7308 */ /* 0x000e620000000800 */
[----:B--2---:R-:W-:Y:S01]  /*eab0*/  @!P3 FMUL R22, R22, R22 ;  /* 0x000000161616b220 */ /* 0x004fe20000400000 */
[----:B------:R-:W-:-:S05]  /*eac0*/  FSETP.GEU.AND P3, PT, R96, -126, PT ;  /* 0xc2fc00006000780b */ /* 0x000fca0003f6e000 */
[----:B------:R-:W-:Y:S01]  /*ead0*/  @!P4 FMUL R92, R92, 0.5 ;  /* 0x3f0000005c5cc820 */ /* 0x000fe20000400000 */
[----:B------:R-:W2:Y:S01]  /*eae0*/  MUFU.EX2 R93, R93 ;  /* 0x0000005d005d7308 */ /* 0x000ea20000000800 */
[----:B----4-:R-:W-:Y:S01]  /*eaf0*/  @!P5 FMUL R85, R85, R85 ;  /* 0x000000555555d220 */ /* 0x010fe20000400000 */
[----:B------:R-:W-:Y:S02]  /*eb00*/  FSETP.GEU.AND P5, PT, R101, -126, PT ;  /* 0xc2fc00006500780b */ /* 0x000fe40003fae000 */
[----:B---3--:R-:W-:-:S03]  /*eb10*/  FMNMX R69, R68, R69, !PT ;  /* 0x0000004544457209 */ /* 0x008fc60007800000 */
[----:B------:R-:W-:Y:S01]  /*eb20*/  @!P3 FMUL R96, R96, 0.5 ;  /* 0x3f0000006060b820 */ /* 0x000fe20000400000 */
[----:B------:R-:W3:Y:S01]  /*eb30*/  MUFU.EX2 R92, R92 ;  /* 0x0000005c005c7308 */ /* 0x000ee20000000800 */
[----:B-1----:R-:W-:Y:S01]  /*eb40*/  @!P6 FMUL R14, R14, R14 ;  /* 0x0000000e0e0ee220 */ /* 0x002fe20000400000 */
[----:B------:R-:W-:Y:S01]  /*eb50*/  FSETP.GEU.AND P6, PT, R97, -126, PT ;  /* 0xc2fc00006100780b */ /* 0x000fe20003fce000 */
[----:B------:R-:W1:Y:S04]  /*eb60*/  SHFL.BFLY PT, R68, R69, 0x2, 0x1f ;  /* 0x0c401f0045447f89 */ /* 0x000e6800000e0000 */
[----:B------:R-:W-:Y:S01]  /*eb70*/  @!P5 FMUL R101, R101, 0.5 ;  /* 0x3f0000006565d820 */ /* 0x000fe20000400000 */
[----:B------:R-:W4:Y:S01]  /*eb80*/  MUFU.EX2 R96, R96 ;  /* 0x0000006000607308 */ /* 0x000f220000000800 */
        /* <DEDUP_REMOVED lines=8> */
[----:B----4-:R-:W-:Y:S01]  /*ec10*/  @!P3 FMUL R96, R96, R96 ;  /* 0x000000606060b220 */ /* 0x010fe20000400000 */
[----:B------:R-:W-:Y:S02]  /*ec20*/  FSETP.GEU.AND P3, PT, R108, -126, PT ;  /* 0xc2fc00006c00780b */ /* 0x000fe40003f6e000 */
[----:B-1----:R-:W-:-:S03]  /*ec30*/  FMNMX R125, R69, R68, !PT ;  /* 0x00000044457d7209 */ /* 0x002fc60007800000 */
        /* <DEDUP_REMOVED lines=15> */
[----:B------:R-:W-:Y:S01]  /*ed30*/  FSETP.GEU.AND P2, PT, R112, -126, PT ;  /* 0xc2fc00007000780b */ /* 0x000fe20003f4e000 */
[----:B--2---:R-:W-:Y:S01]  /*ed40*/  @!P4 FMUL R105, R105, R105 ;  /* 0x000000696969c220 */ /* 0x004fe20000400000 */
[----:B------:R-:W-:Y:S01]  /*ed50*/  FMUL R68, R69, UR33 ;  /* 0x0000002145447c20 */ /* 0x000fe20008400000 */
[----:B------:R-:W-:Y:S01]  /*ed60*/  FSETP.GEU.AND P4, PT, R145, -126, PT ;  /* 0xc2fc00009100780b */ /* 0x000fe20003f8e000 */
[----:B------:R-:W-:Y:S02]  /*ed70*/  FADD R69, -R69, R10 ;  /* 0x0000000a45457221 */ /* 0x000fe40000000100 */
[--C-:B------:R-:W-:Y:S01]  /*ed80*/  FFMA R80, R27, UR33, -R68.reuse ;  /* 0x000000211b507c23 */ /* 0x100fe20008000844 */
[----:B------:R-:W2:Y:S01]  /*ed90*/  MUFU.EX2 R109, R109 ;  /* 0x0000006d006d7308 */ /* 0x000ea20000000800 */
[--C-:B------:R-:W-:Y:S01]  /*eda0*/  FFMA R205, R205, UR33, -R68.reuse ;  /* 0x00000021cdcd7c23 */ /* 0x100fe20008000844 */
[----:B---3--:R-:W-:Y:S01]  /*edb0*/  @!P3 FMUL R108, R108, R108 ;  /* 0x0000006c6c6cb220 */ /* 0x008fe20000400000 */
[--C-:B------:R-:W-:Y:S01]  /*edc0*/  FFMA R81, R30, UR33, -R68.reuse ;  /* 0x000000211e517c23 */ /* 0x100fe20008000844 */
[----:B------:R-:W-:Y:S01]  /*edd0*/  FSETP.GEU.AND P3, PT, R80, -126, PT ;  /* 0xc2fc00005000780b */ /* 0x000fe20003f6e000 */
[--C-:B------:R-:W-:Y:S01]  /*ede0*/  FFMA R88, R31, UR33, -R68.reuse ;  /* 0x000000211f587c23 */ /* 0x100fe20008000844 */
[----:B------:R-:W-:Y:S01]  /*edf0*/  @!P2 FMUL R112, R112, 0.5 ;  /* 0x3f0000007070a820 */ /* 0x000fe20000400000 */
[--C-:B------:R-:W-:Y:S01]  /*ee00*/  FFMA R133, R38, UR33, -R68.reuse ;  /* 0x0000002126857c23 */ /* 0x100fe20008000844 */
[--C-:B------:R-:W-:Y:S01]  /*ee10*/  FFMA R35, R35, UR33, -R68.reuse ;  /* 0x0000002123237c23 */ /* 0x100fe20008000844 */
[----:B-1----:R-:W-:Y:S01]  /*ee20*/  @!P5 FMUL R104, R104, R104 ;  /* 0x000000686868d220 */ /* 0x002fe20000400000 */
[----:B------:R-:W-:Y:S01]  /*ee30*/  FSETP.GEU.AND P5, PT, R205, -126, PT ;  /* 0xc2fc0000cd00780b */ /* 0x000fe20003fae000 */
[----:B------:R-:W-:Y:S01]  /*ee40*/  @!P4 FMUL R145, R145, 0.5 ;  /* 0x3f0000009191c820 */ /* 0x000fe20000400000 */
[----:B------:R-:W1:Y:S01]  /*ee50*/  MUFU.EX2 R112, R112 ;  /* 0x0000007000707308 */ /* 0x000e620000000800 */
        /* <DEDUP_REMOVED lines=37> */
[--C-:B------:R-:W-:Y:S01]  /*f0b0*/  FFMA R131, R131, UR33, -R68.reuse ;  /* 0x0000002183837c23 */ /* 0x100fe20008000844 */
[----:B------:R-:W-:Y:S01]  /*f0c0*/  @!P4 FMUL R81, R81, 0.5 ;  /* 0x3f0000005151c820 */ /* 0x000fe20000400000 */
[----:B------:R-:W3:Y:S01]  /*f0d0*/  MUFU.EX2 R34, R88 ;  /* 0x0000005800227308 */ /* 0x000ee20000000800 */
[----:B-1----:R-:W-:Y:S01]  /*f0e0*/  @!P5 FMUL R27, R27, R27 ;  /* 0x0000001b1b1bd220 */ /* 0x002fe20000400000 */
[----:B------:R-:W-:Y:S01]  /*f0f0*/  FSETP.GEU.AND P5, PT, R35, -126, PT ;  /* 0xc2fc00002300780b */ /* 0x000fe20003fae000 */
[--C-:B------:R-:W-:Y:S01]  /*f100*/  FFMA R130, R130, UR33, -R68.reuse ;  /* 0x0000002182827c23 */ /* 0x100fe20008000844 */
[--C-:B------:R-:W-:Y:S01]  /*f110*/  FFMA R10, R150, UR33, -R68.reuse ;  /* 0x00000021960a7c23 */ /* 0x100fe20008000844 */
[----:B------:R-:W-:Y:S01]  /*f120*/  FFMA R143, R143, UR33, -R68 ;  /* 0x000000218f8f7c23 */ /* 0x000fe20008000844 */
[----:B------:R-:W-:Y:S01]  /*f130*/  FADD R80, R29, R14 ;  /* 0x0000000e1d507221 */ /* 0x000fe20000000000 */
[----:B------:R-:W-:Y:S01]  /*f140*/  @!P3 FMUL R133, R133, 0.5 ;  /* 0x3f0000008585b820 */ /* 0x000fe20000400000 */
[----:B------:R-:W1:Y:S01]  /*f150*/  MUFU.EX2 R31, R81 ;  /* 0x00000051001f7308 */ /* 0x000e620000000800 */
[----:B--2---:R-:W-:Y:S01]  /*f160*/  @!P6 FMUL R113, R113, R113 ;  /* 0x000000717171e220 */ /* 0x004fe20000400000 */
[----:B------:R-:W-:Y:S01]  /*f170*/  FSETP.GEU.AND P6, PT, R89, -126, PT ;  /* 0xc2fc00005900780b */ /* 0x000fe20003fce000 */
[--C-:B------:R-:W-:Y:S01]  /*f180*/  FFMA R55, R55, UR33, -R68.reuse ;  /* 0x0000002137377c23 */ /* 0x100fe20008000844 */
[----:B------:R-:W-:Y:S01]  /*f190*/  FFMA R146, R146, UR33, -R68 ;  /* 0x0000002192927c23 */ /* 0x000fe20008000844 */
[----:B------:R-:W-:-:S02]  /*f1a0*/  FMUL R69, R69, UR33 ;  /* 0x0000002145457c20 */ /* 0x000fc40008400000 */
        /* <DEDUP_REMOVED lines=21> */
[----:B------:R4:W5:Y:S01]  /*f300*/  MUFU.EX2 R88, R39 ;  /* 0x0000002700587308 */ /* 0x0009620000000800 */
[----:B-1----:R-:W-:Y:S01]  /*f310*/  @!P6 FMUL R38, R38, R38 ;  /* 0x000000262626e220 */ /* 0x002fe20000400000 */
[----:B------:R-:W-:Y:S01]  /*f320*/  FSETP.GEU.AND P6, PT, R43, -126, PT ;  /* 0xc2fc00002b00780b */ /* 0x000fe20003fce000 */
[--C-:B--2---:R-:W-:Y:S01]  /*f330*/  FFMA R42, R62, UR33, -R68.reuse ;  /* 0x000000213e2a7c23 */ /* 0x104fe20008000844 */
[--C-:B------:R-:W-:Y:S01]  /*f340*/  FFMA R62, R122, UR33, -R68.reuse ;  /* 0x000000217a3e7c23 */ /* 0x100fe20008000844 */
[--C-:B------:R-:W-:Y:S02]  /*f350*/  FFMA R122, R87, UR33, -R68.reuse ;  /* 0x00000021577a7c23 */ /* 0x100fe40008000844 */
[----:B------:R-:W-:Y:S01]  /*f360*/  @!P5 FMUL R46, R46, 0.5 ;  /* 0x3f0000002e2ed820 */ /* 0x000fe20000400000 */
[----:B------:R1:W2:Y:S01]  /*f370*/  MUFU.EX2 R205, R47 ;  /* 0x0000002f00cd7308 */ /* 0x0002a20000000800 */
[----:B---3--:R-:W-:Y:S01]  /*f380*/  @!P2 FMUL R89, R89, R89 ;  /* 0x000000595959a220 */ /* 0x008fe20000400000 */
[----:B------:R-:W-:Y:S01]  /*f390*/  FSETP.GEU.AND P2, PT, R51, -126, PT ;  /* 0xc2fc00003300780b */ /* 0x000fe20003f4e000 */
[--C-:B----4-:R-:W-:Y:S01]  /*f3a0*/  FFMA R39, R66, UR33, -R68.reuse ;  /* 0x0000002142277c23 */ /* 0x110fe20008000844 */
[--C-:B------:R-:W-:Y:S01]  /*f3b0*/  FFMA R66, R114, UR33, -R68.reuse ;  /* 0x0000002172427c23 */ /* 0x100fe20008000844 */
[----:B------:R-:W-:Y:S01]  /*f3c0*/  FFMA R114, R134, UR33, -R68 ;  /* 0x0000002186727c23 */ /* 0x000fe20008000844 */
[----:B------:R-:W-:Y:S01]  /*f3d0*/  FADD R134, R41, R108 ;  /* 0x0000006c29867221 */ /* 0x000fe20000000000 */
[----:B------:R-:W-:Y:S01]  /*f3e0*/  @!P6 FMUL R43, R43, 0.5 ;  /* 0x3f0000002b2be820 */ /* 0x000fe20000400000 */
[----:B------:R3:W4:Y:S01]  /*f3f0*/  MUFU.EX2 R116, R46 ;  /* 0x0000002e00747308 */ /* 0x0007220000000800 */
[----:B-----5:R-:W-:Y:S01]  /*f400*/  @!P4 FMUL R88, R88, R88 ;  /* 0x000000585858c220 */ /* 0x020fe20000400000 */
[----:B------:R-:W-:Y:S01]  /*f410*/  FSETP.GEU.AND P4, PT, R50, -126, PT ;  /* 0xc2fc00003200780b */ /* 0x000fe20003f8e000 */
[--C-:B-1----:R-:W-:Y:S01]  /*f420*/  FFMA R47, R74, UR33, -R68.reuse ;  /* 0x000000214a2f7c23 */ /* 0x102fe20008000844 */
[--C-:B------:R-:W-:Y:S01]  /*f430*/  FFMA R74, R78, UR33, -R68.reuse ;  /* 0x000000214e4a7c23 */ /* 0x100fe20008000844 */
[----:B------:R-:W-:Y:S01]  /*f440*/  FFMA R78, R82, UR33, -R68 ;  /* 0x00000021524e7c23 */ /* 0x000fe20008000844 */
[----:B------:R-:W-:Y:S01]  /*f450*/  FADD R82, R37, R100 ;  /* 0x0000006425527221 */ /* 0x000fe20000000000 */
[----:B------:R-:W-:Y:S01]  /*f460*/  @!P2 FMUL R51, R51, 0.5 ;  /* 0x3f0000003333a820 */ /* 0x000fe20000400000 */
[----:B------:R1:W5:Y:S01]  /*f470*/  MUFU.EX2 R144, R43 ;  /* 0x0000002b00907308 */ /* 0x0003620000000800 */
[----:B--2---:R-:W-:Y:S01]  /*f480*/  @!P3 FMUL R205, R205, R205 ;  /* 0x000000cdcdcdb220 */ /* 0x004fe20000400000 */
[----:B------:R-:W-:Y:S01]  /*f490*/  FSETP.GEU.AND P3, PT, R59, -126, PT ;  /* 0xc2fc00003b00780b */ /* 0x000fe20003f6e000 */
[----:B---3--:R-:W-:Y:S01]  /*f4a0*/  FFMA R46, R90, UR33, -R68 ;  /* 0x000000215a2e7c23 */ /* 0x008fe20008000844 */
[C---:B------:R-:W-:Y:S01]  /*f4b0*/  FADD R90, R36.reuse, R105 ;  /* 0x00000069245a7221 */ /* 0x040fe20000000000 */
[----:B------:R-:W-:-:S02]  /*f4c0*/  F2FP.F16.F32.PACK_AB R36, R36, R37 ;  /* 0x000000252424723e */ /* 0x000fc400000000ff */
[----:B------:R-:W-:Y:S01]  /*f4d0*/  @!P4 FMUL R50, R50, 0.5 ;  /* 0x3f0000003232c820 */ /* 0x000fe20000400000 */
[----:B------:R2:W3:Y:S01]  /*f4e0*/  MUFU.EX2 R148, R51 ;  /* 0x0000003300947308 */ /* 0x0004e20000000800 */
[----:B----4-:R-:W-:Y:S01]  /*f4f0*/  @!P5 FMUL R116, R116, R116 ;  /* 0x000000747474d220 */ /* 0x010fe20000400000 */
[----:B------:R-:W-:Y:S01]  /*f500*/  FSETP.GEU.AND P5, PT, R35, -126, PT ;  /* 0xc2fc00002300780b */ /* 0x000fe20003fae000 */
[--C-:B-1----:R-:W-:Y:S01]  /*f510*/  FFMA R43, R70, UR33, -R68.reuse ;  /* 0x00000021462b7c23 */ /* 0x102fe20008000844 */
[----:B------:R-:W-:Y:S01]  /*f520*/  FADD R70, -R12, R9 ;  /* 0x000000090c467221 */ /* 0x000fe20000000100 */
[----:B------:R-:W-:Y:S01]  /*f530*/  FFMA R9, R151, UR33, -R68 ;  /* 0x0000002197097c23 */ /* 0x000fe20008000844 */
[----:B------:R-:W-:Y:S01]  /*f540*/  FADD R151, R21, R96 ;  /* 0x0000006015977221 */ /* 0x000fe20000000000 */
[----:B------:R-:W-:Y:S01]  /*f550*/  @!P3 FMUL R59, R59, 0.5 ;  /* 0x3f0000003b3bb820 */ /* 0x000fe20000400000 */
[----:B------:R1:W4:Y:S01]  /*f560*/  MUFU.EX2 R129, R50 ;  /* 0x0000003200817308 */ /* 0x0003220000000800 */
[----:B-----5:R-:W-:Y:S01]  /*f570*/  @!P6 FMUL R144, R144, R144 ;  /* 0x000000909090e220 */ /* 0x020fe20000400000 */
[----:B------:R-:W-:Y:S01]  /*f580*/  FSETP.GEU.AND P6, PT, R54, -126, PT ;  /* 0xc2fc00003600780b */ /* 0x000fe20003fce000 */
[--C-:B--2---:R-:W-:Y:S01]  /*f590*/  FFMA R51, R98, UR33, -R68.reuse ;  /* 0x0000002162337c23 */ /* 0x104fe20008000844 */
[--C-:B------:R-:W-:Y:S01]  /*f5a0*/  FFMA R98, R127, UR33, -R68.reuse ;  /* 0x000000217f627c23 */ /* 0x100fe20008000844 */
[----:B------:R-:W-:Y:S01]  /*f5b0*/  FFMA R127, R135, UR33, -R68 ;  /* 0x00000021877f7c23 */ /* 0x000fe20008000844 */
[----:B------:R-:W-:Y:S01]  /*f5c0*/  FADD R135, R33, R92 ;  /* 0x0000005c21877221 */ /* 0x000fe20000000000 */
[----:B------:R-:W-:Y:S01]  /*f5d0*/  @!P5 FMUL R35, R35, 0.5 ;  /* 0x3f0000002323d820 */ /* 0x000fe20000400000 */
[----:B------:R2:W5:Y:S01]  /*f5e0*/  MUFU.EX2 R124, R59 ;  /* 0x0000003b007c7308 */ /* 0x0005620000000800 */
[----:B---3--:R-:W-:Y:S01]  /*f5f0*/  @!P2 FMUL R148, R148, R148 ;  /* 0x000000949494a220 */ /* 0x008fe20000400000 */
[----:B------:R-:W-:Y:S01]  /*f600*/  FSETP.GEU.AND P2, PT, R63, -126, PT ;  /* 0xc2fc00003f00780b */ /* 0x000fe20003f4e000 */
[--C-:B-1----:R-:W-:Y:S01]  /*f610*/  FFMA R50, R94, UR33, -R68.reuse ;  /* 0x000000215e327c23 */ /* 0x102fe20008000844 */
[--C-:B------:R-:W-:Y:S01]  /*f620*/  FFMA R94, R111, UR33, -R68.reuse ;  /* 0x000000216f5e7c23 */ /* 0x100fe20008000844 */
[----:B------:R-:W-:Y:S01]  /*f630*/  FFMA R111, R115, UR33, -R68 ;  /* 0x00000021736f7c23 */ /* 0x000fe20008000844 */
[----:B------:R-:W-:Y:S01]  /*f640*/  FADD R115, R117, R22 ;  /* 0x0000001675737221 */ /* 0x000fe20000000000 */
[----:B------:R-:W-:Y:S01]  /*f650*/  @!P6 FMUL R54, R54, 0.5 ;  /* 0x3f0000003636e820 */ /* 0x000fe20000400000 */
[----:B------:R-:W1:Y:S01]  /*f660*/  MUFU.EX2 R35, R35 ;  /* 0x0000002300237308 */ /* 0x000e620000000800 */
[----:B----4-:R-:W-:Y:S01]  /*f670*/  @!P4 FMUL R129, R129, R129 ;  /* 0x000000818181c220 */ /* 0x010fe20000400000 */
[----:B------:R-:W-:Y:S01]  /*f680*/  FSETP.GEU.AND P4, PT, R42, -126, PT ;  /* 0xc2fc00002a00780b */ /* 0x000fe20003f8e000 */
[----:B--2---:R-:W-:Y:S01]  /*f690*/  FFMA R59, R110, UR33, -R68 ;  /* 0x000000216e3b7c23 */ /* 0x004fe20008000844 */
[----:B------:R-:W-:Y:S01]  /*f6a0*/  FADD R110, R23, R104 ;  /* 0x00000068176e7221 */ /* 0x000fe20000000000 */
[----:B------:R-:W-:-:S02]  /*f6b0*/  F2FP.F16.F32.PACK_AB R92, R97, R92 ;  /* 0x0000005c615c723e */ /* 0x000fc400000000ff */
[----:B------:R-:W-:Y:S01]  /*f6c0*/  @!P2 FMUL R63, R63, 0.5 ;  /* 0x3f0000003f3fa820 */ /* 0x000fe20000400000 */
[----:B------:R2:W3:Y:S01]  /*f6d0*/  MUFU.EX2 R120, R54 ;  /* 0x0000003600787308 */ /* 0x0004e20000000800 */
[----:B-----5:R-:W-:Y:S01]  /*f6e0*/  @!P3 FMUL R124, R124, R124 ;  /* 0x0000007c7c7cb220 */ /* 0x020fe20000400000 */
[----:B------:R-:W-:Y:S02]  /*f6f0*/  FSETP.GEU.AND P3, PT, R43, -126, PT ;  /* 0xc2fc00002b00780b */ /* 0x000fe40003f6e000 */
[----:B------:R-:W-:Y:S02]  /*f700*/  F2FP.F16.F32.PACK_AB R100, R105, R100 ;  /* 0x000000646964723e */ /* 0x000fe400000000ff */
[----:B------:R-:W-:Y:S01]  /*f710*/  F2FP.F16.F32.PACK_AB R108, R13, R108 ;  /* 0x0000006c0d6c723e */ /* 0x000fe200000000ff */
[----:B------:R-:W-:Y:S01]  /*f720*/  @!P4 FMUL R42, R42, 0.5 ;  /* 0x3f0000002a2ac820 */ /* 0x000fe20000400000 */
[----:B------:R4:W5:Y:S01]  /*f730*/  MUFU.EX2 R137, R63 ;  /* 0x0000003f00897308 */ /* 0x0009620000000800 */
[----:B-1----:R-:W-:Y:S01]  /*f740*/  @!P5 FMUL R35, R35, R35 ;  /* 0x000000232323d220 */ /* 0x002fe20000400000 */
[----:B------:R-:W-:Y:S01]  /*f750*/  FSETP.GEU.AND P5, PT, R67, -126, PT ;  /* 0xc2fc00004300780b */ /* 0x000fe20003fae000 */
[----:B--2---:R-:W-:-:S04]  /*f760*/  FFMA R54, R95, UR33, -R68 ;  /* 0x000000215f367c23 */ /* 0x004fc80008000844 */
[----:B------:R-:W-:Y:S01]  /*f770*/  @!P3 FMUL R43, R43, 0.5 ;  /* 0x3f0000002b2bb820 */ /* 0x000fe20000400000 */
[----:B------:R-:W1:Y:S01]  /*f780*/  MUFU.EX2 R42, R42 ;  /* 0x0000002a002a7308 */ /* 0x000e620000000800 */
[----:B---3--:R-:W-:Y:S01]  /*f790*/  @!P6 FMUL R120, R120, R120 ;  /* 0x000000787878e220 */ /* 0x008fe20000400000 */
[----:B------:R-:W-:Y:S01]  /*f7a0*/  FSETP.GEU.AND P6, PT, R39, -126, PT ;  /* 0xc2fc00002700780b */ /* 0x000fe20003fce000 */
[----:B----4-:R-:W-:Y:S01]  /*f7b0*/  FFMA R63, R126, UR33, -R68 ;  /* 0x000000217e3f7c23 */ /* 0x010fe20008000844 */
[----:B------:R-:W-:-:S03]  /*f7c0*/  FADD R126, R201, R72 ;  /* 0x00000048c97e7221 */ /* 0x000fc60000000000 */
[----:B------:R-:W-:Y:S01]  /*f7d0*/  @!P5 FMUL R67, R67, 0.5 ;  /* 0x3f0000004343d820 */ /* 0x000fe20000400000 */
[----:B------:R-:W2:Y:S01]  /*f7e0*/  MUFU.EX2 R43, R43 ;  /* 0x0000002b002b7308 */ /* 0x000ea20000000800 */
[----:B-----5:R-:W-:Y:S01]  /*f7f0*/  @!P2 FMUL R137, R137, R137 ;  /* 0x000000898989a220 */ /* 0x020fe20000400000 */
[----:B------:R-:W-:Y:S01]  /*f800*/  FSETP.GEU.AND P2, PT, R47, -126, PT ;  /* 0xc2fc00002f00780b */ /* 0x000fe20003f4e000 */
[----:B------:R-:W-:Y:S01]  /*f810*/  FADD R126, R126, R135 ;  /* 0x000000877e7e7221 */ /* 0x000fe20000000000 */
[----:B------:R-:W-:-:S03]  /*f820*/  FADD R135, R141, R64 ;  /* 0x000000408d877221 */ /* 0x000fc60000000000 */
[----:B------:R-:W-:Y:S01]  /*f830*/  @!P6 FMUL R39, R39, 0.5 ;  /* 0x3f0000002727e820 */ /* 0x000fe20000400000 */
[----:B------:R3:W4:Y:S01]  /*f840*/  MUFU.EX2 R128, R67 ;  /* 0x0000004300807308 */ /* 0x0007220000000800 */
[----:B-1----:R-:W-:Y:S01]  /*f850*/  @!P4 FMUL R42, R42, R42 ;  /* 0x0000002a2a2ac220 */ /* 0x002fe20000400000 */
[----:B------:R-:W-:Y:S01]  /*f860*/  FSETP.GEU.AND P4, PT, R71, -126, PT ;  /* 0xc2fc00004700780b */ /* 0x000fe20003f8e000 */
[----:B------:R-:W-:Y:S01]  /*f870*/  FADD R135, R135, R134 ;  /* 0x0000008687877221 */ /* 0x000fe20000000000 */
[----:B------:R-:W-:-:S03]  /*f880*/  FADD R134, R212, R73 ;  /* 0x00000049d4867221 */ /* 0x000fc60000000000 */
        /* <DEDUP_REMOVED lines=9> */
[----:B------:R-:W2:Y:S01]  /*f920*/  MUFU.EX2 R47, R47 ;  /* 0x0000002f002f7308 */ /* 0x000ea20000000800 */
[----:B----4-:R-:W-:Y:S01]  /*f930*/  @!P5 FMUL R128, R128, R128 ;  /* 0x000000808080d220 */ /* 0x010fe20000400000 */
[----:B------:R-:W-:Y:S01]  /*f940*/  FSETP.GEU.AND P5, PT, R74, -126, PT ;  /* 0xc2fc00004a00780b */ /* 0x000fe20003fae000 */
[----:B------:R-:W-:Y:S01]  /*f950*/  FADD R134, R134, R147 ;  /* 0x0000009386867221 */ /* 0x000fe20000000000 */
[----:B------:R-:W-:Y:S01]  /*f960*/  FADD R147, R26, R61 ;  /* 0x0000003d1a937221 */ /* 0x000fe20000000000 */
[----:B------:R-:W-:Y:S01]  /*f970*/  FADD R135, R126, R135 ;  /* 0x000000877e877221 */ /* 0x000fe20000000000 */
[----:B------:R-:W-:Y:S01]  /*f980*/  F2FP.F16.F32.PACK_AB R26, R26, R121 ;  /* 0x000000791a1a723e */ /* 0x000fe200000000ff */
        /* <DEDUP_REMOVED lines=21> */
[--C-:B---3--:R-:W-:Y:S01]  /*fae0*/  FFMA R75, R123, UR33, -R68.reuse ;  /* 0x000000217b4b7c23 */ /* 0x108fe20008000844 */
[----:B------:R-:W-:Y:S01]  /*faf0*/  FFMA R123, R139, UR33, -R68 ;  /* 0x000000218b7b7c23 */ /* 0x000fe20008000844 */
[C---:B------:R-:W-:Y:S01]  /*fb00*/  FADD R139, R24.reuse, R57 ;  /* 0x00000039188b7221 */ /* 0x040fe20000000000 */
[----:B------:R-:W-:Y:S01]  /*fb10*/  F2FP.F16.F32.PACK_AB R24, R24, R141 ;  /* 0x0000008d1818723e */ /* 0x000fe200000000ff */
[----:B------:R-:W-:Y:S01]  /*fb20*/  @!P3 FMUL R91, R91, 0.5 ;  /* 0x3f0000005b5bb820 */ /* 0x000fe20000400000 */
[----:B------:R-:W2:Y:S01]  /*fb30*/  MUFU.EX2 R78, R78 ;  /* 0x0000004e004e7308 */ /* 0x000ea20000000800 */
[----:B----4-:R-:W-:Y:S01]  /*fb40*/  @!P6 FMUL R136, R136, R136 ;  /* 0x000000888888e220 */ /* 0x010fe20000400000 */
[----:B------:R-:W-:Y:S01]  /*fb50*/  FSETP.GEU.AND P6, PT, R86, -126, PT ;  /* 0xc2fc00005600780b */ /* 0x000fe20003fce000 */
[----:B-1----:R-:W-:-:S03]  /*fb60*/  FADD R83, R17, R56 ;  /* 0x0000003811537221 */ /* 0x002fc60000000000 */
[----:B------:R-:W-:Y:S01]  /*fb70*/  F2FP.F16.F32.PACK_AB R37, R136, R47 ;  /* 0x0000002f8825723e */ /* 0x000fe200000000ff */
[----:B------:R-:W-:Y:S01]  /*fb80*/  @!P5 FMUL R46, R46, 0.5 ;  /* 0x3f0000002e2ed820 */ /* 0x000fe20000400000 */
[----:B------:R1:W3:Y:S01]  /*fb90*/  MUFU.EX2 R95, R91 ;  /* 0x0000005b005f7308 */ /* 0x0002e20000000800 */
[----:B-----5:R-:W-:Y:S01]  /*fba0*/  @!P2 FMUL R149, R149, R149 ;  /* 0x000000959595a220 */ /* 0x020fe20000400000 */
[----:B------:R-:W-:Y:S01]  /*fbb0*/  FSETP.GEU.AND P2, PT, R54, -126, PT ;  /* 0xc2fc00003600780b */ /* 0x000fe20003f4e000 */
[----:B------:R-:W-:Y:S01]  /*fbc0*/  FADD R83, R83, R90 ;  /* 0x0000005a53537221 */ /* 0x000fe20000000000 */
[----:B------:R-:W-:-:S03]  /*fbd0*/  FADD R90, R140, R109 ;  /* 0x0000006d8c5a7221 */ /* 0x000fc60000000000 */
[----:B------:R-:W-:Y:S01]  /*fbe0*/  @!P6 FMUL R86, R86, 0.5 ;  /* 0x3f0000005656e820 */ /* 0x000fe20000400000 */
[----:B------:R-:W4:Y:S01]  /*fbf0*/  MUFU.EX2 R46, R46 ;  /* 0x0000002e002e7308 */ /* 0x000f220000000800 */
[----:B--2---:R-:W-:Y:S01]  /*fc00*/  @!P4 FMUL R78, R78, R78 ;  /* 0x0000004e4e4ec220 */ /* 0x004fe20000400000 */
[----:B------:R-:W-:Y:S01]  /*fc10*/  FSETP.GEU.AND P4, PT, R50, -126, PT ;  /* 0xc2fc00003200780b */ /* 0x000fe20003f8e000 */
[C---:B-1----:R-:W-:Y:S01]  /*fc20*/  FADD R91, R28.reuse, R85 ;  /* 0x000000551c5b7221 */ /* 0x042fe20000000000 */
[----:B------:R-:W-:Y:S02]  /*fc30*/  F2FP.F16.F32.PACK_AB R28, R28, R29 ;  /* 0x0000001d1c1c723e */ /* 0x000fe400000000ff */
[----:B------:R-:W-:Y:S01]  /*fc40*/  F2FP.F16.F32.PACK_AB R29, R124, R35 ;  /* 0x000000237c1d723e */ /* 0x000fe200000000ff */
[----:B------:R-:W-:Y:S01]  /*fc50*/  @!P2 FMUL R54, R54, 0.5 ;  /* 0x3f0000003636a820 */ /* 0x000fe20000400000 */
[----:B------:R1:W2:Y:S01]  /*fc60*/  MUFU.EX2 R79, R86 ;  /* 0x00000056004f7308 */ /* 0x0002a20000000800 */
[----:B---3--:R-:W-:Y:S01]  /*fc70*/  @!P3 FMUL R95, R95, R95 ;  /* 0x0000005f5f5fb220 */ /* 0x008fe20000400000 */
[----:B------:R-:W-:-:S05]  /*fc80*/  FSETP.GEU.AND P3, PT, R102, -126, PT ;  /* 0xc2fc00006600780b */ /* 0x000fca0003f6e000 */
[----:B------:R-:W-:Y:S01]  /*fc90*/  @!P4 FMUL R50, R50, 0.5 ;  /* 0x3f0000003232c820 */ /* 0x000fe20000400000 */
[----:B-1----:R-:W-:Y:S01]  /*fca0*/  FFMA R86, R99, UR33, -R68 ;  /* 0x0000002163567c23 */ /* 0x002fe20008000844 */
[----:B----4-:R-:W-:Y:S01]  /*fcb0*/  @!P5 FMUL R46, R46, R46 ;  /* 0x0000002e2e2ed220 */ /* 0x010fe20000400000 */
[----:B------:R-:W1:Y:S03]  /*fcc0*/  MUFU.EX2 R99, R54 ;  /* 0x0000003600637308 */ /* 0x000e660000000800 */
[----:B------:R-:W-:Y:S02]  /*fcd0*/  FSETP.GEU.AND P5, PT, R86, -126, PT ;  /* 0xc2fc00005600780b */ /* 0x000fe40003fae000 */
[----:B------:R-:W-:Y:S01]  /*fce0*/  @!P3 FMUL R102, R102, 0.5 ;  /* 0x3f0000006666b820 */ /* 0x000fe20000400000 */
[----:B--2---:R-:W-:Y:S01]  /*fcf0*/  @!P6 FMUL R79, R79, R79 ;  /* 0x0000004f4f4fe220 */ /* 0x004fe20000400000 */
[----:B------:R-:W-:-:S02]  /*fd00*/  FSETP.GEU.AND P6, PT, R51, -126, PT ;  /* 0xc2fc00003300780b */ /* 0x000fc40003fce000 */
[----:B------:R2:W3:Y:S07]  /*fd10*/  MUFU.EX2 R54, R102 ;  /* 0x0000006600367308 */ /* 0x0004ee0000000800 */
[----:B------:R-:W-:Y:S01]  /*fd20*/  @!P5 FMUL R86, R86, 0.5 ;  /* 0x3f0000005656d820 */ /* 0x000fe20000400000 */
[----:B------:R-:W4:Y:S01]  /*fd30*/  MUFU.EX2 R50, R50 ;  /* 0x0000003200327308 */ /* 0x000f220000000800 */
[----:B-1----:R-:W-:Y:S01]  /*fd40*/  @!P2 FMUL R99, R99, R99 ;  /* 0x000000636363a220 */ /* 0x002fe20000400000 */
[----:B------:R-:W-:Y:S01]  /*fd50*/  FSETP.GEU.AND P2, PT, R58, -126, PT ;  /* 0xc2fc00003a00780b */ /* 0x000fe20003f4e000 */
[----:B------:R-:W-:Y:S01]  /*fd60*/  @!P6 FMUL R51, R51, 0.5 ;  /* 0x3f0000003333e820 */ /* 0x000fe20000400000 */
[----:B--2---:R-:W-:Y:S01]  /*fd70*/  FFMA R102, R138, UR33, -R68 ;  /* 0x000000218a667c23 */ /* 0x004fe20008000844 */
[----:B------:R-:W-:Y:S01]  /*fd80*/  FADD R68, R71, R80 ;  /* 0x0000005047447221 */ /* 0x000fe20000000000 */
[----:B------:R-:W-:Y:S01]  /*fd90*/  FADD R71, R208, R53 ;  /* 0x00000035d0477221 */ /* 0x000fe20000000000 */
[----:B------:R-:W-:Y:S01]  /*fda0*/  FADD R80, R16, R45 ;  /* 0x0000002d10507221 */ /* 0x000fe20000000000 */
[----:B------:R-:W1:Y:S01]  /*fdb0*/  MUFU.EX2 R86, R86 ;  /* 0x0000005600567308 */ /* 0x000e620000000800 */
[----:B---3--:R-:W-:Y:S01]  /*fdc0*/  @!P3 FMUL R54, R54, R54 ;  /* 0x000000363636b220 */ /* 0x008fe20000400000 */
[----:B------:R-:W-:Y:S01]  /*fdd0*/  FSETP.GEU.AND P3, PT, R94, -126, PT ;  /* 0xc2fc00005e00780b */ /* 0x000fe20003f6e000 */
[----:B------:R-:W-:Y:S01]  /*fde0*/  FADD R71, R71, R82 ;  /* 0x0000005247477221 */ /* 0x000fe20000000000 */
[----:B------:R-:W-:Y:S01]  /*fdf0*/  FADD R80, R80, R91 ;  /* 0x0000005b50507221 */ /* 0x000fe20000000000 */
[----:B------:R-:W-:Y:S01]  /*fe00*/  FADD R82, R15, R76 ;  /* 0x0000004c0f527221 */ /* 0x000fe20000000000 */
        /* <DEDUP_REMOVED lines=8> */
[----:B------:R-:W-:Y:S01]  /*fe90*/  FADD R115, R20, R93 ;  /* 0x0000005d14737221 */ /* 0x000fe20000000000 */
[----:B------:R-:W-:Y:S01]  /*fea0*/  @!P3 FMUL R94, R94, 0.5 ;  /* 0x3f0000005e5eb820 */ /* 0x000fe20000400000 */
[----:B------:R-:W3:Y:S01]  /*feb0*/  MUFU.EX2 R58, R58 ;  /* 0x0000003a003a7308 */ /* 0x000ee20000000800 */
[----:B-1----:R-:W-:Y:S01]  /*fec0*/  @!P5 FMUL R86, R86, R86 ;  /* 0x000000565656d220 */ /* 0x002fe20000400000 */
[----:B------:R-:W-:Y:S01]  /*fed0*/  FSETP.GEU.AND P5, PT, R59, -126, PT ;  /* 0xc2fc00003b00780b */ /* 0x000fe20003fae000 */
[----:B------:R-:W-:Y:S01]  /*fee0*/  FADD R90, R90, R115 ;  /* 0x000000735a5a7221 */ /* 0x000fe20000000000 */
[----:B------:R-:W-:Y:S01]  /*fef0*/  FADD R138, R40, R13 ;  /* 0x0000000d288a7221 */ /* 0x000fe20000000000 */
[----:B------:R-:W-:Y:S01]  /*ff00*/  FADD R115, R32, R97 ;  /* 0x0000006120737221 */ /* 0x000fe20000000000 */
[----:B------:R-:W-:Y:S01]  /*ff10*/  FADD R68, R68, R71 ;  /* 0x0000004744447221 */ /* 0x000fe20000000000 */
[----:B------:R-:W-:Y:S01]  /*ff20*/  @!P4 FMUL R103, R103, 0.5 ;  /* 0x3f0000006767c820 */ /* 0x000fe20000400000 */
[----:B------:R-:W1:Y:S01]  /*ff30*/  MUFU.EX2 R94, R94 ;  /* 0x0000005e005e7308 */ /* 0x000e620000000800 */
[----:B--2---:R-:W-:Y:S01]  /*ff40*/  @!P6 FMUL R51, R51, R51 ;  /* 0x000000333333e220 */ /* 0x004fe20000400000 */
[----:B------:R-:W-:Y:S01]  /*ff50*/  FSETP.GEU.AND P6, PT, R107, -126, PT ;  /* 0xc2fc00006b00780b */ /* 0x000fe20003fce000 */
[----:B------:R-:W-:Y:S01]  /*ff60*/  FADD R139, R139, R138 ;  /* 0x0000008a8b8b7221 */ /* 0x000fe20000000000 */
[----:B------:R-:W-:Y:S01]  /*ff70*/  FADD R138, R203, R52 ;  /* 0x00000034cb8a7221 */ /* 0x000fe20000000000 */
[----:B------:R-:W-:Y:S01]  /*ff80*/  FADD R80, R80, R83 ;  /* 0x0000005350507221 */ /* 0x000fe20000000000 */
[----:B------:R-:W-:Y:S01]  /*ff90*/  FADD R82, R82, R91 ;  /* 0x0000005b52527221 */ /* 0x000fe20000000000 */
[----:B------:R-:W-:Y:S01]  /*ffa0*/  @!P5 FMUL R59, R59, 0.5 ;  /* 0x3f0000003b3bd820 */ /* 0x000fe20000400000 */
[----:B------:R-:W2:Y:S01]  /*ffb0*/  MUFU.EX2 R103, R103 ;  /* 0x0000006700677308 */ /* 0x000ea20000000800 */
[----:B---3--:R-:W-:Y:S01]  /*ffc0*/  @!P2 FMUL R58, R58, R58 ;  /* 0x0000003a3a3aa220 */ /* 0x008fe20000400000 */
[----:B------:R-:W-:Y:S01]  /*ffd0*/  FSETP.GEU.AND P2, PT, R111, -126, PT ;  /* 0xc2fc00006f00780b */ /* 0x000fe20003f4e000 */
[----:B------:R-:W-:Y:S01]  /*ffe0*/  FADD R138, R138, R151 ;  /* 0x000000978a8a7221 */ /* 0x000fe20000000000 */
[----:B------:R-:W-:Y:S01]  /*fff0*/  FADD R151, R27, R46 ;  /* 0x0000002e1b977221 */ /* 0x000fe20000000000 */
[----:B------:R-:W-:Y:S01]  /*10000*/  FADD R68, R68, R135 ;  /* 0x0000008744447221 */ /* 0x000fe20000000000 */
[----:B------:R-:W-:Y:S01]  /*10010*/  F2FP.F16.F32.PACK_AB R32, R32, R33 ;  /* 0x000000212020723e */ /* 0x000fe200000000ff */
[----:B------:R-:W-:Y:S01]  /*10020*/  @!P6 FMUL R107, R107, 0.5 ;  /* 0x3f0000006b6be820 */ /* 0x000fe20000400000 */
[----:B------:R-:W3:Y:S01]  /*10030*/  MUFU.EX2 R59, R59 ;  /* 0x0000003b003b7308 */ /* 0x000ee20000000800 */
[----:B-1----:R-:W-:Y:S01]  /*10040*/  @!P3 FMUL R94, R94, R94 ;  /* 0x0000005e5e5eb220 */ /* 0x002fe20000400000 */
[----:B------:R-:W-:-:S02]  /*10050*/  FSETP.GEU.AND P3, PT, R75, -126, PT ;  /* 0xc2fc00004b00780b */ /* 0x000fc40003f6e000 */
[----:B------:R-:W-:Y:S01]  /*10060*/  F2FP.F16.F32.PACK_AB R83, R88, R133 ;  /* 0x000000855853723e */ /* 0x000fe200000000ff */
[----:B------:R-:W-:Y:S01]  /*10070*/  FADD R211, R205, R94 ;  /* 0x0000005ecdd37221 */ /* 0x000fe20000000000 */
[----:B------:R-:W-:Y:S01]  /*10080*/  F2FP.F16.F32.PACK_AB R33, R128, R39 ;  /* 0x000000278021723e */ /* 0x000fe200000000ff */
[----:B------:R-:W-:Y:S01]  /*10090*/  @!P2 FMUL R111, R111, 0.5 ;  /* 0x3f0000006f6fa820 */ /* 0x000fe20000400000 */
[----:B------:R-:W1:Y:S01]  /*100a0*/  MUFU.EX2 R107, R107 ;  /* 0x0000006b006b7308 */ /* 0x000e620000000800 */
[----:B--2---:R-:W-:Y:S01]  /*100b0*/  @!P4 FMUL R103, R103, R103 ;  /* 0x000000676767c220 */ /* 0x004fe20000400000 */
[----:B------:R-:W-:Y:S02]  /*100c0*/  FSETP.GEU.AND P4, PT, R66, -126, PT ;  /* 0xc2fc00004200780b */ /* 0x000fe40003f8e000 */
[----:B------:R-:W-:Y:S02]  /*100d0*/  F2FP.F16.F32.PACK_AB R40, R40, R41 ;  /* 0x000000292828723e */ /* 0x000fe400000000ff */
[----:B------:R-:W-:Y:S01]  /*100e0*/  F2FP.F16.F32.PACK_AB R91, R205, R116 ;  /* 0x00000074cd5b723e */ /* 0x000fe200000000ff */
[----:B------:R-:W-:Y:S01]  /*100f0*/  @!P3 FMUL R75, R75, 0.5 ;  /* 0x3f0000004b4bb820 */ /* 0x000fe20000400000 */
[----:B------:R-:W2:Y:S01]  /*10100*/  MUFU.EX2 R111, R111 ;  /* 0x0000006f006f7308 */ /* 0x000ea20000000800 */
[----:B---3--:R-:W-:Y:S01]  /*10110*/  @!P5 FMUL R59, R59, R59 ;  /* 0x0000003b3b3bd220 */ /* 0x008fe20000400000 */
[----:B------:R-:W-:-:S02]  /*10120*/  FSETP.GEU.AND P5, PT, R62, -126, PT ;  /* 0xc2fc00003e00780b */ /* 0x000fc40003fae000 */
[----:B------:R-:W-:-:S03]  /*10130*/  F2FP.F16.F32.PACK_AB R41, R149, R78 ;  /* 0x0000004e9529723e */ /* 0x000fc600000000ff */
        /* <DEDUP_REMOVED lines=21> */
[----:B------:R-:W-:Y:S01]  /*10290*/  FADD R150, R35, R62 ;  /* 0x0000003e23967221 */ /* 0x000fe20000000000 */
[----:B------:R-:W-:Y:S01]  /*102a0*/  F2FP.F16.F32.PACK_AB R35, R132, R43 ;  /* 0x0000002b8423723e */ /* 0x000fe200000000ff */
[----:B------:R-:W-:Y:S01]  /*102b0*/  @!P4 FMUL R63, R63, 0.5 ;  /* 0x3f0000003f3fc820 */ /* 0x000fe20000400000 */
[----:B------:R2:W4:Y:S01]  /*102c0*/  MUFU.EX2 R87, R131 ;  /* 0x0000008300577308 */ /* 0x0005220000000800 */
[----:B---3--:R-:W-:Y:S01]  /*102d0*/  @!P6 FMUL R67, R67, R67 ;  /* 0x000000434343e220 */ /* 0x008fe20000400000 */
[----:B------:R-:W-:Y:S01]  /*102e0*/  FSETP.GEU.AND P6, PT, R98, -126, PT ;  /* 0xc2fc00006200780b */ /* 0x000fe20003fce000 */
[----:B------:R-:W-:Y:S01]  /*102f0*/  FADD R151, R151, R150 ;  /* 0x0000009697977221 */ /* 0x000fe20000000000 */
[----:B------:R-:W-:-:S03]  /*10300*/  FADD R150, R31, R50 ;  /* 0x000000321f967221 */ /* 0x000fc60000000000 */
[----:B------:R-:W-:Y:S01]  /*10310*/  @!P5 FMUL R130, R130, 0.5 ;  /* 0x3f0000008282d820 */ /* 0x000fe20000400000 */
[----:B------:R-:W3:Y:S01]  /*10320*/  MUFU.EX2 R63, R63 ;  /* 0x0000003f003f7308 */ /* 0x000ee20000000800 */
[----:B--2---:R-:W-:Y:S01]  /*10330*/  FADD R131, R19, R60 ;  /* 0x0000003c13837221 */ /* 0x004fe20000000000 */
[----:B-1----:R-:W-:-:S03]  /*10340*/  @!P2 FMUL R55, R55, R55 ;  /* 0x000000373737a220 */ /* 0x002fc60000400000 */
[----:B------:R-:W-:Y:S02]  /*10350*/  FADD R131, R131, R110 ;  /* 0x0000006e83837221 */ /* 0x000fe40000000000 */
[----:B------:R-:W-:Y:S01]  /*10360*/  @!P6 FMUL R98, R98, 0.5 ;  /* 0x3f0000006262e820 */ /* 0x000fe20000400000 */
[----:B------:R1:W2:Y:S01]  /*10370*/  MUFU.EX2 R12, R130 ;  /* 0x00000082000c7308 */ /* 0x0002a20000000800 */
[----:B----4-:R-:W-:Y:S01]  /*10380*/  @!P3 FMUL R87, R87, R87 ;  /* 0x000000575757b220 */ /* 0x010fe20000400000 */
[----:B------:R-:W-:Y:S01]  /*10390*/  FSETP.GEU.AND P3, PT, R119, -126, PT ;  /* 0xc2fc00007700780b */ /* 0x000fe20003f6e000 */
[----:B------:R-:W-:Y:S02]  /*103a0*/  FADD R90, R90, R131 ;  /* 0x000000835a5a7221 */ /* 0x000fe40000000000 */
[----:B------:R-:W-:-:S03]  /*103b0*/  FADD R217, R128, R87 ;  /* 0x0000005780d97221 */ /* 0x000fc60000000000 */
[----:B------:R-:W4:Y:S01]  /*103c0*/  MUFU.EX2 R98, R98 ;  /* 0x0000006200627308 */ /* 0x000f220000000800 */
[----:B---3--:R-:W-:Y:S01]  /*103d0*/  @!P4 FMUL R63, R63, R63 ;  /* 0x0000003f3f3fc220 */ /* 0x008fe20000400000 */
[----:B------:R-:W-:Y:S01]  /*103e0*/  FSETP.GEU.AND P4, PT, R114, -126, PT ;  /* 0xc2fc00007200780b */ /* 0x000fe20003f8e000 */
[----:B-1----:R-:W-:-:S04]  /*103f0*/  FADD R130, R210, R49 ;  /* 0x00000031d2827221 */ /* 0x002fc80000000000 */
[----:B------:R-:W-:Y:S01]  /*10400*/  @!P3 FMUL R119, R119, 0.5 ;  /* 0x3f0000007777b820 */ /* 0x000fe20000400000 */
[----:B------:R-:W-:Y:S01]  /*10410*/  FADD R130, R130, R115 ;  /* 0x0000007382827221 */ /* 0x000fe20000000000 */
[----:B--2---:R-:W-:Y:S01]  /*10420*/  @!P5 FMUL R12, R12, R12 ;  /* 0x0000000c0c0cd220 */ /* 0x004fe20000400000 */
[----:B------:R-:W-:Y:S02]  /*10430*/  FSETP.GEU.AND P5, PT, R123, -126, PT ;  /* 0xc2fc00007b00780b */ /* 0x000fe40003fae000 */
[----:B------:R-:W-:Y:S01]  /*10440*/  FADD R139, R130, R139 ;  /* 0x0000008b828b7221 */ /* 0x000fe20000000000 */
[----:B------:R-:W1:Y:S01]  /*10450*/  MUFU.EX2 R119, R119 ;  /* 0x0000007700777308 */ /* 0x000e620000000800 */
[----:B------:R-:W-:Y:S01]  /*10460*/  FADD R215, R39, R12 ;  /* 0x0000000c27d77221 */ /* 0x000fe20000000000 */
[----:B------:R-:W-:Y:S01]  /*10470*/  @!P4 FMUL R114, R114, 0.5 ;  /* 0x3f0000007272c820 */ /* 0x000fe20000400000 */
[----:B------:R-:W-:Y:S01]  /*10480*/  FADD R80, R80, R139 ;  /* 0x0000008b50507221 */ /* 0x000fe20000000000 */
[----:B----4-:R-:W-:Y:S01]  /*10490*/  @!P6 FMUL R98, R98, R98 ;  /* 0x000000626262e220 */ /* 0x010fe20000400000 */
[----:B------:R-:W-:-:S02]  /*104a0*/  FSETP.GEU.AND P6, PT, R102, -126, PT ;  /* 0xc2fc00006600780b */ /* 0x000fc40003fce000 */
[----:B------:R-:W-:Y:S01]  /*104b0*/  F2FP.F16.F32.PACK_AB R39, R145, R74 ;  /* 0x0000004a9127723e */ /* 0x000fe200000000ff */
[----:B------:R-:W2:Y:S01]  /*104c0*/  MUFU.EX2 R114, R114 ;  /* 0x0000007200727308 */ /* 0x000ea20000000800 */
[----:B------:R-:W-:Y:S01]  /*104d0*/  FADD R213, R137, R98 ;  /* 0x0000006289d57221 */ /* 0x000fe20000000000 */
[----:B------:R-:W-:-:S06]  /*104e0*/  @!P5 FMUL R123, R123, 0.5 ;  /* 0x3f0000007b7bd820 */ /* 0x000fcc0000400000 */
[----:B------:R-:W3:Y:S01]  /*104f0*/  MUFU.EX2 R123, R123 ;  /* 0x0000007b007b7308 */ /* 0x000ee20000000800 */
[----:B-1----:R-:W-:Y:S01]  /*10500*/  @!P3 FMUL R119, R119, R119 ;  /* 0x000000777777b220 */ /* 0x002fe20000400000 */
[----:B------:R-:W-:Y:S01]  /*10510*/  @!P6 FMUL R102, R102, 0.5 ;  /* 0x3f0000006666e820 */ /* 0x000fe20000400000 */
[----:B------:R-:W-:Y:S02]  /*10520*/  FSETP.GEU.AND P3, PT, R10, -126, PT ;  /* 0xc2fc00000a00780b */ /* 0x000fe40003f6e000 */
[----:B------:R-:W-:-:S03]  /*10530*/  FADD R206, R74, R119 ;  /* 0x000000774ace7221 */ /* 0x000fc60000000000 */
[----:B------:R-:W1:Y:S01]  /*10540*/  MUFU.EX2 R102, R102 ;  /* 0x0000006600667308 */ /* 0x000e620000000800 */
[----:B--2---:R-:W-:Y:S01]  /*10550*/  @!P4 FMUL R114, R114, R114 ;  /* 0x000000727272c220 */ /* 0x004fe20000400000 */
[----:B------:R-:W-:-:S03]  /*10560*/  FSETP.GEU.AND P4, PT, R143, -126, PT ;  /* 0xc2fc00008f00780b */ /* 0x000fc60003f8e000 */
[----:B------:R-:W-:-:S03]  /*10570*/  FADD R219, R43, R114 ;  /* 0x000000722bdb7221 */ /* 0x000fc60000000000 */
[----:B------:R-:W-:Y:S01]  /*10580*/  @!P3 FMUL R10, R10, 0.5 ;  /* 0x3f0000000a0ab820 */ /* 0x000fe20000400000 */
[----:B---3--:R-:W-:Y:S01]  /*10590*/  @!P5 FMUL R123, R123, R123 ;  /* 0x0000007b7b7bd220 */ /* 0x008fe20000400000 */
[----:B------:R-:W-:-:S03]  /*105a0*/  FSETP.GEU.AND P5, PT, R106, -126, PT ;  /* 0xc2fc00006a00780b */ /* 0x000fc60003fae000 */
[----:B------:R-:W-:Y:S01]  /*105b0*/  FADD R204, R136, R123 ;  /* 0x0000007b88cc7221 */ /* 0x000fe20000000000 */
[----:B------:R-:W2:Y:S01]  /*105c0*/  MUFU.EX2 R10, R10 ;  /* 0x0000000a000a7308 */ /* 0x000ea20000000800 */
[----:B------:R-:W-:Y:S01]  /*105d0*/  @!P4 FMUL R143, R143, 0.5 ;  /* 0x3f0000008f8fc820 */ /* 0x000fe20000400000 */
[----:B-1----:R-:W-:Y:S01]  /*105e0*/  @!P6 FMUL R102, R102, R102 ;  /* 0x000000666666e220 */ /* 0x002fe20000400000 */
[----:B------:R-:W-:-:S03]  /*105f0*/  FSETP.GEU.AND P6, PT, R146, -126, PT ;  /* 0xc2fc00009200780b */ /* 0x000fc60003fce000 */
[----:B------:R-:W-:Y:S02]  /*10600*/  FADD R209, R47, R102 ;  /* 0x000000662fd17221 */ /* 0x000fe40000000000 */
[----:B------:R1:W3:Y:S01]  /*10610*/  MUFU.EX2 R110, R143 ;  /* 0x0000008f006e7308 */ /* 0x0002e20000000800 */
[----:B------:R-:W-:Y:S01]  /*10620*/  @!P5 FMUL R106, R106, 0.5 ;  /* 0x3f0000006a6ad820 */ /* 0x000fe20000400000 */
[----:B------:R-:W-:Y:S02]  /*10630*/  F2FP.F16.F32.PACK_AB R47, R99, R50 ;  /* 0x00000032632f723e */ /* 0x000fe400000000ff */
[----:B------:R-:W-:Y:S02]  /*10640*/  F2FP.F16.F32.PACK_AB R50, R52, R73 ;  /* 0x000000493432723e */ /* 0x000fe400000000ff */
[----:B------:R-:W-:Y:S02]  /*10650*/  F2FP.F16.F32.PACK_AB R52, R56, R53 ;  /* 0x000000353834723e */ /* 0x000fe400000000ff */
[----:B------:R-:W4:Y:S01]  /*10660*/  MUFU.EX2 R106, R106 ;  /* 0x0000006a006a7308 */ /* 0x000f220000000800 */
[----:B-1----:R-:W-:Y:S01]  /*10670*/  FADD R143, R121, R18 ;  /* 0x00000012798f7221 */ /* 0x002fe20000000000 */
[----:B------:R-:W-:Y:S01]  /*10680*/  @!P6 FMUL R146, R146, 0.5 ;  /* 0x3f0000009292e820 */ /* 0x000fe20000400000 */
[----:B--2---:R-:W-:Y:S01]  /*10690*/  @!P3 FMUL R10, R10, R10 ;  /* 0x0000000a0a0ab220 */ /* 0x004fe20000400000 */
[----:B------:R-:W-:Y:S01]  /*106a0*/  FSETP.GEU.AND P3, PT, R9, -126, PT ;  /* 0xc2fc00000900780b */ /* 0x000fe20003f6e000 */
[----:B------:R-:W-:Y:S01]  /*106b0*/  FADD R143, R143, R142 ;  /* 0x0000008e8f8f7221 */ /* 0x000fe20000000000 */
[----:B------:R-:W-:Y:S01]  /*106c0*/  FADD R142, R44, R113 ;  /* 0x000000712c8e7221 */ /* 0x000fe20000000000 */
[----:B------:R-:W-:Y:S01]  /*106d0*/  FADD R220, R79, R10 ;  /* 0x0000000a4fdc7221 */ /* 0x000fe20000000000 */
[----:B------:R1:W2:Y:S01]  /*106e0*/  MUFU.EX2 R115, R146 ;  /* 0x0000009200737308 */ /* 0x0002a20000000800 */
[----:B---3--:R-:W-:Y:S01]  /*106f0*/  @!P4 FMUL R110, R110, R110 ;  /* 0x0000006e6e6ec220 */ /* 0x008fe20000400000 */
[----:B------:R-:W-:Y:S01]  /*10700*/  FADD R147, R147, R142 ;  /* 0x0000008e93937221 */ /* 0x000fe20000000000 */
[----:B------:R-:W-:Y:S01]  /*10710*/  FADD R142, R89, R58 ;  /* 0x0000003a598e7221 */ /* 0x000fe20000000000 */
[----:B------:R-:W-:Y:S01]  /*10720*/  FSETP.GEU.AND P4, PT, R122, -126, PT ;  /* 0xc2fc00007a00780b */ /* 0x000fe20003f8e000 */
[----:B------:R-:W-:Y:S01]  /*10730*/  FADD R214, R145, R110 ;  /* 0x0000006e91d67221 */ /* 0x000fe20000000000 */
[----:B------:R-:W-:Y:S01]  /*10740*/  FADD R143, R134, R143 ;  /* 0x0000008f868f7221 */ /* 0x000fe20000000000 */
[----:B------:R-:W-:Y:S01]  /*10750*/  FADD R142, R142, R209 ;  /* 0x000000d18e8e7221 */ /* 0x000fe20000000000 */
[----:B------:R-:W-:Y:S01]  /*10760*/  FADD R209, R42, R63 ;  /* 0x0000003f2ad17221 */ /* 0x000fe20000000000 */
[----:B----4-:R-:W-:Y:S01]  /*10770*/  @!P5 FMUL R106, R106, R106 ;  /* 0x0000006a6a6ad220 */ /* 0x010fe20000400000 */
[----:B------:R-:W-:Y:S01]  /*10780*/  FSETP.GEU.AND P5, PT, R127, -126, PT ;  /* 0xc2fc00007f00780b */ /* 0x000fe20003fae000 */
[----:B------:R-:W-:Y:S01]  /*10790*/  @!P3 FMUL R9, R9, 0.5 ;  /* 0x3f0000000909b820 */ /* 0x000fe20000400000 */
[----:B------:R-:W-:Y:S01]  /*107a0*/  FADD R150, R150, R209 ;  /* 0x000000d196967221 */ /* 0x000fe20000000000 */
[----:B------:R-:W-:Y:S01]  /*107b0*/  FADD R209, R116, R59 ;  /* 0x0000003b74d17221 */ /* 0x000fe20000000000 */
[----:B------:R-:W-:Y:S01]  /*107c0*/  FADD R218, R149, R106 ;  /* 0x0000006a95da7221 */ /* 0x000fe20000000000 */
[----:B-1----:R-:W-:Y:S01]  /*107d0*/  FADD R146, R30, R95 ;  /* 0x0000005f1e927221 */ /* 0x002fe20000000000 */
[----:B------:R-:W-:Y:S01]  /*107e0*/  FADD R211, R211, R214 ;  /* 0x000000d6d3d37221 */ /* 0x000fe20000000000 */
[----:B--2---:R-:W-:Y:S01]  /*107f0*/  @!P6 FMUL R115, R115, R115 ;  /* 0x000000737373e220 */ /* 0x004fe20000400000 */
[----:B------:R-:W-:Y:S01]  /*10800*/  FADD R209, R209, R206 ;  /* 0x000000ced1d17221 */ /* 0x000fe20000000000 */
[----:B------:R-:W-:Y:S01]  /*10810*/  FSETP.GEU.AND P6, PT, R118, -126, PT ;  /* 0xc2fc00007600780b */ /* 0x000fe20003fce000 */
[----:B------:R-:W-:Y:S01]  /*10820*/  FADD R206, R38, R51 ;  /* 0x0000003326ce7221 */ /* 0x000fe20000000000 */
[----:B------:R-:W1:Y:S01]  /*10830*/  MUFU.EX2 R9, R9 ;  /* 0x0000000900097308 */ /* 0x000e620000000800 */
[----:B------:R-:W-:Y:S01]  /*10840*/  @!P4 FMUL R122, R122, 0.5 ;  /* 0x3f0000007a7ac820 */ /* 0x000fe20000400000 */
[----:B------:R-:W-:Y:S01]  /*10850*/  @!P5 FMUL R127, R127, 0.5 ;  /* 0x3f0000007f7fd820 */ /* 0x000fe20000400000 */
[----:B------:R-:W-:Y:S01]  /*10860*/  FADD R206, R206, R215 ;  /* 0x000000d7cece7221 */ /* 0x000fe20000000000 */
[----:B------:R-:W-:Y:S01]  /*10870*/  FADD R215, R148, R111 ;  /* 0x0000006f94d77221 */ /* 0x000fe20000000000 */
[----:B------:R-:W-:Y:S01]  /*10880*/  FADD R146, R146, R207 ;  /* 0x000000cf92927221 */ /* 0x000fe20000000000 */
[----:B------:R-:W-:Y:S01]  /*10890*/  FADD R207, R144, R107 ;  /* 0x0000006b90cf7221 */ /* 0x000fe20000000000 */
[----:B------:R-:W-:Y:S01]  /*108a0*/  FADD R216, R78, R115 ;  /* 0x000000734ed87221 */ /* 0x000fe20000000000 */
[----:B------:R-:W-:Y:S01]  /*108b0*/  FADD R215, R215, R218 ;  /* 0x000000dad7d77221 */ /* 0x000fe20000000000 */
[----:B------:R-:W-:Y:S01]  /*108c0*/  FMUL R218, R70, UR33 ;  /* 0x0000002146da7c20 */ /* 0x000fe20008400000 */
[----:B------:R-:W2:Y:S01]  /*108d0*/  MUFU.EX2 R127, R127 ;  /* 0x0000007f007f7308 */ /* 0x000ea20000000800 */
[----:B------:R-:W-:Y:S01]  /*108e0*/  @!P6 FMUL R118, R118, 0.5 ;  /* 0x3f0000007676e820 */ /* 0x000fe20000400000 */
[----:B------:R-:W-:Y:S01]  /*108f0*/  FADD R207, R207, R204 ;  /* 0x000000cccfcf7221 */ /* 0x000fe20000000000 */
[----:B------:R-:W-:Y:S01]  /*10900*/  FADD R204, R34, R99 ;  /* 0x0000006322cc7221 */ /* 0x000fe20000000000 */
[----:B------:R-:W-:Y:S01]  /*10910*/  FSETP.GEU.AND P2, PT, R218, -126, PT ;  /* 0xc2fc0000da00780b */ /* 0x000fe20003f4e000 */
[----:B------:R-:W-:Y:S01]  /*10920*/  FADD R214, R81, R86 ;  /* 0x0000005651d67221 */ /* 0x000fe20000000000 */
[----:B------:R-:W-:Y:S01]  /*10930*/  FADD R70, R88, R103 ;  /* 0x0000006758467221 */ /* 0x000fe20000000000 */
[----:B------:R-:W-:Y:S01]  /*10940*/  FADD R204, R204, R213 ;  /* 0x000000d5cccc7221 */ /* 0x000fe20000000000 */
[----:B------:R-:W3:Y:S01]  /*10950*/  MUFU.EX2 R122, R122 ;  /* 0x0000007a007a7308 */ /* 0x000ee20000000800 */
[----:B------:R-:W-:Y:S01]  /*10960*/  FADD R213, R129, R66 ;  /* 0x0000004281d57221 */ /* 0x000fe20000000000 */
[----:B-1----:R-:W-:Y:S01]  /*10970*/  @!P3 FMUL R9, R9, R9 ;  /* 0x000000090909b220 */ /* 0x002fe20000400000 */
[----:B------:R-:W-:Y:S01]  /*10980*/  FSETP.GEU.AND P3, PT, R69, -126, PT ;  /* 0xc2fc00004500780b */ /* 0x000fe20003f6e000 */
[----:B------:R-:W-:Y:S01]  /*10990*/  FADD R214, R214, R217 ;  /* 0x000000d9d6d67221 */ /* 0x000fe20000000000 */
[----:B------:R-:W-:Y:S01]  /*109a0*/  FADD R213, R213, R216 ;  /* 0x000000d8d5d57221 */ /* 0x000fe20000000000 */
[----:B------:R-:W-:Y:S01]  /*109b0*/  FADD R216, R133, R54 ;  /* 0x0000003685d87221 */ /* 0x000fe20000000000 */
[----:B------:R-:W-:Y:S01]  /*109c0*/  FADD R217, R120, R67 ;  /* 0x0000004378d97221 */ /* 0x000fe20000000000 */
[----:B------:R-:W1:Y:S01]  /*109d0*/  MUFU.EX2 R118, R118 ;  /* 0x0000007600767308 */ /* 0x000e620000000800 */
[----:B------:R-:W-:Y:S01]  /*109e0*/  @!P2 FMUL R218, R218, 0.5 ;  /* 0x3f000000dadaa820 */ /* 0x000fe20000400000 */
[----:B--2---:R-:W-:Y:S01]  /*109f0*/  @!P5 FMUL R127, R127, R127 ;  /* 0x0000007f7f7fd220 */ /* 0x004fe20000400000 */
[----:B------:R-:W-:Y:S01]  /*10a00*/  FADD R216, R216, R219 ;  /* 0x000000dbd8d87221 */ /* 0x000fe20000000000 */
[----:B------:R-:W-:Y:S01]  /*10a10*/  FADD R147, R138, R147 ;  /* 0x000000938a937221 */ /* 0x000fe20000000000 */
[----:B------:R-:W-:Y:S01]  /*10a20*/  FADD R217, R217, R220 ;  /* 0x000000dcd9d97221 */ /* 0x000fe20000000000 */
[----:B------:R-:W-:Y:S01]  /*10a30*/  FADD R219, R132, R127 ;  /* 0x0000007f84db7221 */ /* 0x000fe20000000000 */
[----:B------:R-:W-:Y:S01]  /*10a40*/  FADD R143, R82, R143 ;  /* 0x0000008f528f7221 */ /* 0x000fe20000000000 */
[----:B------:R-:W2:Y:S01]  /*10a50*/  MUFU.EX2 R71, R218 ;  /* 0x000000da00477308 */ /* 0x000ea20000000800 */
[----:B---3--:R-:W-:Y:S01]  /*10a60*/  @!P4 FMUL R122, R122, R122 ;  /* 0x0000007a7a7ac220 */ /* 0x008fe20000400000 */
[----:B------:R-:W-:Y:S01]  /*10a70*/  FADD R70, R70, R219 ;  /* 0x000000db46467221 */ /* 0x000fe20000000000 */
[----:B------:R-:W-:Y:S01]  /*10a80*/  @!P3 FMUL R69, R69, 0.5 ;  /* 0x3f0000004545b820 */ /* 0x000fe20000400000 */
[----:B------:R-:W-:Y:S01]  /*10a90*/  FADD R147, R90, R147 ;  /* 0x000000935a937221 */ /* 0x000fe20000000000 */
[----:B------:R-:W-:Y:S01]  /*10aa0*/  FADD R220, R122, R9 ;  /* 0x000000097adc7221 */ /* 0x000fe20000000000 */
[----:B------:R-:W-:Y:S01]  /*10ab0*/  FADD R68, R68, R143 ;  /* 0x0000008f44447221 */ /* 0x000fe20000000000 */
[----:B------:R-:W-:Y:S01]  /*10ac0*/  FADD R142, R151, R142 ;  /* 0x0000008e978e7221 */ /* 0x000fe20000000000 */
[----:B------:R-:W3:Y:S01]  /*10ad0*/  MUFU.EX2 R126, R69 ;  /* 0x00000045007e7308 */ /* 0x000ee20000000800 */
        /* <DEDUP_REMOVED lines=11> */
[----:B--2---:R-:W-:Y:S01]  /*10b90*/  @!P2 FMUL R71, R71, R71 ;  /* 0x000000474747a220 */ /* 0x004fe20000400000 */
[----:B------:R-:W-:Y:S01]  /*10ba0*/  FADD R219, R70, R219 ;  /* 0x000000db46db7221 */ /* 0x000fe20000000000 */
[----:B------:R-:W-:Y:S01]  /*10bb0*/  FADD R142, R142, R213 ;  /* 0x000000d58e8e7221 */ /* 0x000fe20000000000 */
[----:B------:R-:W-:Y:S01]  /*10bc0*/  FADD R146, R146, R215 ;  /* 0x000000d792927221 */ /* 0x000fe20000000000 */
[----:B------:R-:W-:Y:S01]  /*10bd0*/  FADD R217, R150, R217 ;  /* 0x000000d996d97221 */ /* 0x000fe20000000000 */
[----:B------:R-:W-:Y:S01]  /*10be0*/  FADD R219, R204, R219 ;  /* 0x000000dbccdb7221 */ /* 0x000fe20000000000 */
        /* <DEDUP_REMOVED lines=25> */
[----:B------:R-:W-:Y:S01]  /*10d80*/  F2FP.F16.F32.PACK_AB R71, R34, R31 ;  /* 0x0000001f2247723e */ /* 0x000fe200000000ff */
[----:B------:R-:W-:Y:S01]  /*10d90*/  FADD R219, R146, R219 ;  /* 0x000000db92db7221 */ /* 0x000fe20000000000 */
[----:B------:R-:W-:Y:S01]  /*10da0*/  F2FP.F16.F32.PACK_AB R31, R137, R42 ;  /* 0x0000002a891f723e */ /* 0x000fe200000000ff */
[----:B------:R-:W-:Y:S01]  /*10db0*/  FADD R142, R142, R217 ;  /* 0x000000d98e8e7221 */ /* 0x000fe20000000000 */
[----:B------:R-:W-:Y:S01]  /*10dc0*/  F2FP.F16.F32.PACK_AB R68, R16, R11 ;  /* 0x0000000b1044723e */ /* 0x000fe200000000ff */
[----:B---3--:R-:W-:Y:S01]  /*10dd0*/  @!P3 FMUL R126, R126, R126 ;  /* 0x0000007e7e7eb220 */ /* 0x008fe20000400000 */
[----:B------:R-:W-:Y:S01]  /*10de0*/  F2FP.F16.F32.PACK_AB R42, R44, R77 ;  /* 0x0000004d2c2a723e */ /* 0x000fe200000000ff */
[----:B------:R-:W-:Y:S01]  /*10df0*/  FADD R219, R142, R219 ;  /* 0x000000db8edb7221 */ /* 0x000fe20000000000 */
[----:B------:R-:W-:Y:S01]  /*10e00*/  SHF.L.U32 R11, R4, 0x1f, RZ ;  /* 0x0000001f040b7819 */ /* 0x000fe200000006ff */
[----:B------:R-:W-:Y:S01]  /*10e10*/  FMUL R154, R154, R126 ;  /* 0x0000007e9a9a7220 */ /* 0x000fe20000400000 */
[----:B------:R-:W-:Y:S01]  /*10e20*/  F2FP.F16.F32.PACK_AB R44, R45, R84 ;  /* 0x000000542d2c723e */ /* 0x000fe200000000ff */
[----:B------:R-:W-:Y:S01]  /*10e30*/  FFMA R5, R126, R5, R219 ;  /* 0x000000057e057223 */ /* 0x000fe200000000db */
[----:B------:R-:W-:Y:S01]  /*10e40*/  F2FP.F16.F32.PACK_AB R69, R30, R27 ;  /* 0x0000001b1e45723e */ /* 0x000fe200000000ff */
[----:B------:R1:W2:Y:S01]  /*10e50*/  SYNCS.PHASECHK.TRANS64.TRYWAIT P2, [UR10+0x42000], R11 ;  /* 0x0420000bff0075a7 */ /* 0x0002a2000804014a */
[----:B------:R-:W-:Y:S01]  /*10e60*/  F2FP.F16.F32.PACK_AB R45, R95, R46 ;  /* 0x0000002e5f2d723e */ /* 0x000fe200000000ff */
[----:B------:R-:W-:Y:S01]  /*10e70*/  FMUL R155, R155, R126 ;  /* 0x0000007e9b9b7220 */ /* 0x000fe20000400000 */
[----:B------:R-:W-:Y:S01]  /*10e80*/  F2FP.F16.F32.PACK_AB R27, R55, R120 ;  /* 0x00000078371b723e */ /* 0x000fe200000000ff */
[----:B------:R-:W-:Y:S01]  /*10e90*/  FMUL R158, R158, R126 ;  /* 0x0000007e9e9e7220 */ /* 0x000fe20000400000 */
[----:B------:R-:W-:Y:S01]  /*10ea0*/  F2FP.F16.F32.PACK_AB R46, R48, R76 ;  /* 0x0000004c302e723e */ /* 0x000fe200000000ff */
[----:B------:R-:W-:Y:S01]  /*10eb0*/  FMUL R159, R159, R126 ;  /* 0x0000007e9f9f7220 */ /* 0x000fe20000400000 */
[----:B------:R-:W-:Y:S01]  /*10ec0*/  F2FP.F16.F32.PACK_AB R48, R49, R72 ;  /* 0x000000483130723e */ /* 0x000fe200000000ff */
[----:B------:R-:W-:Y:S01]  /*10ed0*/  FMUL R162, R162, R126 ;  /* 0x0000007ea2a27220 */ /* 0x000fe20000400000 */
[----:B------:R-:W-:Y:S01]  /*10ee0*/  F2FP.F16.F32.PACK_AB R53, R107, R58 ;  /* 0x0000003a6b35723e */ /* 0x000fe200000000ff */
[-C--:B------:R-:W-:Y:S01]  /*10ef0*/  FMUL R163, R163, R126.reuse ;  /* 0x0000007ea3a37220 */ /* 0x080fe20000400000 */
[----:B------:R-:W-:Y:S01]  /*10f00*/  F2FP.F16.F32.PACK_AB R55, R94, R59 ;  /* 0x0000003b5e37723e */ /* 0x000fe200000000ff */
[-C--:B------:R-:W-:Y:S01]  /*10f10*/  FMUL R166, R166, R126.reuse ;  /* 0x0000007ea6a67220 */ /* 0x080fe20000400000 */
[----:B------:R-:W-:Y:S01]  /*10f20*/  F2FP.F16.F32.PACK_AB R49, R86, R51 ;  /* 0x000000335631723e */ /* 0x000fe200000000ff */
[----:B------:R-:W-:Y:S01]  /*10f30*/  FMUL R167, R167, R126 ;  /* 0x0000007ea7a77220 */ /* 0x000fe20000400000 */
[----:B------:R-:W-:Y:S01]  /*10f40*/  F2FP.F16.F32.PACK_AB R58, R61, R18 ;  /* 0x000000123d3a723e */ /* 0x000fe200000000ff */
[-C--:B------:R-:W-:Y:S01]  /*10f50*/  FMUL R170, R170, R126.reuse ;  /* 0x0000007eaaaa7220 */ /* 0x080fe20000400000 */
        /* <DEDUP_REMOVED lines=26> */
[-C--:B------:R-:W-:Y:S01]  /*11100*/  FMUL R198, R198, R126.reuse ;  /* 0x0000007ec6c67220 */ /* 0x080fe20000400000 */
[----:B------:R-:W-:Y:S01]  /*11110*/  FMUL R199, R199, R126 ;  /* 0x0000007ec7c77220 */ /* 0x000fe20000400000 */
        /* <DEDUP_REMOVED lines=15> */
[----:B------:R-:W-:Y:S01]  /*11210*/  F2FP.F16.F32.PACK_AB R110, R113, R112 ;  /* 0x00000070716e723e */ /* 0x000fe200000000ff */
[----:B-12---:R-:W-:Y:S06]  /*11220*/  @!P0 BRA `(.L_x_39) ;  /* 0x0000000000048947 */ /* 0x006fec0003800000 */
[----:B------:R-:W-:Y:S01]  /*11230*/  BPT.TRAP 0x1 ;  /* 0x000000040000795c */ /* 0x000fe20000300000 */
.L_x_39:
[----:B------:R-:W-:Y:S05]  /*11240*/  @P2 BRA `(.L_x_40) ;  /* 0x0000000000082947 */ /* 0x000fea0003800000 */
[----:B------:R-:W1:Y:S02]  /*11250*/  SYNCS.PHASECHK.TRANS64.TRYWAIT P2, [UR10+0x42000], R11 ;  /* 0x0420000bff0075a7 */ /* 0x000e64000804014a */
[----:B-1----:R-:W-:Y:S05]  /*11260*/  @!P2 BRA `(.L_x_41) ;  /* 0x0000003400dca947 */ /* 0x002fea0003800000 */
.L_x_40:
        /* <DEDUP_REMOVED lines=83> */
.L_x_42:
[----:B------:R-:W-:-:S04]  /*117a0*/  ULEA UR10, UR5, UR38, 0x3 ;  /* 0x00000026050a7291 */ /* 0x000fc8000f8e183f */
[----:B------:R-:W-:-:S04]  /*117b0*/  UIADD3 UR10, UR10, 0x42028, URZ ;  /* 0x000420280a0a7890 */ /* 0x000fc8000fffe03f */
[----:B------:R-:W-:-:S09]  /*117c0*/  UPRMT UR10, URZ, 0x654, UR10 ;  /* 0x000006543f0a7896 */ /* 0x000fd2000800000a */
[----:B------:R-:W-:Y:S01]  /*117d0*/  SYNCS.ARRIVE.TRANS64.RED.A1T0 RZ, [UR10], RZ ;  /* 0x000000ffffff79a7 */ /* 0x000fe2000810040a */
[----:B------:R-:W-:Y:S05]  /*117e0*/  @P1 BRA `(.L_x_43) ;  /* 0x0000000000041947 */ /* 0x000fea0003800000 */
[----:B------:R-:W-:Y:S01]  /*117f0*/  BPT.TRAP 0x1 ;  /* 0x000000040000795c */ /* 0x000fe20000300000 */
.L_x_43:
[----:B------:R-:W-:-:S04]  /*11800*/  UIADD3 UR5, UR5, 0x1, URZ ;  /* 0x0000000105057890 */ /* 0x000fc8000fffe03f */
[----:B------:R-:W-:-:S04]  /*11810*/  UISETP.NE.AND UP0, UPT, UR5, 0x5, UPT ;  /* 0x000000050500788c */ /* 0x000fc8000bf05270 */
[----:B------:R-:W-:Y:S01]  /*11820*/  USEL UR10, UR5, URZ, UP0 ;  /* 0x0000003f050a7287 */ /* 0x000fe20008000000 */
[----:B------:R-:W-:Y:S11]  /*11830*/  @!P0 BRA `(.L_x_44) ;  /* 0x0000000000048947 */ /* 0x000ff60003800000 */
[----:B------:R-:W-:Y:S01]  /*11840*/  BPT.TRAP 0x1 ;  /* 0x000000040000795c */ /* 0x000fe20000300000 */
.L_x_44:
[----:B------:R-:W-:-:S04]  /*11850*/  ULEA UR5, UR10, UR38, 0x3 ;  /* 0x000000260a057291 */ /* 0x000fc8000f8e183f */
[----:B------:R-:W-:-:S04]  /*11860*/  UIADD3 UR5, UR5, 0x42028, URZ ;  /* 0x0004202805057890 */ /* 0x000fc8000fffe03f */
[----:B------:R-:W-:-:S09]  /*11870*/  UPRMT UR5, URZ, 0x654, UR5 ;  /* 0x000006543f057896 */ /* 0x000fd20008000005 */
[----:B------:R-:W-:Y:S01]  /*11880*/  SYNCS.ARRIVE.TRANS64.RED.A1T0 RZ, [UR5], RZ ;  /* 0x000000ffffff79a7 */ /* 0x000fe20008100405 */
[----:B------:R-:W-:Y:S05]  /*11890*/  @P1 BRA `(.L_x_45) ;  /* 0x0000000000041947 */ /* 0x000fea0003800000 */
[----:B------:R-:W-:Y:S01]  /*118a0*/  BPT.TRAP 0x1 ;  /* 0x000000040000795c */ /* 0x000fe20000300000 */
.L_x_45:
[----:B------:R-:W-:Y:S01]  /*118b0*/  UIADD3 UR7, UR7, 0x1, URZ ;  /* 0x0000000107077890 */ /* 0x000fe2000fffe03f */
[C---:B------:R-:W-:Y:S01]  /*118c0*/  ISETP.GT.AND P2, PT, R8.reuse, 0x1, PT ;  /* 0x000000010800780c */ /* 0x040fe20003f44270 */
[----:B------:R-:W-:Y:S01]  /*118d0*/  UIADD3 UR5, UR10, 0x1, URZ ;  /* 0x000000010a057890 */ /* 0x000fe2000fffe03f */
[----:B------:R-:W-:Y:S01]  /*118e0*/  IADD3 R8, R8, -0x1, RZ ;  /* 0xffffffff08087810 */ /* 0x000fe20007ffe0ff */
[----:B------:R-:W-:Y:S01]  /*118f0*/  UISETP.NE.AND UP1, UPT, UR7, 0x5, UPT ;  /* 0x000000050700788c */ /* 0x000fe2000bf25270 */
[----:B------:R-:W-:Y:S01]  /*11900*/  IADD3 R3, R3, 0x100, RZ ;  /* 0x0000010003037810 */ /* 0x000fe20007ffe0ff */
[----:B------:R-:W-:Y:S01]  /*11910*/  UISETP.NE.AND UP0, UPT, UR5, 0x5, UPT ;  /* 0x000000050500788c */ /* 0x000fe2000bf05270 */
[----:B------:R-:W-:Y:S01]  /*11920*/  MOV R9, R7 ;  /* 0x0000000700097202 */ /* 0x000fe20000000f00 */
[----:B------:R-:W-:Y:S01]  /*11930*/  USEL UR10, URZ, 0x1, UP1 ;  /* 0x000000013f0a7887 */ /* 0x000fe20008800000 */
[----:B------:R-:W-:Y:S01]  /*11940*/  IMAD.MOV.U32 R10, RZ, RZ, R125 ;  /* 0x000000ffff0a7224 */ /* 0x000fe200078e007d */
[----:B------:R-:W-:-:S02]  /*11950*/  USEL UR5, UR5, URZ, UP0 ;  /* 0x0000003f05057287 */ /* 0x000fc40008000000 */
[----:B------:R-:W-:Y:S02]  /*11960*/  USEL UR7, UR7, URZ, UP1 ;  /* 0x0000003f07077287 */ /* 0x000fe40008800000 */
[----:B------:R-:W-:Y:S01]  /*11970*/  LOP3.LUT R4, R4, UR10, RZ, 0x3c, !PT ;  /* 0x0000000a04047c12 */ /* 0x000fe2000f8e3cff */
[----:B------:R-:W-:Y:S09]  /*11980*/  @P2 BRA `(.L_x_46) ;  /* 0xffffffa0003c2947 */ /* 0x000ff2000383ffff */
.L_x_35:
[----:B------:R-:W2:Y:S01]  /*11990*/  SHFL.BFLY PT, R3, R6, 0x1, 0x1f ;  /* 0x0c201f0006037f89 */ /* 0x000ea200000e0000 */
[----:B------:R-:W-:Y:S01]  /*119a0*/  BSSY B0, `(.L_x_47) ;  /* 0x0000023000007945 */ /* 0x000fe20003800000 */
[----:B------:R-:W-:Y:S01]  /*119b0*/  MOV R9, 0x7f800000 ;  /* 0x7f80000000097802 */ /* 0x000fe20000000f00 */
[----:B-1----:R-:W-:Y:S01]  /*119c0*/  IMAD.MOV.U32 R11, RZ, RZ, 0x7f800000 ;  /* 0x7f800000ff0b7424 */ /* 0x002fe200078e00ff */
[----:B------:R-:W1:Y:S01]  /*119d0*/  SHFL.BFLY PT, R0, R5, 0x1, 0x1f ;  /* 0x0c201f0005007f89 */ /* 0x000e6200000e0000 */
[----:B------:R-:W-:Y:S01]  /*119e0*/  MOV R8, 0x3f800000 ;  /* 0x3f80000000087802 */ /* 0x000fe20000000f00 */
[----:B--2---:R-:W-:Y:S01]  /*119f0*/  FADD R3, R3, R6 ;  /* 0x0000000603037221 */ /* 0x004fe20000000000 */
[----:B-1----:R-:W-:-:S04]  /*11a00*/  FADD R15, R0, R5 ;  /* 0x00000005000f7221 */ /* 0x002fc80000000000 */
[----:B------:R-:W1:Y:S01]  /*11a10*/  SHFL.BFLY PT, R2, R3, 0x2, 0x1f ;  /* 0x0c401f0003027f89 */ /* 0x000e6200000e0000 */
[----:B------:R-:W-:-:S03]  /*11a20*/  MOV R0, 0x3f800000 ;  /* 0x3f80000000007802 */ /* 0x000fc60000000f00 */
[----:B------:R-:W2:Y:S01]  /*11a30*/  SHFL.BFLY PT, R16, R15, 0x2, 0x1f ;  /* 0x0c401f000f107f89 */ /* 0x000ea200000e0000 */
[C---:B-1----:R-:W-:Y:S01]  /*11a40*/  FSETP.NE.AND P0, PT, R3.reuse, -R2, PT ;  /* 0x800000020300720b */ /* 0x042fe20003f05000 */
[----:B------:R-:W-:Y:S01]  /*11a50*/  FADD R4, R3, R2 ;  /* 0x0000000203047221 */ /* 0x000fe20000000000 */
[----:B--2---:R-:W-:-:S11]  /*11a60*/  FADD R5, R15, R16 ;  /* 0x000000100f057221 */ /* 0x004fd60000000000 */
[----:B------:R-:W-:Y:S05]  /*11a70*/  @!P0 BRA `(.L_x_48) ;  /* 0x0000000000548947 */ /* 0x000fea0003800000 */
[----:B------:R-:W-:Y:S01]  /*11a80*/  IADD3 R0, R4, 0x1800000, RZ ;  /* 0x0180000004007810 */ /* 0x000fe20007ffe0ff */
[----:B------:R-:W-:Y:S03]  /*11a90*/  BSSY B1, `(.L_x_49) ;  /* 0x000000c000017945 */ /* 0x000fe60003800000 */
[----:B------:R-:W-:-:S04]  /*11aa0*/  LOP3.LUT R0, R0, 0x7f800000, RZ, 0xc0, !PT ;  /* 0x7f80000000007812 */ /* 0x000fc800078ec0ff */
[----:B------:R-:W-:-:S13]  /*11ab0*/  ISETP.GT.U32.AND P0, PT, R0, 0x1ffffff, PT ;  /* 0x01ffffff0000780c */ /* 0x000fda0003f04070 */
[----:B------:R-:W-:Y:S05]  /*11ac0*/  @P0 BRA `(.L_x_50) ;  /* 0x0000000000100947 */ /* 0x000fea0003800000 */
[----:B------:R-:W-:Y:S02]  /*11ad0*/  MOV R2, R4 ;  /* 0x0000000400027202 */ /* 0x000fe40000000f00 */
[----:B------:R-:W-:-:S07]  /*11ae0*/  MOV R14, 0x11b00 ;  /* 0x00011b00000e7802 */ /* 0x000fce0000000f00 */
[----:B------:R-:W-:Y:S05]  /*11af0*/  CALL.REL.NOINC `($__internal_0_$__cuda_sm20_rcp_rn_f32_slowpath) ;  /* 0x0000003000607944 */ /* 0x000fea0003c00000 */
[----:B------:R-:W-:Y:S05]  /*11b00*/  BRA `(.L_x_51) ;  /* 0x0000000000107947 */ /* 0x000fea0003800000 */
.L_x_50:
[----:B------:R-:W1:Y:S02]  /*11b10*/  MUFU.RCP R3, R4 ;  /* 0x0000000400037308 */ /* 0x000e640000001000 */
[----:B-1----:R-:W-:-:S04]  /*11b20*/  FFMA R0, R4, R3, -1 ;  /* 0xbf80000004007423 */ /* 0x002fc80000000003 */
[----:B------:R-:W-:-:S04]  /*11b30*/  FADD.FTZ R0, -R0, -RZ ;  /* 0x800000ff00007221 */ /* 0x000fc80000010100 */
[----:B------:R-:W-:-:S07]  /*11b40*/  FFMA R0, R3, R0, R3 ;  /* 0x0000000003007223 */ /* 0x000fce0000000003 */
.L_x_51:
[----:B------:R-:W-:Y:S05]  /*11b50*/  BSYNC B1 ;  /* 0x0000000000017941 */ /* 0x000fea0003800000 */
.L_x_49:
[----:B------:R-:W-:Y:S01]  /*11b60*/  FSETP.GEU.AND P0, PT, |R4|, 1.175494350822287508e-38, PT ;  /* 0x008000000400780b */ /* 0x000fe20003f0e200 */
[----:B------:R-:W-:-:S12]  /*11b70*/  ULDC UR4, c[0x0][0x600] ;  /* 0x0001800000047ab9 */ /* 0x000fd80000000800 */
[----:B------:R-:W-:-:S04]  /*11b80*/  @!P0 FMUL R4, R4, 16777216 ;  /* 0x4b80000004048820 */ /* 0x000fc80000400000 */
[----:B------:R-:W1:Y:S02]  /*11b90*/  MUFU.LG2 R2, R4 ;  /* 0x0000000400027308 */ /* 0x000e640000000c00 */
[----:B-1----:R-:W-:-:S04]  /*11ba0*/  @!P0 FADD R2, R2, -24 ;  /* 0xc1c0000002028421 */ /* 0x002fc80000000000 */
[----:B------:R-:W-:-:S04]  /*11bb0*/  FMUL R2, R2, 0.69314718246459960938 ;  /* 0x3f31721802027820 */ /* 0x000fc80000400000 */
[----:B------:R-:W-:-:S07]  /*11bc0*/  FFMA R11, R7, UR4, R2 ;  /* 0x00000004070b7c23 */ /* 0x000fce0008000002 */
.L_x_48:
[----:B------:R-:W-:Y:S05]  /*11bd0*/  BSYNC B0 ;  /* 0x0000000000007941 */ /* 0x000fea0003800000 */
.L_x_47:
[----:B------:R-:W-:Y:S01]  /*11be0*/  FSETP.NE.AND P0, PT, R15, -R16, PT ;  /* 0x800000100f00720b */ /* 0x000fe20003f05000 */
[----:B------:R-:W-:Y:S01]  /*11bf0*/  ULDC UR4, c[0x0][0x608] ;  /* 0x0001820000047ab9 */ /* 0x000fe20000000800 */
[----:B------:R-:W-:Y:S01]  /*11c00*/  BSSY B0, `(.L_x_52) ;  /* 0x0000031000007945 */ /* 0x000fe20003800000 */
[----:B------:R-:W-:-:S04]  /*11c10*/  FMUL R0, R0, UR4 ;  /* 0x0000000400007c20 */ /* 0x000fc80008400000 */
        /* <DEDUP_REMOVED lines=24> */
[----:B------:R-:W-:Y:S06]  /*11da0*/  @!P0 BRA `(.L_x_53) ;  /* 0x0000000000588947 */ /* 0x000fec0003800000 */
[----:B------:R-:W-:Y:S01]  /*11db0*/  IADD3 R0, R5, 0x1800000, RZ ;  /* 0x0180000005007810 */ /* 0x000fe20007ffe0ff */
[----:B------:R-:W-:Y:S03]  /*11dc0*/  BSSY B1, `(.L_x_54) ;  /* 0x000000d000017945 */ /* 0x000fe60003800000 */
[----:B------:R-:W-:-:S04]  /*11dd0*/  LOP3.LUT R0, R0, 0x7f800000, RZ, 0xc0, !PT ;  /* 0x7f80000000007812 */ /* 0x000fc800078ec0ff */
[----:B------:R-:W-:-:S13]  /*11de0*/  ISETP.GT.U32.AND P0, PT, R0, 0x1ffffff, PT ;  /* 0x01ffffff0000780c */ /* 0x000fda0003f04070 */
[----:B------:R-:W-:Y:S05]  /*11df0*/  @P0 BRA `(.L_x_55) ;  /* 0x0000000000140947 */ /* 0x000fea0003800000 */
[----:B------:R-:W-:Y:S01]  /*11e00*/  IMAD.MOV.U32 R2, RZ, RZ, R5 ;  /* 0x000000ffff027224 */ /* 0x000fe200078e0005 */
[----:B------:R-:W-:-:S07]  /*11e10*/  MOV R14, 0x11e30 ;  /* 0x00011e30000e7802 */ /* 0x000fce0000000f00 */
[----:B------:R-:W-:Y:S05]  /*11e20*/  CALL.REL.NOINC `($__internal_0_$__cuda_sm20_rcp_rn_f32_slowpath) ;  /* 0x0000002c00947944 */ /* 0x000fea0003c00000 */
[----:B------:R-:W-:Y:S01]  /*11e30*/  MOV R8, R0 ;  /* 0x0000000000087202 */ /* 0x000fe20000000f00 */
[----:B------:R-:W-:Y:S06]  /*11e40*/  BRA `(.L_x_56) ;  /* 0x0000000000107947 */ /* 0x000fec0003800000 */
.L_x_55:
[----:B------:R-:W1:Y:S02]  /*11e50*/  MUFU.RCP R8, R5 ;  /* 0x0000000500087308 */ /* 0x000e640000001000 */
[----:B-1----:R-:W-:-:S04]  /*11e60*/  FFMA R0, R5, R8, -1 ;  /* 0xbf80000005007423 */ /* 0x002fc80000000008 */
[----:B------:R-:W-:-:S04]  /*11e70*/  FADD.FTZ R3, -R0, -RZ ;  /* 0x800000ff00037221 */ /* 0x000fc80000010100 */
[----:B------:R-:W-:-:S07]  /*11e80*/  FFMA R8, R8, R3, R8 ;  /* 0x0000000308087223 */ /* 0x000fce0000000008 */
.L_x_56:
[----:B------:R-:W-:Y:S05]  /*11e90*/  BSYNC B1 ;  /* 0x0000000000017941 */ /* 0x000fea0003800000 */
.L_x_54:
[----:B------:R-:W-:Y:S01]  /*11ea0*/  FSETP.GEU.AND P0, PT, |R5|, 1.175494350822287508e-38, PT ;  /* 0x008000000500780b */ /* 0x000fe20003f0e200 */
[----:B------:R-:W-:-:S12]  /*11eb0*/  ULDC UR4, c[0x0][0x600] ;  /* 0x0001800000047ab9 */ /* 0x000fd80000000800 */
[----:B------:R-:W-:-:S04]  /*11ec0*/  @!P0 FMUL R5, R5, 16777216 ;  /* 0x4b80000005058820 */ /* 0x000fc80000400000 */
[----:B------:R-:W1:Y:S02]  /*11ed0*/  MUFU.LG2 R0, R5 ;  /* 0x0000000500007308 */ /* 0x000e640000000c00 */
[----:B-1----:R-:W-:-:S04]  /*11ee0*/  @!P0 FADD R0, R0, -24 ;  /* 0xc1c0000000008421 */ /* 0x002fc80000000000 */
[----:B------:R-:W-:-:S04]  /*11ef0*/  FMUL R0, R0, 0.69314718246459960938 ;  /* 0x3f31721800007820 */ /* 0x000fc80000400000 */
[----:B------:R-:W-:-:S07]  /*11f00*/  FFMA R9, R125, UR4, R0 ;  /* 0x000000047d097c23 */ /* 0x000fce0008000000 */
.L_x_53:
[----:B------:R-:W-:Y:S05]  /*11f10*/  BSYNC B0 ;  /* 0x0000000000007941 */ /* 0x000fea0003800000 */
.L_x_52:
[----:B------:R-:W-:Y:S01]  /*11f20*/  UISETP.NE.AND UP0, UPT, UR36, 0x1, UPT ;  /* 0x000000012400788c */ /* 0x000fe2000bf05270 */
[----:B------:R-:W1:Y:S03]  /*11f30*/  S2R R2, SR_TID.X ;  /* 0x0000000000027919 */ /* 0x000e660000002100 */
[----:B------:R-:W-:-:S06]  /*11f40*/  USEL UR4, URZ, 0x1, UP0 ;  /* 0x000000013f047887 */ /* 0x000fcc0008000000 */
[----:B------:R-:W-:Y:S01]  /*11f50*/  MOV R0, UR4 ;  /* 0x0000000400007c02 */ /* 0x000fe20008000f00 */
[----:B------:R-:W-:Y:S02]  /*11f60*/  ULDC UR4, c[0x0][0x608] ;  /* 0x0001820000047ab9 */ /* 0x000fe40000000800 */
[----:B------:R-:W-:Y:S01]  /*11f70*/  FMUL R8, R8, UR4 ;  /* 0x0000000408087c20 */ /* 0x000fe20008400000 */
[----:B------:R-:W-:-:S04]  /*11f80*/  SHF.L.U32 R0, R0, 0x1f, RZ ;  /* 0x0000001f00007819 */ /* 0x000fc800000006ff */
[----:B------:R-:W2:Y:S01]  /*11f90*/  SYNCS.PHASECHK.TRANS64.TRYWAIT P0, [UR32+0x8], R0 ;  /* 0x00000800ff0075a7 */ /* 0x000ea20008000160 */
[C---:B-1----:R-:W-:Y:S02]  /*11fa0*/  LOP3.LUT P1, RZ, R2.reuse, 0x3, RZ, 0xc0, !PT ;  /* 0x0000000302ff7812 */ /* 0x042fe4000782c0ff */
[----:B------:R-:W-:Y:S01]  /*11fb0*/  LOP3.LUT R16, R2, 0x7f, RZ, 0xc0, !PT ;  /* 0x0000007f02107812 */ /* 0x000fe200078ec0ff */
[----:B--2---:R-:W-:Y:S10]  /*11fc0*/  @!P0 BRA `(.L_x_57) ;  /* 0x00000028009c8947 */ /* 0x004ff40003800000 */
.L_x_109:
[----:B------:R-:W-:Y:S01]  /*11fd0*/  ULDC.64 UR10, c[0x0][0x208] ;  /* 0x00008200000a7ab9 */ /* 0x000fe20000000a00 */
[----:B------:R-:W-:Y:S01]  /*11fe0*/  BSSY B0, `(.L_x_58) ;  /* 0x0000019000007945 */ /* 0x000fe20003800000 */
[----:B------:R-:W-:-:S03]  /*11ff0*/  SHF.R.U32.HI R17, RZ, 0x5, R16 ;  /* 0x00000005ff117819 */ /* 0x000fc60000011610 */
[----:B------:R-:W-:Y:S05]  /*12000*/  @P1 BRA `(.L_x_59) ;  /* 0x0000000000581947 */ /* 0x000fea0003800000 */
[----:B------:R-:W2:Y:S01]  /*12010*/  S2UR UR4, SR_CTAID.Y ;  /* 0x00000000000479c3 */ /* 0x000ea20000002600 */
[----:B-1----:R-:W-:Y:S01]  /*12020*/  SHF.R.U32.HI R0, RZ, 0x2, R2 ;  /* 0x00000002ff007819 */ /* 0x002fe20000011602 */
[----:B------:R-:W-:Y:S01]  /*12030*/  USHF.L.U32 UR8, UR37, 0x6, URZ ;  /* 0x0000000625087899 */ /* 0x000fe2000800063f */
[----:B------:R-:W-:Y:S01]  /*12040*/  SHF.L.U32 R3, R17, 0x4, RZ ;  /* 0x0000000411037819 */ /* 0x000fe200000006ff */
[----:B------:R-:W-:Y:S01]  /*12050*/  ULDC.64 UR6, c[0x0][0x688] ;  /* 0x0001a20000067ab9 */ /* 0x000fe20000000a00 */
[----:B------:R-:W-:-:S03]  /*12060*/  LOP3.LUT R0, R0, 0x7, RZ, 0xc0, !PT ;  /* 0x0000000700007812 */ /* 0x000fc600078ec0ff */
[----:B------:R-:W1:Y:S01]  /*12070*/  S2UR UR5, SR_CTAID.Z ;  /* 0x00000000000579c3 */ /* 0x000e620000002700 */
[----:B------:R-:W-:-:S05]  /*12080*/  LOP3.LUT R0, R3, 0xfffffff0, R0, 0xe2, !PT ;  /* 0xfffffff003007812 */ /* 0x000fca00078ee200 */
[----:B------:R-:W-:-:S05]  /*12090*/  VIADD R3, R0, UR8 ;  /* 0x0000000800037c36 */ /* 0x000fca0008000000 */
[----:B------:R-:W-:Y:S01]  /*120a0*/  IADD3 R2, R3, 0x8, RZ ;  /* 0x0000000803027810 */ /* 0x000fe20007ffe0ff */
[----:B--2---:R-:W-:-:S04]  /*120b0*/  UIMAD UR4, UR4, UR6, UR8 ;  /* 0x00000006040472a4 */ /* 0x004fc8000f8e0208 */
[----:B-1----:R-:W-:-:S03]  /*120c0*/  UIMAD UR4, UR5, UR7, UR4 ;  /* 0x00000007050472a4 */ /* 0x002fc6000f8e0204 */
[----:B------:R-:W-:Y:S02]  /*120d0*/  ULDC UR5, c[0x0][0x288] ;  /* 0x0000a20000057ab9 */ /* 0x000fe40000000800 */
[----:B------:R-:W-:Y:S02]  /*120e0*/  ISETP.GE.U32.AND P0, PT, R3, UR5, PT ;  /* 0x0000000503007c0c */ /* 0x000fe4000bf06070 */
[----:B------:R-:W-:Y:S02]  /*120f0*/  IADD3 R0, P2, R0, UR4, RZ ;  /* 0x0000000400007c10 */ /* 0x000fe4000ff5e0ff */
[----:B------:R-:W-:Y:S01]  /*12100*/  ISETP.GE.U32.AND P1, PT, R2, UR5, PT ;  /* 0x0000000502007c0c */ /* 0x000fe2000bf26070 */
[----:B------:R-:W-:Y:S01]  /*12110*/  ULDC.64 UR4, c[0x0][0x680] ;  /* 0x0001a00000047ab9 */ /* 0x000fe20000000a00 */
[----:B------:R-:W-:Y:S02]  /*12120*/  IADD3.X R3, RZ, RZ, RZ, P2, !PT ;  /* 0x000000ffff037210 */ /* 0x000fe400017fe4ff */
[----:B------:R-:W-:-:S04]  /*12130*/  LEA R2, P2, R0, UR4, 0x2 ;  /* 0x0000000400027c11 */ /* 0x000fc8000f8410ff */
[----:B------:R-:W-:-:S05]  /*12140*/  LEA.HI.X R3, R0, UR5, R3, 0x2, P2 ;  /* 0x0000000500037c11 */ /* 0x000fca00090f1403 */
[----:B------:R2:W-:Y:S04]  /*12150*/  @!P0 STG.E desc[UR10][R2.64], R11 ;  /* 0x0000000b02008986 */ /* 0x0005e8000c10190a */
[----:B------:R2:W-:Y:S02]  /*12160*/  @!P1 STG.E desc[UR10][R2.64+0x20], R9 ;  /* 0x0000200902009986 */ /* 0x0005e4000c10190a */
.L_x_59:
[----:B------:R-:W-:Y:S05]  /*12170*/  BSYNC B0 ;  /* 0x0000000000007941 */ /* 0x000fea0003800000 */
.L_x_58:
[----:B------:R-:W-:Y:S01]  /*12180*/  ULDC.64 UR4, c[0x0][0x730] ;  /* 0x0001cc0000047ab9 */ /* 0x000fe20000000a00 */
[-C--:B------:R-:W-:Y:S01]  /*12190*/  FMUL R154, R154, R8.reuse ;  /* 0x000000089a9a7220 */ /* 0x080fe20000400000 */
[----:B------:R-:W-:Y:S01]  /*121a0*/  ISETP.NE.U32.AND P0, PT, RZ, UR4, PT ;  /* 0x00000004ff007c0c */ /* 0x000fe2000bf05070 */
[-C--:B------:R-:W-:Y:S01]  /*121b0*/  FMUL R44, R155, R8.reuse ;  /* 0x000000089b2c7220 */ /* 0x080fe20000400000 */
[-C--:B------:R-:W-:Y:S01]  /*121c0*/  FMUL R158, R158, R8.reuse ;  /* 0x000000089e9e7220 */ /* 0x080fe20000400000 */
[-C--:B------:R-:W-:Y:S01]  /*121d0*/  FMUL R48, R159, R8.reuse ;  /* 0x000000089f307220 */ /* 0x080fe20000400000 */
[----:B------:R-:W-:Y:S01]  /*121e0*/  ISETP.NE.AND.EX P0, PT, RZ, UR5, PT, P0 ;  /* 0x00000005ff007c0c */ /* 0x000fe2000bf05300 */
        /* <DEDUP_REMOVED lines=20> */
[----:B------:R-:W-:Y:S06]  /*12330*/  @P0 BRA `(.L_x_60) ;  /* 0x0000000000200947 */ /* 0x000fec0003800000 */
[----:B------:R-:W-:Y:S02]  /*12340*/  ULDC.64 UR4, c[0x0][0x728] ;  /* 0x0001ca0000047ab9 */ /* 0x000fe40000000a00 */
[----:B------:R-:W-:-:S04]  /*12350*/  ISETP.NE.U32.AND P0, PT, RZ, UR4, PT ;  /* 0x00000004ff007c0c */ /* 0x000fc8000bf05070 */
[----:B------:R-:W-:-:S13]  /*12360*/  ISETP.NE.AND.EX P0, PT, RZ, UR5, PT, P0 ;  /* 0x00000005ff007c0c */ /* 0x000fda000bf05300 */
[----:B------:R-:W-:Y:S05]  /*12370*/  @!P0 BRA `(.L_x_61) ;  /* 0x00000000000c8947 */ /* 0x000fea0003800000 */
[----:B-12---:R-:W1:Y:S02]  /*12380*/  LDC.64 R2, c[0x0][0x728] ;  /* 0x0001ca00ff027b82 */ /* 0x006e640000000a00 */
[----:B-1----:R4:W5:Y:S01]  /*12390*/  LDG.E R2, desc[UR10][R2.64] ;  /* 0x0000000a02027981 */ /* 0x002962000c1e1900 */
[----:B------:R-:W-:Y:S05]  /*123a0*/  BRA `(.L_x_60) ;  /* 0x0000000000047947 */ /* 0x000fea0003800000 */
.L_x_61:
[----:B--2---:R-:W3:Y:S02]  /*123b0*/  LDC R2, c[0x0][0x720] ;  /* 0x0001c800ff027b82 */ /* 0x004ee40000000800 */
.L_x_60:
[----:B-1----:R-:W-:Y:S02]  /*123c0*/  MOV R0, RZ ;  /* 0x000000ff00007202 */ /* 0x002fe40000000f00 */
[----:B---3-5:R-:W-:Y:S02]  /*123d0*/  MOV R53, R2 ;  /* 0x0000000200357202 */ /* 0x028fe40000000f00 */
[----:B------:R-:W-:-:S13]  /*123e0*/  LOP3.LUT P0, RZ, R0, 0x1bf, RZ, 0xc0, !PT ;  /* 0x000001bf00ff7812 */ /* 0x000fda000780c0ff */
[----:B------:R-:W-:Y:S05]  /*123f0*/  @!P0 BRA `(.L_x_62) ;  /* 0x0000000000408947 */ /* 0x000fea0003800000 */
[----:B------:R-:W-:Y:S01]  /*12400*/  MOV R0, 0x0 ;  /* 0x0000000000007802 */ /* 0x000fe20000000f00 */
[----:B------:R-:W-:Y:S01]  /*12410*/  ULDC.64 UR4, c[0x4][0x70] ;  /* 0x01001c0000047ab9 */ /* 0x000fe20000000a00 */
[----:B------:R-:W-:Y:S01]  /*12420*/  ULDC.64 UR6, c[0x4][0x8] ;  /* 0x0100020000067ab9 */ /* 0x000fe20000000a00 */
[----:B------:R-:W-:Y:S01]  /*12430*/  IMAD.U32 R4, RZ, RZ, UR4 ;  /* 0x00000004ff047e24 */ /* 0x000fe2000f8e00ff */
[----:B--2-4-:R1:W2:Y:S01]  /*12440*/  LDC.64 R2, c[0x4][R0] ;  /* 0x0100000000027b82 */ /* 0x0142a20000000a00 */
[----:B------:R-:W-:Y:S01]  /*12450*/  MOV R5, UR5 ;  /* 0x0000000500057c02 */ /* 0x000fe20008000f00 */
[----:B------:R-:W-:Y:S01]  /*12460*/  ULDC.64 UR4, c[0x4][0x78] ;  /* 0x01001e0000047ab9 */ /* 0x000fe20000000a00 */
[----:B------:R-:W-:Y:S01]  /*12470*/  IMAD.U32 R10, RZ, RZ, UR6 ;  /* 0x00000006ff0a7e24 */ /* 0x000fe2000f8e00ff */
[----:B------:R-:W-:Y:S01]  /*12480*/  MOV R6, UR4 ;  /* 0x0000000400067c02 */ /* 0x000fe20008000f00 */
[----:B------:R-:W-:Y:S01]  /*12490*/  IMAD.MOV.U32 R13, RZ, RZ, RZ ;  /* 0x000000ffff0d7224 */ /* 0x000fe200078e00ff */
[----:B------:R-:W-:-:S02]  /*124a0*/  MOV R7, UR5 ;  /* 0x0000000500077c02 */ /* 0x000fc40008000f00 */
[----:B------:R-:W-:Y:S02]  /*124b0*/  MOV R11, UR7 ;  /* 0x00000007000b7c02 */ /* 0x000fe40008000f00 */
[----:B------:R-:W-:Y:S02]  /*124c0*/  MOV R8, 0x70 ;  /* 0x0000007000087802 */ /* 0x000fe40000000f00 */
[----:B-1----:R-:W-:-:S07]  /*124d0*/  MOV R12, 0x1 ;  /* 0x00000001000c7802 */ /* 0x002fce0000000f00 */
[----:B------:R-:W-:-:S07]  /*124e0*/  LEPC R20, `(.L_x_62) ;  /* 0x000000001014794e */ /* 0x000fce0000000000 */
[----:B--2---:R-:W-:Y:S05]  /*124f0*/  CALL.ABS.NOINC R2 ;  /* 0x0000000002007343 */ /* 0x004fea0003c00000 */
.L_x_62:
[----:B------:R-:W-:Y:S02]  /*12500*/  MOV R18, UR38 ;  /* 0x0000002600127c02 */ /* 0x000fe40008000f00 */
[----:B--2-4-:R-:W-:-:S05]  /*12510*/  MOV R3, UR36 ;  /* 0x0000002400037c02 */ /* 0x014fca0008000f00 */
[----:B------:R-:W-:-:S05]  /*12520*/  IMAD R18, R3, 0x2200, R18 ;  /* 0x0000220003127824 */ /* 0x000fca00078e0212 */
[----:B------:R-:W-:-:S04]  /*12530*/  IADD3 R19, R18, -0x2200, RZ ;  /* 0xffffde0012137810 */ /* 0x000fc80007ffe0ff */
[----:B------:R-:W-:-:S13]  /*12540*/  LOP3.LUT P0, RZ, R19, 0x1b0, RZ, 0xc0, !PT ;  /* 0x000001b013ff7812 */ /* 0x000fda000780c0ff */
[----:B------:R-:W-:Y:S05]  /*12550*/  @!P0 BRA `(.L_x_63) ;  /* 0x0000000000408947 */ /* 0x000fea0003800000 */
[----:B------:R-:W-:Y:S01]  /*12560*/  MOV R0, 0x0 ;  /* 0x0000000000007802 */ /* 0x000fe20000000f00 */
[----:B------:R-:W-:Y:S01]  /*12570*/  ULDC.64 UR4, c[0x4][0x70] ;  /* 0x01001c0000047ab9 */ /* 0x000fe20000000a00 */
[----:B------:R-:W-:Y:S01]  /*12580*/  ULDC.64 UR6, c[0x4][0x78] ;  /* 0x01001e0000067ab9 */ /* 0x000fe20000000a00 */
[----:B------:R-:W-:Y:S01]  /*12590*/  IMAD.U32 R4, RZ, RZ, UR4 ;  /* 0x00000004ff047e24 */ /* 0x000fe2000f8e00ff */
[----:B------:R1:W2:Y:S01]  /*125a0*/  LDC.64 R2, c[0x4][R0] ;  /* 0x0100000000027b82 */ /* 0x0002a20000000a00 */
[----:B------:R-:W-:Y:S01]  /*125b0*/  MOV R5, UR5 ;  /* 0x0000000500057c02 */ /* 0x000fe20008000f00 */
[----:B------:R-:W-:Y:S01]  /*125c0*/  ULDC.64 UR4, c[0x4][0x10] ;  /* 0x0100040000047ab9 */ /* 0x000fe20000000a00 */
[----:B------:R-:W-:Y:S01]  /*125d0*/  MOV R6, UR6 ;  /* 0x0000000600067c02 */ /* 0x000fe20008000f00 */
[----:B------:R-:W-:Y:S01]  /*125e0*/  IMAD.U32 R10, RZ, RZ, UR4 ;  /* 0x00000004ff0a7e24 */ /* 0x000fe2000f8e00ff */
[----:B------:R-:W-:Y:S01]  /*125f0*/  MOV R7, UR7 ;  /* 0x0000000700077c02 */ /* 0x000fe20008000f00 */
[----:B------:R-:W-:Y:S01]  /*12600*/  IMAD.MOV.U32 R13, RZ, RZ, RZ ;  /* 0x000000ffff0d7224 */ /* 0x000fe200078e00ff */
[----:B------:R-:W-:-:S02]  /*12610*/  MOV R11, UR5 ;  /* 0x00000005000b7c02 */ /* 0x000fc40008000f00 */
[----:B------:R-:W-:Y:S02]  /*12620*/  MOV R8, 0x70 ;  /* 0x0000007000087802 */ /* 0x000fe40000000f00 */
[----:B-1----:R-:W-:-:S07]  /*12630*/  MOV R12, 0x1 ;  /* 0x00000001000c7802 */ /* 0x002fce0000000f00 */
[----:B------:R-:W-:-:S07]  /*12640*/  LEPC R20, `(.L_x_63) ;  /* 0x000000001014794e */ /* 0x000fce0000000000 */
[----:B--2---:R-:W-:Y:S05]  /*12650*/  CALL.ABS.NOINC R2 ;  /* 0x0000000002007343 */ /* 0x004fea0003c00000 */
.L_x_63:
[----:B------:R-:W1:Y:S01]  /*12660*/  S2R R5, SR_TID.X ;  /* 0x0000000000057919 */ /* 0x000e620000002100 */
[----:B------:R-:W-:Y:S01]  /*12670*/  ULDC.64 UR4, c[0x0][0x730] ;  /* 0x0001cc0000047ab9 */ /* 0x000fe20000000a00 */
[----:B------:R-:W-:Y:S01]  /*12680*/  VIADD R16, R16, 0x1f ;  /* 0x0000001f10107836 */ /* 0x000fe20000000000 */
[----:B------:R-:W-:-:S04]  /*12690*/  ISETP.NE.U32.AND P0, PT, RZ, UR4, PT ;  /* 0x00000004ff007c0c */ /* 0x000fc8000bf05070 */
[----:B------:R-:W-:Y:S02]  /*126a0*/  ISETP.NE.AND.EX P0, PT, RZ, UR5, PT, P0 ;  /* 0x00000005ff007c0c */ /* 0x000fe4000bf05300 */
[----:B------:R-:W-:-:S11]  /*126b0*/  ISETP.GT.U32.AND P1, PT, R16, 0x3e, PT ;  /* 0x0000003e1000780c */ /* 0x000fd60003f24070 */
[----:B------:R-:W2:Y:S01]  /*126c0*/  @P0 LDC R53, c[0x0][0x720] ;  /* 0x0001c800ff350b82 */ /* 0x000ea20000000800 */
[C---:B-1----:R-:W-:Y:S02]  /*126d0*/  SHF.L.U32 R0, R5.reuse, 0x5, RZ ;  /* 0x0000000505007819 */ /* 0x042fe400000006ff */
[----:B------:R-:W-:Y:S02]  /*126e0*/  SHF.R.U32.HI R3, RZ, 0x1, R5 ;  /* 0x00000001ff037819 */ /* 0x000fe40000011605 */
[C---:B------:R-:W-:Y:S02]  /*126f0*/  LOP3.LUT R2, R0.reuse, 0xc0, RZ, 0xc0, !PT ;  /* 0x000000c000027812 */ /* 0x040fe400078ec0ff */
[----:B------:R-:W-:Y:S02]  /*12700*/  LOP3.LUT R4, R0, 0x20, RZ, 0xc0, !PT ;  /* 0x0000002000047812 */ /* 0x000fe400078ec0ff */
[----:B------:R-:W-:Y:S02]  /*12710*/  LOP3.LUT R2, R2, 0x8, R3, 0xf8, !PT ;  /* 0x0000000802027812 */ /* 0x000fe400078ef803 */
[----:B------:R-:W-:-:S02]  /*12720*/  SHF.L.U32 R3, R5, 0x2, RZ ;  /* 0x0000000205037819 */ /* 0x000fc400000006ff */
[----:B------:R-:W-:Y:S01]  /*12730*/  LEA R4, R17, R4, 0x9 ;  /* 0x0000000411047211 */ /* 0x000fe200078e48ff */
[-C--:B--2---:R-:W-:Y:S01]  /*12740*/  FMUL R9, R24, R53.reuse ;  /* 0x0000003518097220 */ /* 0x084fe20000400000 */
[----:B------:R-:W-:Y:S01]  /*12750*/  LOP3.LUT R3, R2, 0x18, R3, 0x78, !PT ;  /* 0x0000001802037812 */ /* 0x000fe200078e7803 */
[-C--:B------:R-:W-:Y:S01]  /*12760*/  FMUL R6, R158, R53.reuse ;  /* 0x000000359e067220 */ /* 0x080fe20000400000 */
[----:B------:R-:W-:Y:S01]  /*12770*/  LOP3.LUT R0, R0, 0x100, RZ, 0xc0, !PT ;  /* 0x0000010000007812 */ /* 0x000fe200078ec0ff */
[-C--:B------:R-:W-:Y:S01]  /*12780*/  FMUL R11, R48, R53.reuse ;  /* 0x00000035300b7220 */ /* 0x080fe20000400000 */
[----:B------:R-:W-:Y:S01]  /*12790*/  LOP3.LUT P0, RZ, R5, 0x4, RZ, 0xc0, !PT ;  /* 0x0000000405ff7812 */ /* 0x000fe2000780c0ff */
[-C--:B------:R-:W-:Y:S01]  /*127a0*/  FMUL R5, R22, R53.reuse ;  /* 0x0000003516057220 */ /* 0x080fe20000400000 */
[----:B------:R-:W-:Y:S01]  /*127b0*/  IADD3 R3, R3, R4, R0 ;  /* 0x0000000403037210 */ /* 0x000fe20007ffe000 */
        /* <DEDUP_REMOVED lines=13> */
[----:B------:R-:W-:Y:S01]  /*12890*/  F2FP.F16.F32.PACK_AB R56, R5, R0 ;  /* 0x000000000538723e */ /* 0x000fe200000000ff */
[-C--:B------:R-:W-:Y:S01]  /*128a0*/  FMUL R26, R34, R53.reuse ;  /* 0x00000035221a7220 */ /* 0x080fe20000400000 */
[----:B------:R-:W-:Y:S01]  /*128b0*/  MOV R0, 0x10 ;  /* 0x0000001000007802 */ /* 0x000fe20000000f00 */
        /* <DEDUP_REMOVED lines=31> */
[----:B------:R-:W-:Y:S01]  /*12ab0*/  FMUL R53, R198, R53 ;  /* 0x00000035c6357220 */ /* 0x000fe20000400000 */
[----:B------:R-:W-:-:S02]  /*12ac0*/  F2FP.F16.F32.PACK_AB R9, R15, R10 ;  /* 0x0000000a0f09723e */ /* 0x000fc400000000ff */
[----:B------:R-:W-:Y:S02]  /*12ad0*/  F2FP.F16.F32.PACK_AB R57, R7, R2 ;  /* 0x000000020739723e */ /* 0x000fe400000000ff */
[----:B------:R-:W-:Y:S02]  /*12ae0*/  F2FP.F16.F32.PACK_AB R8, R13, R8 ;  /* 0x000000080d08723e */ /* 0x000fe400000000ff */
[----:B------:R-:W-:Y:S02]  /*12af0*/  F2FP.F16.F32.PACK_AB R10, R17, R12 ;  /* 0x0000000c110a723e */ /* 0x000fe400000000ff */
[----:B------:R-:W-:Y:S02]  /*12b00*/  F2FP.F16.F32.PACK_AB R11, R21, R14 ;  /* 0x0000000e150b723e */ /* 0x000fe400000000ff */
[----:B------:R-:W-:Y:S02]  /*12b10*/  SEL R0, R0, 0xfffffff0, !P0 ;  /* 0xfffffff000007807 */ /* 0x000fe40004000000 */
[----:B------:R-:W-:Y:S01]  /*12b20*/  LEA R19, R3, R19, 0x1 ;  /* 0x0000001303137211 */ /* 0x000fe200078e08ff */
[----:B------:R-:W-:Y:S06]  /*12b30*/  @P1 BRA `(.L_x_64) ;  /* 0x0000000000041947 */ /* 0x000fec0003800000 */
[----:B------:R-:W-:-:S04]  /*12b40*/  DEPBAR.LE SB0, 0x1 ;  /* 0x000080400000791a */ /* 0x000fc80000000000 */
.L_x_64:
[----:B------:R-:W-:Y:S05]  /*12b50*/  WARPSYNC.ALL ;  /* 0x0000000000007948 */ /* 0x000fea0003800000 */
[----:B------:R-:W-:Y:S01]  /*12b60*/  BAR.SYNC.DEFER_BLOCKING 0x1, 0x80 ;  /* 0x0042000000007b1d */ /* 0x000fe20000010000 */
[----:B------:R-:W-:Y:S01]  /*12b70*/  LEA R3, R3, R18, 0x1 ;  /* 0x0000001203037211 */ /* 0x000fe200078e08ff */
[----:B------:R-:W-:Y:S01]  /*12b80*/  IMAD R0, R0, 0x2, R19 ;  /* 0x0000000200007824 */ /* 0x000fe200078e0213 */
[----:B------:R-:W-:Y:S02]  /*12b90*/  F2FP.F16.F32.PACK_AB R4, R16, R23 ;  /* 0x000000171004723e */ /* 0x000fe400000000ff */
[----:B------:R-:W-:Y:S01]  /*12ba0*/  F2FP.F16.F32.PACK_AB R5, R20, R25 ;  /* 0x000000191405723e */ /* 0x000fe200000000ff */
[----:B------:R-:W-:Y:S01]  /*12bb0*/  BSSY B0, `(.L_x_65) ;  /* 0x000001d000007945 */ /* 0x000fe20003800000 */
[----:B------:R-:W-:-:S02]  /*12bc0*/  F2FP.F16.F32.PACK_AB R6, R22, R27 ;  /* 0x0000001b1606723e */ /* 0x000fc400000000ff */
[----:B------:R-:W-:Y:S02]  /*12bd0*/  F2FP.F16.F32.PACK_AB R7, R24, R29 ;  /* 0x0000001d1807723e */ /* 0x000fe400000000ff */
[----:B------:R-:W-:Y:S02]  /*12be0*/  F2FP.F16.F32.PACK_AB R12, R26, R31 ;  /* 0x0000001f1a0c723e */ /* 0x000fe400000000ff */
[----:B------:R-:W-:Y:S02]  /*12bf0*/  F2FP.F16.F32.PACK_AB R13, R28, R33 ;  /* 0x000000211c0d723e */ /* 0x000fe400000000ff */
[----:B------:R-:W-:Y:S02]  /*12c00*/  F2FP.F16.F32.PACK_AB R14, R30, R35 ;  /* 0x000000231e0e723e */ /* 0x000fe400000000ff */
[----:B------:R-:W-:Y:S01]  /*12c10*/  F2FP.F16.F32.PACK_AB R15, R32, R37 ;  /* 0x00000025200f723e */ /* 0x000fe200000000ff */
[----:B------:R1:W-:Y:S04]  /*12c20*/  STSM.16.M88.4 [R3+-0x2200], R56 ;  /* 0xffde003803007844 */ /* 0x0003e80000000200 */
[----:B------:R1:W-:Y:S01]  /*12c30*/  STSM.16.M88.4 [R0], R8 ;  /* 0x0000000800007844 */ /* 0x0003e20000000200 */
[----:B------:R-:W-:Y:S01]  /*12c40*/  @!PT LDS RZ, [RZ] ;  /* 0x00000000fffff984 */ /* 0x000fe20000000800 */
[----:B------:R-:W-:Y:S01]  /*12c50*/  @!PT LDS RZ, [RZ] ;  /* 0x00000000fffff984 */ /* 0x000fe20000000800 */
[----:B------:R-:W-:Y:S01]  /*12c60*/  @!PT LDS RZ, [RZ] ;  /* 0x00000000fffff984 */ /* 0x000fe20000000800 */
[----:B------:R-:W-:Y:S01]  /*12c70*/  @!PT LDS RZ, [RZ] ;  /* 0x00000000fffff984 */ /* 0x000fe20000000800 */
[----:B------:R2:W-:Y:S06]  /*12c80*/  MEMBAR.ALL.CTA ;  /* 0x0000000000007992 */ /* 0x0005ec0000008000 */
[----:B--2---:R-:W2:Y:S02]  /*12c90*/  FENCE.VIEW.ASYNC.S ;  /* 0x00000000000073c6 */ /* 0x004ea40000000000 */
[----:B--2---:R-:W-:Y:S06]  /*12ca0*/  BAR.SYNC.DEFER_BLOCKING 0x1, 0x80 ;  /* 0x0042000000007b1d */ /* 0x004fec0000010000 */
[----:B------:R-:W-:Y:S05]  /*12cb0*/  @P1 BRA `(.L_x_66) ;  /* 0x0000000000301947 */ /* 0x000fea0003800000 */
[----:B------:R-:W-:Y:S01]  /*12cc0*/  S2UR UR12, SR_CTAID.Z ;  /* 0x00000000000c79c3 */ /* 0x000fe20000002700 */
[----:B------:R-:W-:Y:S01]  /*12cd0*/  R2UR UR8, R18 ;  /* 0x00000000120872ca */ /* 0x000fe200000e0000 */
[----:B------:R-:W-:Y:S01]  /*12ce0*/  ULDC.64 UR4, c[0x0][0x198] ;  /* 0x0000660000047ab9 */ /* 0x000fe20000000a00 */
[----:B------:R-:W-:Y:S02]  /*12cf0*/  USHF.L.U32 UR10, UR37, 0x6, URZ ;  /* 0x00000006250a7899 */ /* 0x000fe4000800063f */
[----:B------:R-:W-:Y:S01]  /*12d00*/  UIADD3 UR4, UP0, UR4, 0x670, URZ ;  /* 0x0000067004047890 */ /* 0x000fe2000ff1e03f */
[----:B------:R-:W-:Y:S02]  /*12d10*/  UMOV UR9, URZ ;  /* 0x0000003f00097c82 */ /* 0x000fe40008000000 */
[----:B------:R-:W2:Y:S01]  /*12d20*/  S2UR UR11, SR_CTAID.Y ;  /* 0x00000000000b79c3 */ /* 0x000ea20000002600 */
[----:B------:R-:W-:-:S05]  /*12d30*/  UIADD3.X UR5, URZ, UR5, URZ, UP0, !UPT ;  /* 0x000000053f057290 */ /* 0x000fca00087fe43f */
[----:B------:R-:W-:-:S09]  /*12d40*/  UIADD3 UR8, UR8, -0x2200, URZ ;  /* 0xffffde0008087890 */ /* 0x000fd2000fffe03f */
[----:B--2---:R2:W-:Y:S01]  /*12d50*/  UTMASTG.4D [UR8], [UR4] ;  /* 0x00000008040073b5 */ /* 0x0045e20008018000 */
[----:B------:R0:W-:Y:S01]  /*12d60*/  UTMACMDFLUSH ;  /* 0x00000000000079b7 */ /* 0x0001e20000000000 */
[----:B--2---:R-:W-:-:S04]  /*12d70*/  DEPBAR.LE SB0, 0x1 ;  /* 0x000080400000791a */ /* 0x004fc80000000000 */
.L_x_66:
[----:B------:R-:W-:Y:S05]  /*12d80*/  BSYNC B0 ;  /* 0x0000000000007941 */ /* 0x000fea0003800000 */
.L_x_65:
[----:B------:R-:W-:Y:S01]  /*12d90*/  BAR.SYNC.DEFER_BLOCKING 0x1, 0x80 ;  /* 0x0042000000007b1d */ /* 0x000fe20000010000 */
[----:B-1----:R-:W-:Y:S02]  /*12da0*/  F2FP.F16.F32.PACK_AB R8, R34, R39 ;  /* 0x000000272208723e */ /* 0x002fe400000000ff */
[----:B------:R-:W-:Y:S02]  /*12db0*/  F2FP.F16.F32.PACK_AB R9, R36, R41 ;  /* 0x000000292409723e */ /* 0x000fe400000000ff */
[----:B------:R-:W-:Y:S01]  /*12dc0*/  F2FP.F16.F32.PACK_AB R10, R38, R43 ;  /* 0x0000002b260a723e */ /* 0x000fe200000000ff */
[----:B------:R-:W-:Y:S01]  /*12dd0*/  BSSY B0, `(.L_x_67) ;  /* 0x000001c000007945 */ /* 0x000fe20003800000 */
[----:B------:R-:W-:Y:S02]  /*12de0*/  F2FP.F16.F32.PACK_AB R11, R40, R45 ;  /* 0x0000002d280b723e */ /* 0x000fe400000000ff */
[----:B------:R-:W-:Y:S02]  /*12df0*/  F2FP.F16.F32.PACK_AB R20, R42, R47 ;  /* 0x0000002f2a14723e */ /* 0x000fe400000000ff */
[----:B------:R-:W-:-:S02]  /*12e00*/  F2FP.F16.F32.PACK_AB R21, R44, R49 ;  /* 0x000000312c15723e */ /* 0x000fc400000000ff */
[----:B------:R-:W-:Y:S02]  /*12e10*/  F2FP.F16.F32.PACK_AB R22, R46, R51 ;  /* 0x000000332e16723e */ /* 0x000fe400000000ff */
[----:B------:R-:W-:Y:S01]  /*12e20*/  F2FP.F16.F32.PACK_AB R23, R48, R53 ;  /* 0x000000353017723e */ /* 0x000fe200000000ff */
[----:B------:R1:W-:Y:S04]  /*12e30*/  STSM.16.M88.4 [R19+0x1000], R4 ;  /* 0x0010000413007844 */ /* 0x0003e80000000200 */
[----:B------:R1:W-:Y:S01]  /*12e40*/  STSM.16.M88.4 [R0+0x1000], R12 ;  /* 0x0010000c00007844 */ /* 0x0003e20000000200 */
        /* <DEDUP_REMOVED lines=13> */
[----:B------:R-:W-:Y:S02]  /*12f20*/  UMOV UR9, 0x20 ;  /* 0x0000002000097882 */ /* 0x000fe40000000000 */
[----:B------:R-:W2:Y:S01]  /*12f30*/  S2UR UR11, SR_CTAID.Y ;  /* 0x00000000000b79c3 */ /* 0x000ea20000002600 */
[----:B------:R-:W-:-:S05]  /*12f40*/  UIADD3.X UR5, URZ, UR5, URZ, UP0, !UPT ;  /* 0x000000053f057290 */ /* 0x000fca00087fe43f */
[----:B------:R-:W-:-:S09]  /*12f50*/  UIADD3 UR8, UR8, -0x1200, URZ ;  /* 0xffffee0008087890 */ /* 0x000fd2000fffe03f */
[----:B--2---:R2:W-:Y:S01]  /*12f60*/  UTMASTG.4D [UR8], [UR4] ;  /* 0x00000008040073b5 */ /* 0x0045e20008018000 */
[----:B------:R0:W-:Y:S01]  /*12f70*/  UTMACMDFLUSH ;  /* 0x00000000000079b7 */ /* 0x0001e20000000000 */
[----:B--2---:R-:W-:-:S04]  /*12f80*/  DEPBAR.LE SB0, 0x1 ;  /* 0x000080400000791a */ /* 0x004fc80000000000 */
.L_x_68:
[----:B------:R-:W-:Y:S05]  /*12f90*/  BSYNC B0 ;  /* 0x0000000000007941 */ /* 0x000fea0003800000 */
.L_x_67:
[----:B------:R-:W-:Y:S06]  /*12fa0*/  BAR.SYNC.DEFER_BLOCKING 0x1, 0x80 ;  /* 0x0042000000007b1d */ /* 0x000fec0000010000 */
[----:B------:R-:W-:Y:S01]  /*12fb0*/  BSSY B0, `(.L_x_69) ;  /* 0x0000016000007945 */ /* 0x000fe20003800000 */
[----:B------:R2:W-:Y:S04]  /*12fc0*/  STSM.16.M88.4 [R19], R8 ;  /* 0x0000000813007844 */ /* 0x0005e80000000200 */
[----:B------:R2:W-:Y:S01]  /*12fd0*/  STSM.16.M88.4 [R0], R20 ;  /* 0x0000001400007844 */ /* 0x0005e20000000200 */
[----:B------:R-:W-:Y:S01]  /*12fe0*/  @!PT LDS RZ, [RZ] ;  /* 0x00000000fffff984 */ /* 0x000fe20000000800 */
[----:B------:R-:W-:Y:S01]  /*12ff0*/  @!PT LDS RZ, [RZ] ;  /* 0x00000000fffff984 */ /* 0x000fe20000000800 */
[----:B------:R-:W-:Y:S01]  /*13000*/  @!PT LDS RZ, [RZ] ;  /* 0x00000000fffff984 */ /* 0x000fe20000000800 */
[----:B------:R-:W-:Y:S01]  /*13010*/  @!PT LDS RZ, [RZ] ;  /* 0x00000000fffff984 */ /* 0x000fe20000000800 */
[----:B------:R3:W-:Y:S06]  /*13020*/  MEMBAR.ALL.CTA ;  /* 0x0000000000007992 */ /* 0x0007ec0000008000 */
[----:B---3--:R-:W3:Y:S02]  /*13030*/  FENCE.VIEW.ASYNC.S ;  /* 0x00000000000073c6 */ /* 0x008ee40000000000 */
[----:B---3--:R-:W-:Y:S06]  /*13040*/  BAR.SYNC.DEFER_BLOCKING 0x1, 0x80 ;  /* 0x0042000000007b1d */ /* 0x008fec0000010000 */
[----:B------:R-:W-:Y:S05]  /*13050*/  @P1 BRA `(.L_x_70) ;  /* 0x00000000002c1947 */ /* 0x000fea0003800000 */
[----:B------:R-:W-:Y:S01]  /*13060*/  S2UR UR12, SR_CTAID.Z ;  /* 0x00000000000c79c3 */ /* 0x000fe20000002700 */
[----:B------:R-:W-:Y:S01]  /*13070*/  R2UR UR8, R18 ;  /* 0x00000000120872ca */ /* 0x000fe200000e0000 */
[----:B------:R-:W-:Y:S01]  /*13080*/  ULDC.64 UR4, c[0x0][0x198] ;  /* 0x0000660000047ab9 */ /* 0x000fe20000000a00 */
[----:B------:R-:W-:Y:S02]  /*13090*/  USHF.L.U32 UR10, UR37, 0x6, URZ ;  /* 0x00000006250a7899 */ /* 0x000fe4000800063f */
[----:B------:R-:W-:Y:S01]  /*130a0*/  UIADD3 UR4, UP0, UR4, 0x670, URZ ;  /* 0x0000067004047890 */ /* 0x000fe2000ff1e03f */
[----:B------:R-:W-:Y:S02]  /*130b0*/  UMOV UR9, 0x40 ;  /* 0x0000004000097882 */ /* 0x000fe40000000000 */
[----:B------:R-:W3:Y:S01]  /*130c0*/  S2UR UR11, SR_CTAID.Y ;  /* 0x00000000000b79c3 */ /* 0x000ee20000002600 */
[----:B------:R-:W-:-:S05]  /*130d0*/  UIADD3.X UR5, URZ, UR5, URZ, UP0, !UPT ;  /* 0x000000053f057290 */ /* 0x000fca00087fe43f */
[----:B------:R-:W-:-:S09]  /*130e0*/  UIADD3 UR8, UR8, -0x2200, URZ ;  /* 0xffffde0008087890 */ /* 0x000fd2000fffe03f */
[----:B---3--:R3:W-:Y:S02]  /*130f0*/  UTMASTG.4D [UR8], [UR4] ;  /* 0x00000008040073b5 */ /* 0x0087e40008018000 */
[----:B---3--:R0:W-:Y:S02]  /*13100*/  UTMACMDFLUSH ;  /* 0x00000000000079b7 */ /* 0x0081e40000000000 */
.L_x_70:
[----:B------:R-:W-:Y:S05]  /*13110*/  BSYNC B0 ;  /* 0x0000000000007941 */ /* 0x000fea0003800000 */
.L_x_69:
[----:B------:R-:W-:Y:S01]  /*13120*/  UIADD3 UR36, UR36, -0x1, URZ ;  /* 0xffffffff24247890 */ /* 0x000fe2000fffe03f */
[----:B------:R-:W-:-:S04]  /*13130*/  DEPBAR.LE SB0, 0x0 ;  /* 0x000080000000791a */ /* 0x000fc80000000000 */
[----:B------:R-:W-:-:S04]  /*13140*/  USHF.L.U32 UR4, UR36, 0x3, URZ ;  /* 0x0000000324047899 */ /* 0x000fc8000800063f */
[----:B------:R-:W-:-:S04]  /*13150*/  ULOP3.LUT UR4, UR4, 0x8, URZ, 0xe2, !UPT ;  /* 0x0000000804047892 */ /* 0x000fc8000f8ee23f */
[----:B------:R-:W-:-:S06]  /*13160*/  ULOP3.LUT UR4, UR4, 0x18, URZ, 0x3c, !UPT ;  /* 0x0000001804047892 */ /* 0x000fcc000f8e3c3f */
[----:B-12---:R-:W-:-:S04]  /*13170*/  MOV R0, UR4 ;  /* 0x0000000400007c02 */ /* 0x006fc80008000f00 */
[----:B------:R-:W-:Y:S01]  /*13180*/  SYNCS.ARRIVE.TRANS64.A1T0 RZ, [R0+UR38+0x42090], RZ ;  /* 0x042090ff00ff79a7 */ /* 0x000fe20008100026 */
[----:B------:R-:W-:Y:S05]  /*13190*/  EXIT ;  /* 0x000000000000794d */ /* 0x000fea0003800000 */
.L_x_6:
[----:B------:R-:W-:-:S08]  /*131a0*/  UISETP.NE.AND UP0, UPT, UR4, 0x1, UPT ;  /* 0x000000010400788c */ /* 0x000fd0000bf05270 */
[----:B------:R-:W1:-:S00]  /*131b0*/  USETMAXREG.DEALLOC.CTAPOOL 0x18 ;  /* 0x00000018000079c8 */ /* 0x000e4000080e0500 */
[----:B------:R-:W-:-:S13]  /*131c0*/  PLOP3.LUT P0, PT, PT, PT, UP0, 0x80, 0x0 ;  /* 0x000000000000781c */ /* 0x000fda0003f0f008 */
[----:B------:R-:W-:Y:S05]  /*131d0*/  @P0 EXIT ;  /* 0x000000000000094d */ /* 0x000fea0003800000 */
[----:B------:R-:W2:Y:S01]  /*131e0*/  S2UR UR11, SR_CTAID.X ;  /* 0x00000000000b79c3 */ /* 0x000ea20000002500 */
[----:B------:R-:W-:Y:S01]  /*131f0*/  ULDC UR4, c[0x0][0x28c] ;  /* 0x0000a30000047ab9 */ /* 0x000fe20000000800 */
[----:B------:R-:W-:Y:S01]  /*13200*/  ELECT P3, URZ, PT ;  /* 0x00000000003f782f */ /* 0x000fe20003860000 */
[----:B------:R-:W-:Y:S01]  /*13210*/  BSSY B0, `(.L_x_71) ;  /* 0x000003c000007945 */ /* 0x000fe20003800000 */
[----:B------:R-:W-:Y:S01]  /*13220*/  UIADD3 UR6, UR4, 0xff, URZ ;  /* 0x000000ff04067890 */ /* 0x000fe2000fffe03f */
[----:B-1----:R-:W-:Y:S02]  /*13230*/  CS2R R2, SRZ ;  /* 0x0000000000027805 */ /* 0x002fe4000001ff00 */
[----:B------:R-:W-:Y:S01]  /*13240*/  MOV R7, RZ ;  /* 0x000000ff00077202 */ /* 0x000fe20000000f00 */
[----:B------:R-:W-:Y:S01]  /*13250*/  USHF.R.S32.HI UR7, URZ, 0x1f, UR6 ;  /* 0x0000001f3f077899 */ /* 0x000fe20008011406 */
[----:B------:R-:W1:Y:S03]  /*13260*/  S2UR UR36, SR_CTAID.Y ;  /* 0x00000000002479c3 */ /* 0x000e660000002600 */
[----:B------:R-:W-:-:S04]  /*13270*/  ULEA.HI UR7, UR7, UR6, URZ, 0x8 ;  /* 0x0000000607077291 */ /* 0x000fc8000f8f403f */
[----:B------:R-:W-:Y:S01]  /*13280*/  USHF.R.S32.HI UR7, URZ, 0x8, UR7 ;  /* 0x000000083f077899 */ /* 0x000fe20008011407 */
[----:B------:R-:W3:Y:S01]  /*13290*/  S2UR UR37, SR_CTAID.Z ;  /* 0x00000000002579c3 */ /* 0x000ee20000002700 */
[----:B--2---:R-:W-:-:S04]  /*132a0*/  USHF.L.U32 UR11, UR11, 0x7, URZ ;  /* 0x000000070b0b7899 */ /* 0x004fc8000800063f */
[----:B------:R-:W-:-:S04]  /*132b0*/  UIADD3 UR4, UR11, 0x17f, URZ ;  /* 0x0000017f0b047890 */ /* 0x000fc8000fffe03f */
[----:B------:R-:W-:-:S04]  /*132c0*/  USHF.R.U32.HI UR4, URZ, 0x8, UR4 ;  /* 0x000000083f047899 */ /* 0x000fc80008011604 */
[----:B------:R-:W-:-:S04]  /*132d0*/  UISETP.LT.AND UP0, UPT, UR4, UR7, UPT ;  /* 0x000000070400728c */ /* 0x000fc8000bf01270 */
[----:B------:R-:W-:Y:S01]  /*132e0*/  USEL UR4, UR4, UR7, UP0 ;  /* 0x0000000704047287 */ /* 0x000fe20008000000 */
[----:B-1-3--:R-:W-:Y:S11]  /*132f0*/  @!P3 BRA `(.L_x_72) ;  /* 0x0000000000b4b947 */ /* 0x00aff60003800000 */
[----:B------:R-:W1:Y:S01]  /*13300*/  S2R R4, SR_CgaCtaId ;  /* 0x0000000000047919 */ /* 0x000e620000008800 */
[----:B------:R-:W-:Y:S02]  /*13310*/  MOV R3, 0x400 ;  /* 0x0000040000037802 */ /* 0x000fe40000000f00 */
[----:B------:R-:W-:Y:S02]  /*13320*/  MOV R5, 0x1 ;  /* 0x0000000100057802 */ /* 0x000fe40000000f00 */
[----:B-1----:R-:W-:Y:S02]  /*13330*/  LEA R4, R4, R3, 0x18 ;  /* 0x0000000304047211 */ /* 0x002fe400078ec0ff */
[----:B------:R-:W-:-:S04]  /*13340*/  SHF.L.U32 R3, R5, 0x1f, RZ ;  /* 0x0000001f05037819 */ /* 0x000fc800000006ff */
[----:B------:R-:W1:Y:S02]  /*13350*/  SYNCS.PHASECHK.TRANS64.TRYWAIT P0, [R4+URZ+0x42060], R3 ;  /* 0x04206003040075a7 */ /* 0x000e64000800017f */
[----:B-1----:R-:W-:Y:S05]  /*13360*/  @!P0 BRA `(.L_x_73) ;  /* 0x0000001400cc8947 */ /* 0x002fea0003800000 */
.L_x_110:
[----:B------:R-:W-:Y:S01]  /*13370*/  ULOP3.LUT UR6, UR5, 0x2, URZ, 0xfc, !UPT ;  /* 0x0000000205067892 */ /* 0x000fe2000f8efc3f */
[----:B-1----:R-:W-:-:S03]  /*13380*/  @P2 IMAD.MOV.U32 R3, RZ, RZ, 0x3000 ;  /* 0x00003000ff032424 */ /* 0x002fc600078e00ff */
[----:B------:R-:W-:Y:S01]  /*13390*/  UPRMT UR6, UR6, 0x9910, URZ ;  /* 0x0000991006067896 */ /* 0x000fe2000800003f */
[----:B------:R1:W-:Y:S03]  /*133a0*/  @P2 SYNCS.ARRIVE.TRANS64 RZ, [R4+URZ+0x42050], R3 ;  /* 0x0420500304ff29a7 */ /* 0x0003e6000800003f */
[----:B------:R-:W-:-:S06]  /*133b0*/  UISETP.NE.AND UP0, UPT, UR6, 0x2, UPT ;  /* 0x000000020600788c */ /* 0x000fcc000bf05270 */
[----:B------:R-:W-:-:S13]  /*133c0*/  PLOP3.LUT P0, PT, PT, PT, UP0, 0x80, 0x0 ;  /* 0x000000000000781c */ /* 0x000fda0003f0f008 */
[----:B-1----:R-:W-:Y:S05]  /*133d0*/  @P0 BRA `(.L_x_74) ;  /* 0x0000000000040947 */ /* 0x002fea0003800000 */
[----:B------:R-:W-:Y:S01]  /*133e0*/  BPT.TRAP 0x1 ;  /* 0x000000040000795c */ /* 0x000fe20000300000 */
.L_x_74:
[----:B------:R-:W-:-:S04]  /*133f0*/  LOP3.LUT P0, RZ, R0, 0x1f, RZ, 0xc0, !PT ;  /* 0x0000001f00ff7812 */ /* 0x000fc8000780c0ff */
[----:B------:R-:W-:-:S13]  /*13400*/  PLOP3.LUT P0, PT, P0, P2, PT, 0x2a, 0x0 ;  /* 0x000000000000781c */ /* 0x000fda0000704572 */
[----:B------:R-:W-:Y:S05]  /*13410*/  @P0 BRA `(.L_x_75) ;  /* 0x0000000000040947 */ /* 0x000fea0003800000 */
[----:B------:R-:W-:Y:S01]  /*13420*/  BPT.TRAP 0x1 ;  /* 0x000000040000795c */ /* 0x000fe20000300000 */
.L_x_75:
[----:B------:R-:W-:Y:S01]  /*13430*/  R2UR UR8, R4 ;  /* 0x00000000040872ca */ /* 0x000fe200000e0000 */
[----:B------:R-:W-:Y:S01]  /*13440*/  ULDC.64 UR6, c[0x0][0x198] ;  /* 0x0000660000067ab9 */ /* 0x000fe20000000a00 */
[----:B------:R-:W-:Y:S01]  /*13450*/  UMOV UR14, 0x0 ;  /* 0x00000000000e7882 */ /* 0x000fe20000000000 */
[----:B------:R-:W-:Y:S01]  /*13460*/  UIADD3 UR6, UP0, UR6, 0xf0, URZ ;  /* 0x000000f006067890 */ /* 0x000fe2000ff1e03f */
[----:B------:R-:W-:Y:S01]  /*13470*/  MOV R7, 0x40 ;  /* 0x0000004000077802 */ /* 0x000fe20000000f00 */
[----:B------:R-:W-:Y:S01]  /*13480*/  UMOV UR15, 0x10000000 ;  /* 0x10000000000f7882 */ /* 0x000fe20000000000 */
[----:B------:R-:W-:Y:S01]  /*13490*/  UMOV UR10, URZ ;  /* 0x0000003f000a7c82 */ /* 0x000fe20008000000 */
[----:B------:R-:W-:Y:S01]  /*134a0*/  UIADD3.X UR7, URZ, UR7, URZ, UP0, !UPT ;  /* 0x000000073f077290 */ /* 0x000fe200087fe43f */
[----:B------:R-:W-:Y:S01]  /*134b0*/  MOV R3, 0x1 ;  /* 0x0000000100037802 */ /* 0x000fe20000000f00 */
[----:B------:R-:W-:Y:S01]  /*134c0*/  UMOV UR12, UR36 ;  /* 0x00000024000c7c82 */ /* 0x000fe20008000000 */
[----:B------:R-:W-:Y:S01]  /*134d0*/  UMOV UR13, UR37 ;  /* 0x00000025000d7c82 */ /* 0x000fe20008000000 */
[----:B------:R-:W-:Y:S01]  /*134e0*/  UMOV UR18, 0x20 ;  /* 0x0000002000127882 */ /* 0x000fe20000000000 */
[----:B------:R-:W-:Y:S01]  /*134f0*/  UMOV UR19, UR11 ;  /* 0x0000000b00137c82 */ /* 0x000fe20008000000 */
[----:B------:R-:W-:-:S02]  /*13500*/  UIADD3 UR9, UR8, 0x42050, URZ ;  /* 0x0004205008097890 */ /* 0x000fc4000fffe03f */
[----:B------:R-:W-:Y:S02]  /*13510*/  UIADD3 UR16, UR8, 0x1000, URZ ;  /* 0x0000100008107890 */ /* 0x000fe4000fffe03f */
[----:B------:R-:W-:Y:S01]  /*13520*/  UIADD3 UR32, UR8, 0x2000, URZ ;  /* 0x0000200008207890 */ /* 0x000fe2000fffe03f */
[----:B------:R-:W-:Y:S01]  /*13530*/  UMOV UR20, UR36 ;  /* 0x0000002400147c82 */ /* 0x000fe20008000000 */
[----:B------:R-:W-:Y:S01]  /*13540*/  UMOV UR21, UR37 ;  /* 0x0000002500157c82 */ /* 0x000fe20008000000 */
[----:B------:R-:W-:Y:S01]  /*13550*/  UMOV UR17, UR9 ;  /* 0x0000000900117c82 */ /* 0x000fe20008000000 */
[----:B------:R-:W-:Y:S01]  /*13560*/  UMOV UR34, 0x40 ;  /* 0x0000004000227882 */ /* 0x000fe20000000000 */
[----:B------:R-:W-:Y:S01]  /*13570*/  UMOV UR35, UR11 ;  /* 0x0000000b00237c82 */ /* 0x000fe20008000000 */
[----:B------:R-:W-:Y:S01]  /*13580*/  UMOV UR33, UR9 ;  /* 0x0000000900217c82 */ /* 0x000fe20008000000 */
[----:B------:R1:W-:Y:S01]  /*13590*/  UTMALDG.4D [UR8], [UR6], desc[UR14] ;  /* 0x00000e08060075b4 */ /* 0x0003e20008019000 */
[----:B------:R1:W-:Y:S01]  /*135a0*/  UTMALDG.4D [UR16], [UR6], desc[UR14] ;  /* 0x00000e10060075b4 */ /* 0x0003e20008019000 */
[----:B------:R1:W-:Y:S02]  /*135b0*/  UTMALDG.4D [UR32], [UR6], desc[UR14] ;  /* 0x00000e20060075b4 */ /* 0x0003e40008019000 */
[----:B-1----:R-:W-:Y:S01]  /*135c0*/  NOP ;  /* 0x0000000000007918 */ /* 0x002fe20000000000 */
.L_x_72:
[----:B------:R-:W-:Y:S05]  /*135d0*/  BSYNC B0 ;  /* 0x0000000000007941 */ /* 0x000fea0003800000 */
.L_x_71:
[----:B------:R-:W-:Y:S01]  /*135e0*/  ISETP.LT.AND P4, PT, RZ, UR4, P3 ;  /* 0x00000004ff007c0c */ /* 0x000fe20009f81270 */
[----:B------:R-:W-:-:S12]  /*135f0*/  BSSY B0, `(.L_x_76) ;  /* 0x0000030000007945 */ /* 0x000fd80003800000 */
[----:B------:R-:W-:Y:S05]  /*13600*/  @!P4 BRA `(.L_x_77) ;  /* 0x0000000000b8c947 */ /* 0x000fea0003800000 */
[----:B------:R-:W1:Y:S01]  /*13610*/  S2R R5, SR_CgaCtaId ;  /* 0x0000000000057919 */ /* 0x000e620000008800 */
[----:B------:R-:W-:-:S04]  /*13620*/  MOV R2, 0x400 ;  /* 0x0000040000027802 */ /* 0x000fc80000000f00 */
[----:B-1----:R-:W-:Y:S02]  /*13630*/  LEA R5, R5, R2, 0x18 ;  /* 0x0000000205057211 */ /* 0x002fe400078ec0ff */
[----:B------:R-:W-:-:S04]  /*13640*/  MOV R2, 0x1 ;  /* 0x0000000100027802 */ /* 0x000fc80000000f00 */
[----:B------:R-:W-:-:S04]  /*13650*/  SHF.L.U32 R2, R2, 0x1f, RZ ;  /* 0x0000001f02027819 */ /* 0x000fc800000006ff */
[----:B------:R-:W1:Y:S02]  /*13660*/  SYNCS.PHASECHK.TRANS64.TRYWAIT P0, [R5+URZ+0x42028], R2 ;  /* 0x04202802050075a7 */ /* 0x000e64000800017f */
[----:B-1----:R-:W-:Y:S05]  /*13670*/  @!P0 BRA `(.L_x_78) ;  /* 0x00000014001c8947 */ /* 0x002fea0003800000 */
.L_x_111:
        /* <DEDUP_REMOVED lines=8> */
.L_x_79:
[----:B------:R-:W-:-:S04]  /*13700*/  LOP3.LUT P0, RZ, R0, 0x1f, RZ, 0xc0, !PT ;  /* 0x0000001f00ff7812 */ /* 0x000fc8000780c0ff */
[----:B------:R-:W-:-:S13]  /*13710*/  PLOP3.LUT P0, PT, P0, P2, PT, 0x2a, 0x0 ;  /* 0x000000000000781c */ /* 0x000fda0000704572 */
[----:B------:R-:W-:Y:S05]  /*13720*/  @P0 BRA `(.L_x_80) ;  /* 0x0000000000040947 */ /* 0x000fea0003800000 */
[----:B------:R-:W-:Y:S01]  /*13730*/  BPT.TRAP 0x1 ;  /* 0x000000040000795c */ /* 0x000fe20000300000 */
.L_x_80:
[----:B------:R-:W-:Y:S01]  /*13740*/  R2UR UR16, R5 ;  /* 0x00000000051072ca */ /* 0x000fe200000e0000 */
[----:B------:R-:W-:Y:S01]  /*13750*/  ULDC.64 UR6, c[0x0][0x198] ;  /* 0x0000660000067ab9 */ /* 0x000fe20000000a00 */
[----:B------:R-:W-:Y:S01]  /*13760*/  UMOV UR35, URZ ;  /* 0x0000003f00237c82 */ /* 0x000fe20008000000 */
[----:B------:R-:W-:Y:S01]  /*13770*/  UIADD3 UR6, UP0, UR6, 0x1f0, URZ ;  /* 0x000001f006067890 */ /* 0x000fe2000ff1e03f */
[----:B------:R-:W-:Y:S01]  /*13780*/  MOV R2, 0x1 ;  /* 0x0000000100027802 */ /* 0x000fe20000000f00 */
[----:B------:R-:W-:Y:S01]  /*13790*/  UMOV UR8, 0x0 ;  /* 0x0000000000087882 */ /* 0x000fe20000000000 */
[----:B------:R-:W-:Y:S01]  /*137a0*/  UMOV UR9, 0x10000000 ;  /* 0x1000000000097882 */ /* 0x000fe20000000000 */
[----:B------:R-:W-:Y:S01]  /*137b0*/  UIADD3.X UR7, URZ, UR7, URZ, UP0, !UPT ;  /* 0x000000073f077290 */ /* 0x000fe200087fe43f */
[----:B------:R-:W-:Y:S01]  /*137c0*/  UMOV UR34, URZ ;  /* 0x0000003f00227c82 */ /* 0x000fe20008000000 */
[----:B------:R-:W-:Y:S01]  /*137d0*/  UMOV UR26, 0x20 ;  /* 0x00000020001a7882 */ /* 0x000fe20000000000 */
[----:B------:R-:W-:Y:S01]  /*137e0*/  UMOV UR28, UR36 ;  /* 0x00000024001c7c82 */ /* 0x000fe20008000000 */
[----:B------:R-:W-:-:S02]  /*137f0*/  UMOV UR29, UR37 ;  /* 0x00000025001d7c82 */ /* 0x000fc40008000000 */
[----:B------:R-:W-:Y:S02]  /*13800*/  UIADD3 UR32, UR16, 0x6000, URZ ;  /* 0x0000600010207890 */ /* 0x000fe4000fffe03f */
[----:B------:R-:W-:Y:S02]  /*13810*/  UIADD3 UR33, UR16, 0x42000, URZ ;  /* 0x0004200010217890 */ /* 0x000fe4000fffe03f */
[----:B------:R-:W-:Y:S02]  /*13820*/  UIADD3 UR24, UR16, 0xa000, URZ ;  /* 0x0000a00010187890 */ /* 0x000fe4000fffe03f */
[----:B------:R-:W-:Y:S01]  /*13830*/  UIADD3 UR16, UR16, 0xe000, URZ ;  /* 0x0000e00010107890 */ /* 0x000fe2000fffe03f */
[----:B------:R-:W-:Y:S02]  /*13840*/  UMOV UR27, UR35 ;  /* 0x00000023001b7c82 */ /* 0x000fe40008000000 */
[----:B------:R-:W-:Y:S01]  /*13850*/  UMOV UR25, UR33 ;  /* 0x0000002100197c82 */ /* 0x000fe20008000000 */
[----:B------:R-:W-:Y:S01]  /*13860*/  UMOV UR18, 0x40 ;  /* 0x0000004000127882 */ /* 0x000fe20000000000 */
[----:B------:R-:W-:Y:S01]  /*13870*/  UMOV UR20, UR36 ;  /* 0x0000002400147c82 */ /* 0x000fe20008000000 */
[----:B------:R-:W-:Y:S01]  /*13880*/  UMOV UR21, UR37 ;  /* 0x0000002500157c82 */ /* 0x000fe20008000000 */
[----:B------:R-:W-:Y:S01]  /*13890*/  UMOV UR19, UR35 ;  /* 0x0000002300137c82 */ /* 0x000fe20008000000 */
[----:B------:R1:W-:Y:S01]  /*138a0*/  UTMALDG.4D [UR32], [UR6], desc[UR8] ;  /* 0x00000820060075b4 */ /* 0x0003e20008019000 */
[----:B------:R-:W-:Y:S01]  /*138b0*/  UMOV UR17, UR33 ;  /* 0x0000002100117c82 */ /* 0x000fe20008000000 */
[----:B------:R1:W-:Y:S01]  /*138c0*/  UTMALDG.4D [UR24], [UR6], desc[UR8] ;  /* 0x00000818060075b4 */ /* 0x0003e20008019000 */
[----:B------:R1:W-:Y:S02]  /*138d0*/  UTMALDG.4D [UR16], [UR6], desc[UR8] ;  /* 0x00000810060075b4 */ /* 0x0003e40008019000 */
[----:B-1----:R-:W-:Y:S01]  /*138e0*/  NOP ;  /* 0x0000000000007918 */ /* 0x002fe20000000000 */
.L_x_77:
[----:B------:R-:W-:Y:S05]  /*138f0*/  BSYNC B0 ;  /* 0x0000000000007941 */ /* 0x000fea0003800000 */
.L_x_76:
[----:B------:R-:W-:Y:S04]  /*13900*/  BSSY B0, `(.L_x_81) ;  /* 0x0000033000007945 */ /* 0x000fe80003800000 */
[----:B------:R-:W-:Y:S05]  /*13910*/  @!P3 BRA `(.L_x_82) ;  /* 0x0000000000c4b947 */ /* 0x000fea0003800000 */
[----:B------:R-:W1:Y:S01]  /*13920*/  S2R R5, SR_CgaCtaId ;  /* 0x0000000000057919 */ /* 0x000e620000008800 */
[----:B------:R-:W-:-:S04]  /*13930*/  MOV R4, 0x400 ;  /* 0x0000040000047802 */ /* 0x000fc80000000f00 */
[----:B-1----:R-:W-:Y:S02]  /*13940*/  LEA R6, R5, R4, 0x18 ;  /* 0x0000000405067211 */ /* 0x002fe400078ec0ff */
[----:B------:R-:W-:Y:S02]  /*13950*/  MOV R5, 0x1 ;  /* 0x0000000100057802 */ /* 0x000fe40000000f00 */
[----:B------:R-:W-:Y:S02]  /*13960*/  LEA R4, R3, R6, 0x3 ;  /* 0x0000000603047211 */ /* 0x000fe400078e18ff */
[----:B------:R-:W-:-:S04]  /*13970*/  SHF.L.U32 R5, R5, 0x1f, RZ ;  /* 0x0000001f05057819 */ /* 0x000fc800000006ff */
[----:B------:R-:W1:Y:S02]  /*13980*/  SYNCS.PHASECHK.TRANS64.TRYWAIT P0, [R4+URZ+0x42060], R5 ;  /* 0x04206005040075a7 */ /* 0x000e64000800017f */
[----:B-1----:R-:W-:Y:S05]  /*13990*/  @!P0 BRA `(.L_x_83) ;  /* 0x0000001000688947 */ /* 0x002fea0003800000 */
.L_x_112:
        /* <DEDUP_REMOVED lines=8> */
.L_x_84:
[----:B------:R-:W-:-:S04]  /*13a20*/  LOP3.LUT P0, RZ, R0, 0x1f, RZ, 0xc0, !PT ;  /* 0x0000001f00ff7812 */ /* 0x000fc8000780c0ff */
[----:B------:R-:W-:-:S13]  /*13a30*/  PLOP3.LUT P0, PT, P0, P2, PT, 0x2a, 0x0 ;  /* 0x000000000000781c */ /* 0x000fda0000704572 */
[----:B------:R-:W-:Y:S05]  /*13a40*/  @P0 BRA `(.L_x_85) ;  /* 0x0000000000040947 */ /* 0x000fea0003800000 */
[----:B------:R-:W-:Y:S01]  /*13a50*/  BPT.TRAP 0x1 ;  /* 0x000000040000795c */ /* 0x000fe20000300000 */
.L_x_85:
[----:B------:R-:W-:Y:S01]  /*13a60*/  R2UR UR24, R3 ;  /* 0x00000000031872ca */ /* 0x000fe200000e0000 */
[----:B------:R-:W-:Y:S01]  /*13a70*/  ULDC.64 UR12, c[0x0][0x198] ;  /* 0x00006600000c7ab9 */ /* 0x000fe20000000a00 */
[----:B------:R-:W-:Y:S01]  /*13a80*/  R2UR UR7, R6 ;  /* 0x00000000060772ca */ /* 0x000fe200000e0000 */
[----:B------:R-:W-:Y:S01]  /*13a90*/  UIADD3 UR6, UP0, UR12, 0xf0, URZ ;  /* 0x000000f00c067890 */ /* 0x000fe2000ff1e03f */
[----:B------:R-:W-:Y:S01]  /*13aa0*/  R2UR UR27, R7 ;  /* 0x00000000071b72ca */ /* 0x000fe200000e0000 */
[----:B------:R-:W-:Y:S01]  /*13ab0*/  UMOV UR8, 0x0 ;  /* 0x0000000000087882 */ /* 0x000fe20000000000 */
[----:B------:R-:W-:Y:S01]  /*13ac0*/  R2UR UR25, R4 ;  /* 0x00000000041972ca */ /* 0x000fe200000e0000 */
[----:B------:R-:W-:Y:S01]  /*13ad0*/  UMOV UR9, 0x10000000 ;  /* 0x1000000000097882 */ /* 0x000fe20000000000 */
[----:B------:R-:W-:Y:S01]  /*13ae0*/  UMOV UR26, URZ ;  /* 0x0000003f001a7c82 */ /* 0x000fe20008000000 */
[----:B------:R-:W-:Y:S01]  /*13af0*/  UMOV UR28, UR36 ;  /* 0x00000024001c7c82 */ /* 0x000fe20008000000 */
[----:B------:R-:W-:Y:S01]  /*13b00*/  UMOV UR29, UR37 ;  /* 0x00000025001d7c82 */ /* 0x000fe20008000000 */
[----:B------:R-:W-:Y:S01]  /*13b10*/  UMOV UR18, 0x20 ;  /* 0x0000002000127882 */ /* 0x000fe20000000000 */
[----:B------:R-:W-:Y:S01]  /*13b20*/  UMOV UR20, UR36 ;  /* 0x0000002400147c82 */ /* 0x000fe20008000000 */
[----:B------:R-:W-:Y:S01]  /*13b30*/  UMOV UR21, UR37 ;  /* 0x0000002500157c82 */ /* 0x000fe20008000000 */
[----:B------:R-:W-:Y:S01]  /*13b40*/  UMOV UR34, 0x40 ;  /* 0x0000004000227882 */ /* 0x000fe20000000000 */
[----:B------:R-:W-:-:S02]  /*13b50*/  UIMAD UR24, UR24, 0x3000, UR7 ;  /* 0x00003000181878a4 */ /* 0x000fc4000f8e0207 */
[----:B------:R-:W-:Y:S02]  /*13b60*/  UIADD3 UR27, UR11, UR27, URZ ;  /* 0x0000001b0b1b7290 */ /* 0x000fe4000fffe03f */
[----:B------:R-:W-:Y:S02]  /*13b70*/  UIADD3 UR25, UR25, 0x42050, URZ ;  /* 0x0004205019197890 */ /* 0x000fe4000fffe03f */
[----:B------:R-:W-:Y:S02]  /*13b80*/  UIADD3.X UR7, URZ, UR13, URZ, UP0, !UPT ;  /* 0x0000000d3f077290 */ /* 0x000fe400087fe43f */
[----:B------:R-:W-:Y:S02]  /*13b90*/  UIADD3 UR16, UR24, 0x1000, URZ ;  /* 0x0000100018107890 */ /* 0x000fe4000fffe03f */
[----:B------:R-:W-:Y:S01]  /*13ba0*/  UIADD3 UR32, UR24, 0x2000, URZ ;  /* 0x0000200018207890 */ /* 0x000fe2000fffe03f */
[----:B------:R-:W-:Y:S01]  /*13bb0*/  UMOV UR17, UR25 ;  /* 0x0000001900117c82 */ /* 0x000fe20008000000 */
[----:B------:R-:W-:Y:S01]  /*13bc0*/  UMOV UR19, UR27 ;  /* 0x0000001b00137c82 */ /* 0x000fe20008000000 */
[----:B------:R-:W-:-:S02]  /*13bd0*/  UMOV UR33, UR25 ;  /* 0x0000001900217c82 */ /* 0x000fc40008000000 */
[----:B------:R1:W-:Y:S01]  /*13be0*/  UTMALDG.4D [UR24], [UR6], desc[UR8] ;  /* 0x00000818060075b4 */ /* 0x0003e20008019000 */
[----:B------:R-:W-:Y:S01]  /*13bf0*/  UMOV UR35, UR27 ;  /* 0x0000001b00237c82 */ /* 0x000fe20008000000 */
[----:B------:R1:W-:Y:S02]  /*13c00*/  UTMALDG.4D [UR16], [UR6], desc[UR8] ;  /* 0x00000810060075b4 */ /* 0x0003e40008019000 */
[----:B------:R1:W-:Y:S02]  /*13c10*/  UTMALDG.4D [UR32], [UR6], desc[UR8] ;  /* 0x00000820060075b4 */ /* 0x0003e40008019000 */
[----:B-1----:R-:W-:Y:S01]  /*13c20*/  NOP ;  /* 0x0000000000007918 */ /* 0x002fe20000000000 */
.L_x_82:
[----:B------:R-:W-:Y:S05]  /*13c30*/  BSYNC B0 ;  /* 0x0000000000007941 */ /* 0x000fea0003800000 */
.L_x_81:
[----:B------:R-:W-:Y:S01]  /*13c40*/  BSSY B0, `(.L_x_86) ;  /* 0x0000035000007945 */ /* 0x000fe20003800000 */
[----:B------:R-:W-:-:S03]  /*13c50*/  MOV R8, RZ ;  /* 0x000000ff00087202 */ /* 0x000fc60000000f00 */
        /* <DEDUP_REMOVED lines=9> */
.L_x_113:
        /* <DEDUP_REMOVED lines=8> */
.L_x_89:
[----:B------:R-:W-:-:S04]  /*13d70*/  LOP3.LUT P0, RZ, R0, 0x1f, RZ, 0xc0, !PT ;  /* 0x0000001f00ff7812 */ /* 0x000fc8000780c0ff */
[----:B------:R-:W-:-:S13]  /*13d80*/  PLOP3.LUT P0, PT, P0, P2, PT, 0x2a, 0x0 ;  /* 0x000000000000781c */ /* 0x000fda0000704572 */
[----:B------:R-:W-:Y:S05]  /*13d90*/  @P0 BRA `(.L_x_90) ;  /* 0x0000000000040947 */ /* 0x000fea0003800000 */
[----:B------:R-:W-:Y:S01]  /*13da0*/  BPT.TRAP 0x1 ;  /* 0x000000040000795c */ /* 0x000fe20000300000 */
.L_x_90:
[C---:B------:R-:W-:Y:S01]  /*13db0*/  IMAD R5, R2.reuse, 0xc000, R5 ;  /* 0x0000c00002057824 */ /* 0x040fe200078e0205 */
[----:B------:R-:W-:Y:S01]  /*13dc0*/  R2UR UR25, R3 ;  /* 0x00000000031972ca */ /* 0x000fe200000e0000 */
[----:B------:R-:W-:Y:S01]  /*13dd0*/  ULDC.64 UR6, c[0x0][0x198] ;  /* 0x0000660000067ab9 */ /* 0x000fe20000000a00 */
[----:B------:R-:W-:Y:S01]  /*13de0*/  UMOV UR27, URZ ;  /* 0x0000003f001b7c82 */ /* 0x000fe20008000000 */
[----:B------:R-:W-:Y:S01]  /*13df0*/  UIADD3 UR6, UP0, UR6, 0x2f0, URZ ;  /* 0x000002f006067890 */ /* 0x000fe2000ff1e03f */
[----:B------:R-:W-:Y:S01]  /*13e00*/  R2UR UR32, R5 ;  /* 0x00000000052072ca */ /* 0x000fe200000e0000 */
[----:B------:R-:W-:Y:S01]  /*13e10*/  UMOV UR8, 0x0 ;  /* 0x0000000000087882 */ /* 0x000fe20000000000 */
[----:B------:R-:W-:Y:S01]  /*13e20*/  UMOV UR9, 0x10000000 ;  /* 0x1000000000097882 */ /* 0x000fe20000000000 */
[----:B------:R-:W-:Y:S01]  /*13e30*/  UIADD3.X UR7, URZ, UR7, URZ, UP0, !UPT ;  /* 0x000000073f077290 */ /* 0x000fe200087fe43f */
[----:B------:R-:W-:Y:S01]  /*13e40*/  MOV R8, 0x1 ;  /* 0x0000000100087802 */ /* 0x000fe20000000f00 */
[----:B------:R-:W-:Y:S01]  /*13e50*/  UMOV UR26, URZ ;  /* 0x0000003f001a7c82 */ /* 0x000fe20008000000 */
[----:B------:R-:W-:Y:S01]  /*13e60*/  UMOV UR28, UR36 ;  /* 0x00000024001c7c82 */ /* 0x000fe20008000000 */
[----:B------:R-:W-:Y:S01]  /*13e70*/  UMOV UR29, UR37 ;  /* 0x00000025001d7c82 */ /* 0x000fe20008000000 */
[----:B------:R-:W-:Y:S01]  /*13e80*/  UMOV UR18, 0x20 ;  /* 0x0000002000127882 */ /* 0x000fe20000000000 */
[----:B------:R-:W-:Y:S01]  /*13e90*/  UIADD3 UR25, UR25, 0x42000, URZ ;  /* 0x0004200019197890 */ /* 0x000fe2000fffe03f */
[----:B------:R-:W-:Y:S01]  /*13ea0*/  IADD3 R2, R2, 0x1, RZ ;  /* 0x0000000102027810 */ /* 0x000fe20007ffe0ff */
[----:B------:R-:W-:Y:S01]  /*13eb0*/  UMOV UR20, UR36 ;  /* 0x0000002400147c82 */ /* 0x000fe20008000000 */
[----:B------:R-:W-:Y:S01]  /*13ec0*/  UMOV UR21, UR37 ;  /* 0x0000002500157c82 */ /* 0x000fe20008000000 */
[----:B------:R-:W-:-:S02]  /*13ed0*/  UIADD3 UR24, UR32, 0x6000, URZ ;  /* 0x0000600020187890 */ /* 0x000fc4000fffe03f */
[----:B------:R-:W-:Y:S02]  /*13ee0*/  UIADD3 UR16, UR32, 0xa000, URZ ;  /* 0x0000a00020107890 */ /* 0x000fe4000fffe03f */
[----:B------:R-:W-:Y:S01]  /*13ef0*/  UIADD3 UR32, UR32, 0xe000, URZ ;  /* 0x0000e00020207890 */ /* 0x000fe2000fffe03f */
[----:B------:R-:W-:Y:S01]  /*13f00*/  UMOV UR19, UR27 ;  /* 0x0000001b00137c82 */ /* 0x000fe20008000000 */
[----:B------:R-:W-:Y:S01]  /*13f10*/  UMOV UR17, UR25 ;  /* 0x0000001900117c82 */ /* 0x000fe20008000000 */
[----:B------:R-:W-:Y:S01]  /*13f20*/  UMOV UR34, 0x40 ;  /* 0x0000004000227882 */ /* 0x000fe20000000000 */
[----:B------:R-:W-:Y:S01]  /*13f30*/  UMOV UR35, UR27 ;  /* 0x0000001b00237c82 */ /* 0x000fe20008000000 */
[----:B------:R1:W-:Y:S01]  /*13f40*/  UTMALDG.4D [UR24], [UR6], desc[UR8] ;  /* 0x00000818060075b4 */ /* 0x0003e20008019000 */
[----:B------:R-:W-:Y:S01]  /*13f50*/  UMOV UR33, UR25 ;  /* 0x0000001900217c82 */ /* 0x000fe20008000000 */
[----:B------:R1:W-:Y:S02]  /*13f60*/  UTMALDG.4D [UR16], [UR6], desc[UR8] ;  /* 0x00000810060075b4 */ /* 0x0003e40008019000 */
[----:B------:R1:W-:Y:S02]  /*13f70*/  UTMALDG.4D [UR32], [UR6], desc[UR8] ;  /* 0x00000820060075b4 */ /* 0x0003e40008019000 */
[----:B-1----:R-:W-:Y:S01]  /*13f80*/  NOP ;  /* 0x0000000000007918 */ /* 0x002fe20000000000 */
.L_x_87:
[----:B------:R-:W-:Y:S05]  /*13f90*/  BSYNC B0 ;  /* 0x0000000000007941 */ /* 0x000fea0003800000 */
.L_x_86:
[----:B------:R-:W-:-:S04]  /*13fa0*/  MOV R3, UR4 ;  /* 0x0000000400037c02 */ /* 0x000fc80008000f00 */
[----:B------:R-:W-:-:S13]  /*13fb0*/  ISETP.GE.AND P0, PT, R3, 0x2, PT ;  /* 0x000000020300780c */ /* 0x000fda0003f06270 */
[----:B------:R-:W-:Y:S05]  /*13fc0*/  @!P0 EXIT ;  /* 0x000000000000894d */ /* 0x000fea0003800000 */
[----:B------:R-:W-:Y:S01]  /*13fd0*/  USHF.L.U32 UR6, UR4, 0x1, URZ ;  /* 0x0000000104067899 */ /* 0x000fe2000800063f */
[----:B------:R-:W-:Y:S01]  /*13fe0*/  IMAD.U32 R3, RZ, RZ, UR5 ;  /* 0x00000005ff037e24 */ /* 0x000fe2000f8e00ff */
[----:B------:R-:W-:Y:S01]  /*13ff0*/  LOP3.LUT P0, RZ, R0, 0x1f, RZ, 0xc0, !PT ;  /* 0x0000001f00ff7812 */ /* 0x000fe2000780c0ff */
[----:B------:R-:W-:Y:S01]  /*14000*/  BSSY B0, `(.L_x_91) ;  /* 0x0000072000007945 */ /* 0x000fe20003800000 */
[----:B------:R-:W-:Y:S02]  /*14010*/  MOV R0, 0x1 ;  /* 0x0000000100007802 */ /* 0x000fe40000000f00 */
[----:B------:R-:W-:Y:S02]  /*14020*/  PLOP3.LUT P0, PT, P0, P2, PT, 0x2a, 0x0 ;  /* 0x000000000000781c */ /* 0x000fe40000704572 */
[----:B------:R-:W-:Y:S02]  /*14030*/  LOP3.LUT R3, R3, 0x2, RZ, 0xfc, !PT ;  /* 0x0000000203037812 */ /* 0x000fe400078efcff */
[----:B------:R-:W-:-:S09]  /*14040*/  MOV R9, UR6 ;  /* 0x0000000600097c02 */ /* 0x000fd20008000f00 */
.L_x_102:
[----:B------:R-:W-:Y:S04]  /*14050*/  BSSY B1, `(.L_x_92) ;  /* 0x0000033000017945 */ /* 0x000fe80003800000 */
[----:B------:R-:W-:Y:S05]  /*14060*/  @!P3 BRA `(.L_x_93) ;  /* 0x0000000000c4b947 */ /* 0x000fea0003800000 */
[----:B------:R-:W1:Y:S01]  /*14070*/  S2R R5, SR_CgaCtaId ;  /* 0x0000000000057919 */ /* 0x000e620000008800 */
[----:B------:R-:W-:-:S04]  /*14080*/  MOV R4, 0x400 ;  /* 0x0000040000047802 */ /* 0x000fc80000000f00 */
[----:B-1----:R-:W-:Y:S02]  /*14090*/  LEA R5, R5, R4, 0x18 ;  /* 0x0000000405057211 */ /* 0x002fe400078ec0ff */
[----:B------:R-:W-:Y:S02]  /*140a0*/  SHF.L.U32 R4, R0, 0x1f, RZ ;  /* 0x0000001f00047819 */ /* 0x000fe400000006ff */
[----:B------:R-:W-:-:S04]  /*140b0*/  LEA R7, R2, R5, 0x3 ;  /* 0x0000000502077211 */ /* 0x000fc800078e18ff */
[----:B------:R-:W1:Y:S02]  /*140c0*/  SYNCS.PHASECHK.TRANS64.TRYWAIT P4, [R7+URZ+0x42028], R4 ;  /* 0x04202804070075a7 */ /* 0x000e64000808017f */
[----:B-1----:R-:W-:Y:S05]  /*140d0*/  @!P4 BRA `(.L_x_94) ;  /* 0x0000000800c0c947 */ /* 0x002fea0003800000 */
.L_x_114:
[----:B-1----:R-:W-:-:S04]  /*140e0*/  @P2 IMAD.MOV.U32 R4, RZ, RZ, 0xc000 ;  /* 0x0000c000ff042424 */ /* 0x002fc800078e00ff */
[----:B------:R1:W-:Y:S02]  /*140f0*/  @P2 SYNCS.ARRIVE.TRANS64 RZ, [R7+URZ+0x42000], R4 ;  /* 0x0420000407ff29a7 */ /* 0x0003e4000800003f */
[----:B-1----:R-:W-:-:S04]  /*14100*/  PRMT R4, R3, 0x9910, RZ ;  /* 0x0000991003047816 */ /* 0x002fc800000000ff */
[----:B------:R-:W-:-:S13]  /*14110*/  ISETP.NE.AND P4, PT, R4, 0x2, PT ;  /* 0x000000020400780c */ /* 0x000fda0003f85270 */
[----:B------:R-:W-:Y:S05]  /*14120*/  @P4 BRA `(.L_x_95) ;  /* 0x0000000000044947 */ /* 0x000fea0003800000 */
[----:B------:R-:W-:Y:S01]  /*14130*/  BPT.TRAP 0x1 ;  /* 0x000000040000795c */ /* 0x000fe20000300000 */
.L_x_95:
[----:B------:R-:W-:Y:S05]  /*14140*/  @P0 BRA `(.L_x_96) ;  /* 0x0000000000040947 */ /* 0x000fea0003800000 */
[----:B------:R-:W-:Y:S01]  /*14150*/  BPT.TRAP 0x1 ;  /* 0x000000040000795c */ /* 0x000fe20000300000 */
.L_x_96:
[----:B------:R-:W-:Y:S01]  /*14160*/  IMAD R5, R2, 0xc000, R5 ;  /* 0x0000c00002057824 */ /* 0x000fe200078e0205 */
[----:B------:R-:W-:Y:S01]  /*14170*/  R2UR UR33, R7 ;  /* 0x00000000072172ca */ /* 0x000fe200000e0000 */
[----:B------:R-:W-:Y:S01]  /*14180*/  ULDC.64 UR6, c[0x0][0x198] ;  /* 0x0000660000067ab9 */ /* 0x000fe20000000a00 */
[----:B------:R-:W-:Y:S01]  /*14190*/  R2UR UR35, R8 ;  /* 0x00000000082372ca */ /* 0x000fe200000e0000 */
[----:B------:R-:W-:Y:S01]  /*141a0*/  UIADD3 UR6, UP0, UR6, 0x1f0, URZ ;  /* 0x000001f006067890 */ /* 0x000fe2000ff1e03f */
[----:B------:R-:W-:Y:S01]  /*141b0*/  R2UR UR16, R5 ;  /* 0x00000000051072ca */ /* 0x000fe200000e0000 */
[----:B------:R-:W-:Y:S01]  /*141c0*/  UMOV UR8, 0x0 ;  /* 0x0000000000087882 */ /* 0x000fe20000000000 */
[----:B------:R-:W-:Y:S01]  /*141d0*/  UMOV UR9, 0x10000000 ;  /* 0x1000000000097882 */ /* 0x000fe20000000000 */
[----:B------:R-:W-:Y:S01]  /*141e0*/  UIADD3.X UR7, URZ, UR7, URZ, UP0, !UPT ;  /* 0x000000073f077290 */ /* 0x000fe200087fe43f */
[----:B------:R-:W-:Y:S01]  /*141f0*/  IADD3 R2, R2, 0x1, RZ ;  /* 0x0000000102027810 */ /* 0x000fe20007ffe0ff */
[----:B------:R-:W-:Y:S01]  /*14200*/  UMOV UR34, URZ ;  /* 0x0000003f00227c82 */ /* 0x000fe20008000000 */
[----:B------:R-:W-:Y:S01]  /*14210*/  UMOV UR26, 0x20 ;  /* 0x00000020001a7882 */ /* 0x000fe20000000000 */
[----:B------:R-:W-:Y:S01]  /*14220*/  UMOV UR28, UR36 ;  /* 0x00000024001c7c82 */ /* 0x000fe20008000000 */
[----:B------:R-:W-:Y:S01]  /*14230*/  UMOV UR29, UR37 ;  /* 0x00000025001d7c82 */ /* 0x000fe20008000000 */
[----:B------:R-:W-:Y:S01]  /*14240*/  UIADD3 UR33, UR33, 0x42000, URZ ;  /* 0x0004200021217890 */ /* 0x000fe2000fffe03f */
[----:B------:R-:W-:Y:S01]  /*14250*/  ISETP.NE.AND P4, PT, R2, 0x5, PT ;  /* 0x000000050200780c */ /* 0x000fe20003f85270 */
[----:B------:R-:W-:-:S02]  /*14260*/  USHF.L.U32 UR35, UR35, 0x8, URZ ;  /* 0x0000000823237899 */ /* 0x000fc4000800063f */
[----:B------:R-:W-:Y:S01]  /*14270*/  UIADD3 UR32, UR16, 0x6000, URZ ;  /* 0x0000600010207890 */ /* 0x000fe2000fffe03f */
[----:B------:R-:W-:Y:S01]  /*14280*/  SEL R5, RZ, 0x1, P4 ;  /* 0x00000001ff057807 */ /* 0x000fe20002000000 */
[----:B------:R-:W-:Y:S01]  /*14290*/  UIADD3 UR24, UR16, 0xa000, URZ ;  /* 0x0000a00010187890 */ /* 0x000fe2000fffe03f */
[----:B------:R-:W-:Y:S01]  /*142a0*/  SEL R2, R2, RZ, P4 ;  /* 0x000000ff02027207 */ /* 0x000fe20002000000 */
[----:B------:R-:W-:Y:S01]  /*142b0*/  UIADD3 UR16, UR16, 0xe000, URZ ;  /* 0x0000e00010107890 */ /* 0x000fe2000fffe03f */
[----:B------:R-:W-:Y:S01]  /*142c0*/  LOP3.LUT R0, R0, R5, RZ, 0x3c, !PT ;  /* 0x0000000500007212 */ /* 0x000fe200078e3cff */
[----:B------:R-:W-:Y:S01]  /*142d0*/  UMOV UR25, UR33 ;  /* 0x0000002100197c82 */ /* 0x000fe20008000000 */
[----:B------:R-:W-:Y:S01]  /*142e0*/  UMOV UR27, UR35 ;  /* 0x00000023001b7c82 */ /* 0x000fe20008000000 */
[----:B------:R-:W-:Y:S01]  /*142f0*/  UMOV UR18, 0x40 ;  /* 0x0000004000127882 */ /* 0x000fe20000000000 */
[----:B------:R-:W-:Y:S01]  /*14300*/  UMOV UR20, UR36 ;  /* 0x0000002400147c82 */ /* 0x000fe20008000000 */
[----:B------:R-:W-:Y:S01]  /*14310*/  UMOV UR21, UR37 ;  /* 0x0000002500157c82 */ /* 0x000fe20008000000 */
[----:B------:R-:W-:Y:S01]  /*14320*/  UMOV UR17, UR33 ;  /* 0x0000002100117c82 */ /* 0x000fe20008000000 */
[----:B------:R-:W-:Y:S01]  /*14330*/  UMOV UR19, UR35 ;  /* 0x0000002300137c82 */ /* 0x000fe20008000000 */
[----:B------:R1:W-:Y:S01]  /*14340*/  UTMALDG.4D [UR32], [UR6], desc[UR8] ;  /* 0x00000820060075b4 */ /* 0x0003e20008019000 */
[----:B------:R1:W-:Y:S01]  /*14350*/  UTMALDG.4D [UR24], [UR6], desc[UR8] ;  /* 0x00000818060075b4 */ /* 0x0003e20008019000 */
[----:B------:R1:W-:Y:S02]  /*14360*/  UTMALDG.4D [UR16], [UR6], desc[UR8] ;  /* 0x00000810060075b4 */ /* 0x0003e40008019000 */
[----:B-1----:R-:W-:Y:S01]  /*14370*/  NOP ;  /* 0x0000000000007918 */ /* 0x002fe20000000000 */
.L_x_93:
[----:B------:R-:W-:Y:S05]  /*14380*/  BSYNC B1 ;  /* 0x0000000000017941 */ /* 0x000fea0003800000 */
.L_x_92:
[----:B------:R-:W-:Y:S01]  /*14390*/  ISETP.LT.OR P4, PT, R9, 0x4, !P3 ;  /* 0x000000040900780c */ /* 0x000fe20005f81670 */
[----:B------:R-:W-:-:S12]  /*143a0*/  BSSY B1, `(.L_x_97) ;  /* 0x0000034000017945 */ /* 0x000fd80003800000 */
[----:B------:R-:W-:Y:S05]  /*143b0*/  @P4 BRA `(.L_x_98) ;  /* 0x0000000000c84947 */ /* 0x000fea0003800000 */
[----:B------:R-:W1:Y:S01]  /*143c0*/  S2R R5, SR_CgaCtaId ;  /* 0x0000000000057919 */ /* 0x000e620000008800 */
[----:B------:R-:W-:Y:S02]  /*143d0*/  MOV R4, 0x400 ;  /* 0x0000040000047802 */ /* 0x000fe40000000f00 */
[----:B------:R-:W-:Y:S02]  /*143e0*/  SHF.L.U32 R7, R0, 0x1f, RZ ;  /* 0x0000001f00077819 */ /* 0x000fe400000006ff */
[----:B-1----:R-:W-:-:S04]  /*143f0*/  LEA R5, R5, R4, 0x18 ;  /* 0x0000000405057211 */ /* 0x002fc800078ec0ff */
[----:B------:R-:W-:-:S04]  /*14400*/  LEA R4, R2, R5, 0x3 ;  /* 0x0000000502047211 */ /* 0x000fc800078e18ff */
[----:B------:R-:W1:Y:S02]  /*14410*/  SYNCS.PHASECHK.TRANS64.TRYWAIT P4, [R4+URZ+0x42028], R7 ;  /* 0x04202807040075a7 */ /* 0x000e64000808017f */
[----:B-1----:R-:W-:Y:S05]  /*14420*/  @!P4 BRA `(.L_x_99) ;  /* 0x000000080000c947 */ /* 0x002fea0003800000 */
.L_x_115:
[----:B------:R-:W-:Y:S02]  /*14430*/  PRMT R6, R3, 0x9910, RZ ;  /* 0x0000991003067816 */ /* 0x000fe400000000ff */
[----:B-1----:R-:W-:Y:S02]  /*14440*/  @P1 MOV R7, 0xc000 ;  /* 0x0000c00000071802 */ /* 0x002fe40000000f00 */
[----:B------:R-:W-:Y:S02]  /*14450*/  ISETP.NE.AND P4, PT, R6, 0x2, PT ;  /* 0x000000020600780c */ /* 0x000fe40003f85270 */
[----:B------:R1:W-:Y:S11]  /*14460*/  @P1 SYNCS.ARRIVE.TRANS64 RZ, [R4+URZ+0x42000], R7 ;  /* 0x0420000704ff19a7 */ /* 0x0003f6000800003f */
[----:B-1----:R-:W-:Y:S05]  /*14470*/  @P4 BRA `(.L_x_100) ;  /* 0x0000000000044947 */ /* 0x002fea0003800000 */
[----:B------:R-:W-:Y:S01]  /*14480*/  BPT.TRAP 0x1 ;  /* 0x000000040000795c */ /* 0x000fe20000300000 */
.L_x_100:
[----:B------:R-:W-:Y:S05]  /*14490*/  @P0 BRA `(.L_x_101) ;  /* 0x0000000000040947 */ /* 0x000fea0003800000 */
[----:B------:R-:W-:Y:S01]  /*144a0*/  BPT.TRAP 0x1 ;  /* 0x000000040000795c */ /* 0x000fe20000300000 */
.L_x_101:
        /* <DEDUP_REMOVED lines=9> */
[----:B------:R-:W-:Y:S01]  /*14540*/  VIADD R2, R2, 0x1 ;  /* 0x0000000102027836 */ /* 0x000fe20000000000 */
[----:B------:R-:W-:Y:S01]  /*14550*/  UMOV UR34, URZ ;  /* 0x0000003f00227c82 */ /* 0x000fe20008000000 */
[----:B------:R-:W-:Y:S01]  /*14560*/  UMOV UR26, 0x20 ;  /* 0x00000020001a7882 */ /* 0x000fe20000000000 */
[----:B------:R-:W-:Y:S01]  /*14570*/  UMOV UR28, UR36 ;  /* 0x00000024001c7c82 */ /* 0x000fe20008000000 */
[----:B------:R-:W-:Y:S01]  /*14580*/  UMOV UR29, UR37 ;  /* 0x00000025001d7c82 */ /* 0x000fe20008000000 */
[----:B------:R-:W-:Y:S01]  /*14590*/  UIADD3 UR33, UR33, 0x42000, URZ ;  /* 0x0004200021217890 */ /* 0x000fe2000fffe03f */
[----:B------:R-:W-:Y:S01]  /*145a0*/  ISETP.NE.AND P4, PT, R2, 0x5, PT ;  /* 0x000000050200780c */ /* 0x000fe20003f85270 */
[----:B------:R-:W-:Y:S01]  /*145b0*/  USHF.L.U32 UR35, UR35, 0x8, URZ ;  /* 0x0000000823237899 */ /* 0x000fe2000800063f */
[----:B------:R-:W-:Y:S01]  /*145c0*/  IADD3 R8, R8, 0x1, RZ ;  /* 0x0000000108087810 */ /* 0x000fe20007ffe0ff */
        /* <DEDUP_REMOVED lines=17> */
.L_x_98:
[----:B------:R-:W-:Y:S05]  /*146e0*/  BSYNC B1 ;  /* 0x0000000000017941 */ /* 0x000fea0003800000 */
.L_x_97:
[C---:B------:R-:W-:Y:S02]  /*146f0*/  ISETP.GT.AND P4, PT, R9.reuse, 0x4, PT ;  /* 0x000000040900780c */ /* 0x040fe40003f84270 */
[----:B------:R-:W-:-:S11]  /*14700*/  IADD3 R9, R9, -0x2, RZ ;  /* 0xfffffffe09097810 */ /* 0x000fd60007ffe0ff */
[----:B------:R-:W-:Y:S05]  /*14710*/  @P4 BRA `(.L_x_102) ;  /* 0xfffffff8004c4947 */ /* 0x000fea000383ffff */
[----:B------:R-:W-:Y:S05]  /*14720*/  BSYNC B0 ;  /* 0x0000000000007941 */ /* 0x000fea0003800000 */
.L_x_91:
[----:B------:R-:W-:Y:S05]  /*14730*/  EXIT ;  /* 0x000000000000794d */ /* 0x000fea0003800000 */
.L_x_15:
[----:B-1----:R-:W-:-:S04]  /*14740*/  MOV R5, UR8 ;  /* 0x0000000800057c02 */ /* 0x002fc80008000f00 */
[----:B------:R1:W2:Y:S03]  /*14750*/  SYNCS.PHASECHK.TRANS64.TRYWAIT P1, [R5+URZ+0x42050], R6 ;  /* 0x04205006050075a7 */ /* 0x0002a6000802017f */
[----:B--2---:R-:W-:Y:S05]  /*14760*/  @!P1 NANOSLEEP.SYNCS 0x989680 ;  /* 0x009896800000995d */ /* 0x004fea0003900000 */
[----:B------:R-:W2:Y:S02]  /*14770*/  @!P1 SYNCS.PHASECHK.TRANS64 P1, [R5+URZ+0x42050], R6 ;  /* 0x04205006050095a7 */ /* 0x000ea4000802007f */
[----:B--2---:R-:W-:Y:S05]  /*14780*/  @!P1 BRA `(.L_x_15) ;  /* 0xfffffffc00ec9947 */ /* 0x004fea000383ffff */
[----:B------:R-:W-:Y:S05]  /*14790*/  BRA `(.L_x_103) ;  /* 0xfffffec400d47947 */ /* 0x000fea000383ffff */
.L_x_17:
[----:B-1----:R-:W-:-:S04]  /*147a0*/  IMAD.U32 R5, RZ, RZ, UR38 ;  /* 0x00000026ff057e24 */ /* 0x002fc8000f8e00ff */
[----:B------:R1:W2:Y:S03]  /*147b0*/  SYNCS.PHASECHK.TRANS64.TRYWAIT P1, [R5+URZ+0x42000], R4 ;  /* 0x04200004050075a7 */ /* 0x0002a6000802017f */
[----:B--2---:R-:W-:Y:S05]  /*147c0*/  @!P1 NANOSLEEP.SYNCS 0x989680 ;  /* 0x009896800000995d */ /* 0x004fea0003900000 */
[----:B------:R-:W2:Y:S02]  /*147d0*/  @!P1 SYNCS.PHASECHK.TRANS64 P1, [R5+URZ+0x42000], R4 ;  /* 0x04200004050095a7 */ /* 0x000ea4000802007f */
[----:B--2---:R-:W-:Y:S05]  /*147e0*/  @!P1 BRA `(.L_x_17) ;  /* 0xfffffffc00ec9947 */ /* 0x004fea000383ffff */
[----:B------:R-:W-:Y:S05]  /*147f0*/  BRA `(.L_x_104) ;  /* 0xfffffec400e07947 */ /* 0x000fea000383ffff */
.L_x_18:
[----:B-1----:R-:W-:-:S04]  /*14800*/  MOV R5, UR32 ;  /* 0x0000002000057c02 */ /* 0x002fc80008000f00 */
[----:B------:R1:W2:Y:S03]  /*14810*/  SYNCS.PHASECHK.TRANS64.TRYWAIT P1, [R5+URZ+-0x8], R2 ;  /* 0xfffff802050075a7 */ /* 0x0002a6000802017f */
[----:B--2---:R-:W-:Y:S05]  /*14820*/  @!P1 NANOSLEEP.SYNCS 0x989680 ;  /* 0x009896800000995d */ /* 0x004fea0003900000 */
[----:B------:R-:W2:Y:S02]  /*14830*/  @!P1 SYNCS.PHASECHK.TRANS64 P1, [R5+URZ+-0x8], R2 ;  /* 0xfffff802050095a7 */ /* 0x000ea4000802007f */
[----:B--2---:R-:W-:Y:S05]  /*14840*/  @!P1 BRA `(.L_x_18) ;  /* 0xfffffffc00ec9947 */ /* 0x004fea000383ffff */
[----:B------:R-:W-:Y:S05]  /*14850*/  BRA `(.L_x_105) ;  /* 0xfffffec400dc7947 */ /* 0x000fea000383ffff */
.L_x_20:
[----:B-1----:R-:W-:-:S04]  /*14860*/  MOV R9, UR38 ;  /* 0x0000002600097c02 */ /* 0x002fc80008000f00 */
[----:B------:R1:W2:Y:S03]  /*14870*/  SYNCS.PHASECHK.TRANS64.TRYWAIT P1, [R9+URZ+0x42008], R4 ;  /* 0x04200804090075a7 */ /* 0x0002a6000802017f */
[----:B--2---:R-:W-:Y:S05]  /*14880*/  @!P1 NANOSLEEP.SYNCS 0x989680 ;  /* 0x009896800000995d */ /* 0x004fea0003900000 */
[----:B------:R-:W2:Y:S02]  /*14890*/  @!P1 SYNCS.PHASECHK.TRANS64 P1, [R9+URZ+0x42008], R4 ;  /* 0x04200804090095a7 */ /* 0x000ea4000802007f */
[----:B--2---:R-:W-:Y:S05]  /*148a0*/  @!P1 BRA `(.L_x_20) ;  /* 0xfffffffc00ec9947 */ /* 0x004fea000383ffff */
[----:B------:R-:W-:Y:S05]  /*148b0*/  BRA `(.L_x_106) ;  /* 0xffffff1c00f47947 */ /* 0x000fea000383ffff */
.L_x_25:
[----:B-1----:R-:W-:-:S04]  /*148c0*/  MOV R10, UR10 ;  /* 0x0000000a000a7c02 */ /* 0x002fc80008000f00 */
[----:B------:R1:W2:Y:S03]  /*148d0*/  SYNCS.PHASECHK.TRANS64.TRYWAIT P2, [R10+URZ+0x42000], R7 ;  /* 0x042000070a0075a7 */ /* 0x0002a6000804017f */
[----:B--2---:R-:W-:Y:S05]  /*148e0*/  @!P2 NANOSLEEP.SYNCS 0x989680 ;  /* 0x009896800000a95d */ /* 0x004fea0003900000 */
[----:B------:R-:W2:Y:S02]  /*148f0*/  @!P2 SYNCS.PHASECHK.TRANS64 P2, [R10+URZ+0x42000], R7 ;  /* 0x042000070a00a5a7 */ /* 0x000ea4000804007f */
[----:B--2---:R-:W-:Y:S05]  /*14900*/  @!P2 BRA `(.L_x_25) ;  /* 0xfffffffc00eca947 */ /* 0x004fea000383ffff */
[----:B------:R-:W-:Y:S05]  /*14910*/  BRA `(.L_x_107) ;  /* 0xffffff2400947947 */ /* 0x000fea000383ffff */
.L_x_29:
[----:B-1----:R-:W-:-:S04]  /*14920*/  IMAD.U32 R10, RZ, RZ, UR10 ;  /* 0x0000000aff0a7e24 */ /* 0x002fc8000f8e00ff */
[----:B------:R1:W2:Y:S03]  /*14930*/  SYNCS.PHASECHK.TRANS64.TRYWAIT P2, [R10+URZ+0x42000], R13 ;  /* 0x0420000d0a0075a7 */ /* 0x0002a6000804017f */
[----:B--2---:R-:W-:Y:S05]  /*14940*/  @!P2 NANOSLEEP.SYNCS 0x989680 ;  /* 0x009896800000a95d */ /* 0x004fea0003900000 */
[----:B------:R-:W2:Y:S02]  /*14950*/  @!P2 SYNCS.PHASECHK.TRANS64 P2, [R10+URZ+0x42000], R13 ;  /* 0x0420000d0a00a5a7 */ /* 0x000ea4000804007f */
[----:B--2---:R-:W-:Y:S05]  /*14960*/  @!P2 BRA `(.L_x_29) ;  /* 0xfffffffc00eca947 */ /* 0x004fea000383ffff */
[----:B------:R-:W-:Y:S05]  /*14970*/  BRA `(.L_x_28) ;  /* 0xffffff6800647947 */ /* 0x000fea000383ffff */
.L_x_37:
[----:B-1----:R-:W-:-:S04]  /*14980*/  MOV R12, UR10 ;  /* 0x0000000a000c7c02 */ /* 0x002fc80008000f00 */
[----:B------:R1:W2:Y:S03]  /*14990*/  SYNCS.PHASECHK.TRANS64.TRYWAIT P2, [R12+URZ+0x42000], R7 ;  /* 0x042000070c0075a7 */ /* 0x0002a6000804017f */
[----:B--2---:R-:W-:Y:S05]  /*149a0*/  @!P2 NANOSLEEP.SYNCS 0x989680 ;  /* 0x009896800000a95d */ /* 0x004fea0003900000 */
[----:B------:R-:W2:Y:S02]  /*149b0*/  @!P2 SYNCS.PHASECHK.TRANS64 P2, [R12+URZ+0x42000], R7 ;  /* 0x042000070c00a5a7 */ /* 0x000ea4000804007f */
[----:B--2---:R-:W-:Y:S05]  /*149c0*/  @!P2 BRA `(.L_x_37) ;  /* 0xfffffffc00eca947 */ /* 0x004fea000383ffff */
[----:B------:R-:W-:Y:S05]  /*149d0*/  BRA `(.L_x_108) ;  /* 0xffffff7000407947 */ /* 0x000fea000383ffff */
.L_x_41:
[----:B-1----:R-:W-:-:S04]  /*149e0*/  MOV R12, UR10 ;  /* 0x0000000a000c7c02 */ /* 0x002fc80008000f00 */
[----:B------:R1:W2:Y:S03]  /*149f0*/  SYNCS.PHASECHK.TRANS64.TRYWAIT P2, [R12+URZ+0x42000], R11 ;  /* 0x0420000b0c0075a7 */ /* 0x0002a6000804017f */
[----:B--2---:R-:W-:Y:S05]  /*14a00*/  @!P2 NANOSLEEP.SYNCS 0x989680 ;  /* 0x009896800000a95d */ /* 0x004fea0003900000 */
[----:B------:R-:W2:Y:S02]  /*14a10*/  @!P2 SYNCS.PHASECHK.TRANS64 P2, [R12+URZ+0x42000], R11 ;  /* 0x0420000b0c00a5a7 */ /* 0x000ea4000804007f */
[----:B--2---:R-:W-:Y:S05]  /*14a20*/  @!P2 BRA `(.L_x_41) ;  /* 0xfffffffc00eca947 */ /* 0x004fea000383ffff */
[----:B------:R-:W-:Y:S05]  /*14a30*/  BRA `(.L_x_40) ;  /* 0xffffffc8000c7947 */ /* 0x000fea000383ffff */
.L_x_57:
[----:B-1----:R-:W-:-:S04]  /*14a40*/  MOV R3, UR32 ;  /* 0x0000002000037c02 */ /* 0x002fc80008000f00 */
[----:B------:R1:W2:Y:S03]  /*14a50*/  SYNCS.PHASECHK.TRANS64.TRYWAIT P0, [R3+URZ+0x8], R0 ;  /* 0x00000800030075a7 */ /* 0x0002a6000800017f */
[----:B--2---:R-:W-:Y:S05]  /*14a60*/  @!P0 NANOSLEEP.SYNCS 0x989680 ;  /* 0x009896800000895d */ /* 0x004fea0003900000 */
[----:B------:R-:W2:Y:S02]  /*14a70*/  @!P0 SYNCS.PHASECHK.TRANS64 P0, [R3+URZ+0x8], R0 ;  /* 0x00000800030085a7 */ /* 0x000ea4000800007f */
[----:B--2---:R-:W-:Y:S05]  /*14a80*/  @!P0 BRA `(.L_x_57) ;  /* 0xfffffffc00ec8947 */ /* 0x004fea000383ffff */
[----:B------:R-:W-:Y:S05]  /*14a90*/  BRA `(.L_x_109) ;  /* 0xffffffd4004c7947 */ /* 0x000fea000383ffff */
.L_x_73:
[----:B-1----:R1:W2:Y:S02]  /*14aa0*/  SYNCS.PHASECHK.TRANS64.TRYWAIT P0, [R4+URZ+0x42060], R3 ;  /* 0x04206003040075a7 */ /* 0x0022a4000800017f */
[----:B--2---:R-:W-:Y:S05]  /*14ab0*/  @!P0 NANOSLEEP.SYNCS 0x989680 ;  /* 0x009896800000895d */ /* 0x004fea0003900000 */
[----:B------:R-:W2:Y:S02]  /*14ac0*/  @!P0 SYNCS.PHASECHK.TRANS64 P0, [R4+URZ+0x42060], R3 ;  /* 0x04206003040085a7 */ /* 0x000ea4000800007f */
[----:B--2---:R-:W-:Y:S05]  /*14ad0*/  @!P0 BRA `(.L_x_73) ;  /* 0xfffffffc00f08947 */ /* 0x004fea000383ffff */
[----:B------:R-:W-:Y:S05]  /*14ae0*/  BRA `(.L_x_110) ;  /* 0xffffffe800207947 */ /* 0x000fea000383ffff */
.L_x_78:
[----:B-1----:R1:W2:Y:S02]  /*14af0*/  SYNCS.PHASECHK.TRANS64.TRYWAIT P0, [R5+URZ+0x42028], R2 ;  /* 0x04202802050075a7 */ /* 0x0022a4000800017f */
[----:B--2---:R-:W-:Y:S05]  /*14b00*/  @!P0 NANOSLEEP.SYNCS 0x989680 ;  /* 0x009896800000895d */ /* 0x004fea0003900000 */
[----:B------:R-:W2:Y:S02]  /*14b10*/  @!P0 SYNCS.PHASECHK.TRANS64 P0, [R5+URZ+0x42028], R2 ;  /* 0x04202802050085a7 */ /* 0x000ea4000800007f */
[----:B--2---:R-:W-:Y:S05]  /*14b20*/  @!P0 BRA `(.L_x_78) ;  /* 0xfffffffc00f08947 */ /* 0x004fea000383ffff */
[----:B------:R-:W-:Y:S05]  /*14b30*/  BRA `(.L_x_111) ;  /* 0xffffffe800d07947 */ /* 0x000fea000383ffff */
.L_x_83:
[----:B-1----:R1:W2:Y:S02]  /*14b40*/  SYNCS.PHASECHK.TRANS64.TRYWAIT P0, [R4+URZ+0x42060], R5 ;  /* 0x04206005040075a7 */ /* 0x0022a4000800017f */
[----:B--2---:R-:W-:Y:S05]  /*14b50*/  @!P0 NANOSLEEP.SYNCS 0x989680 ;  /* 0x009896800000895d */ /* 0x004fea0003900000 */
[----:B------:R-:W2:Y:S02]  /*14b60*/  @!P0 SYNCS.PHASECHK.TRANS64 P0, [R4+URZ+0x42060], R5 ;  /* 0x04206005040085a7 */ /* 0x000ea4000800007f */
[----:B--2---:R-:W-:Y:S05]  /*14b70*/  @!P0 BRA `(.L_x_83) ;  /* 0xfffffffc00f08947 */ /* 0x004fea000383ffff */
[----:B------:R-:W-:Y:S05]  /*14b80*/  BRA `(.L_x_112) ;  /* 0xffffffec00847947 */ /* 0x000fea000383ffff */
.L_x_88:
[----:B-1----:R1:W2:Y:S02]  /*14b90*/  SYNCS.PHASECHK.TRANS64.TRYWAIT P0, [R3+URZ+0x42028], R4 ;  /* 0x04202804030075a7 */ /* 0x0022a4000800017f */
[----:B--2---:R-:W-:Y:S05]  /*14ba0*/  @!P0 NANOSLEEP.SYNCS 0x989680 ;  /* 0x009896800000895d */ /* 0x004fea0003900000 */
[----:B------:R-:W2:Y:S02]  /*14bb0*/  @!P0 SYNCS.PHASECHK.TRANS64 P0, [R3+URZ+0x42028], R4 ;  /* 0x04202804030085a7 */ /* 0x000ea4000800007f */
[----:B--2---:R-:W-:Y:S05]  /*14bc0*/  @!P0 BRA `(.L_x_88) ;  /* 0xfffffffc00f08947 */ /* 0x004fea000383ffff */
[----:B------:R-:W-:Y:S05]  /*14bd0*/  BRA `(.L_x_113) ;  /* 0xfffffff000447947 */ /* 0x000fea000383ffff */
.L_x_94:
[----:B-1----:R1:W2:Y:S02]  /*14be0*/  SYNCS.PHASECHK.TRANS64.TRYWAIT P4, [R7+URZ+0x42028], R4 ;  /* 0x04202804070075a7 */ /* 0x0022a4000808017f */
[----:B--2---:R-:W-:Y:S05]  /*14bf0*/  @!P4 NANOSLEEP.SYNCS 0x989680 ;  /* 0x009896800000c95d */ /* 0x004fea0003900000 */
[----:B------:R-:W2:Y:S02]  /*14c00*/  @!P4 SYNCS.PHASECHK.TRANS64 P4, [R7+URZ+0x42028], R4 ;  /* 0x042028040700c5a7 */ /* 0x000ea4000808007f */
[----:B--2---:R-:W-:Y:S05]  /*14c10*/  @!P4 BRA `(.L_x_94) ;  /* 0xfffffffc00f0c947 */ /* 0x004fea000383ffff */
[----:B------:R-:W-:Y:S05]  /*14c20*/  BRA `(.L_x_114) ;  /* 0xfffffff4002c7947 */ /* 0x000fea000383ffff */
.L_x_99:
[----:B-1----:R1:W2:Y:S02]  /*14c30*/  SYNCS.PHASECHK.TRANS64.TRYWAIT P4, [R4+URZ+0x42028], R7 ;  /* 0x04202807040075a7 */ /* 0x0022a4000808017f */
[----:B--2---:R-:W-:Y:S05]  /*14c40*/  @!P4 NANOSLEEP.SYNCS 0x989680 ;  /* 0x009896800000c95d */ /* 0x004fea0003900000 */
[----:B------:R-:W2:Y:S02]  /*14c50*/  @!P4 SYNCS.PHASECHK.TRANS64 P4, [R4+URZ+0x42028], R7 ;  /* 0x042028070400c5a7 */ /* 0x000ea4000808007f */
[----:B--2---:R-:W-:Y:S05]  /*14c60*/  @!P4 BRA `(.L_x_99) ;  /* 0xfffffffc00f0c947 */ /* 0x004fea000383ffff */
[----:B------:R-:W-:Y:S05]  /*14c70*/  BRA `(.L_x_115) ;  /* 0xfffffff400ec7947 */ /* 0x000fea000383ffff */
        .weak           $__internal_0_$__cuda_sm20_rcp_rn_f32_slowpath
        .type           $__internal_0_$__cuda_sm20_rcp_rn_f32_slowpath,@function
        .size           $__internal_0_$__cuda_sm20_rcp_rn_f32_slowpath,(.L_x_121 - $__internal_0_$__cuda_sm20_rcp_rn_f32_slowpath)
$__internal_0_$__cuda_sm20_rcp_rn_f32_slowpath:
[----:B------:R-:W-:Y:S01]  /*14c80*/  IMAD.SHL.U32 R0, R2, 0x2, RZ ;  /* 0x0000000202007824 */ /* 0x000fe200078e00ff */
[----:B------:R-:W-:Y:S04]  /*14c90*/  BSSY B2, `(.L_x_116) ;  /* 0x0000030000027945 */ /* 0x000fe80003800000 */
[----:B------:R-:W-:-:S04]  /*14ca0*/  SHF.R.U32.HI R17, RZ, 0x18, R0 ;  /* 0x00000018ff117819 */ /* 0x000fc80000011600 */
[----:B------:R-:W-:-:S13]  /*14cb0*/  ISETP.NE.U32.AND P0, PT, R17, RZ, PT ;  /* 0x000000ff1100720c */ /* 0x000fda0003f05070 */
[----:B------:R-:W-:Y:S05]  /*14cc0*/  @P0 BRA `(.L_x_117) ;  /* 0x0000000000280947 */ /* 0x000fea0003800000 */
[----:B------:R-:W-:-:S04]  /*14cd0*/  SHF.L.U32 R0, R2, 0x1, RZ ;  /* 0x0000000102007819 */ /* 0x000fc800000006ff */
[----:B------:R-:W-:-:S13]  /*14ce0*/  ISETP.NE.AND P0, PT, R0, RZ, PT ;  /* 0x000000ff0000720c */ /* 0x000fda0003f05270 */
[----:B------:R-:W-:Y:S01]  /*14cf0*/  @P0 FFMA R6, R2, 1.84467440737095516160e+19, RZ ;  /* 0x5f80000002060823 */ /* 0x000fe200000000ff */
[----:B------:R-:W-:Y:S08]  /*14d00*/  @!P0 MUFU.RCP R3, R2 ;  /* 0x0000000200038308 */ /* 0x000ff00000001000 */
[----:B------:R-:W1:Y:S02]  /*14d10*/  @P0 MUFU.RCP R13, R6 ;  /* 0x00000006000d0308 */ /* 0x000e640000001000 */
[----:B-1----:R-:W-:-:S04]  /*14d20*/  @P0 FFMA R0, R6, R13, -1 ;  /* 0xbf80000006000423 */ /* 0x002fc8000000000d */
[----:B------:R-:W-:-:S04]  /*14d30*/  @P0 FADD.FTZ R0, -R0, -RZ ;  /* 0x800000ff00000221 */ /* 0x000fc80000010100 */
[----:B------:R-:W-:-:S04]  /*14d40*/  @P0 FFMA R0, R13, R0, R13 ;  /* 0x000000000d000223 */ /* 0x000fc8000000000d */
[----:B------:R-:W-:Y:S01]  /*14d50*/  @P0 FFMA R3, R0, 1.84467440737095516160e+19, RZ ;  /* 0x5f80000000030823 */ /* 0x000fe200000000ff */
[----:B------:R-:W-:Y:S06]  /*14d60*/  BRA `(.L_x_118) ;  /* 0x0000000000887947 */ /* 0x000fec0003800000 */
.L_x_117:
[----:B------:R-:W-:-:S04]  /*14d70*/  IADD3 R19, R17, -0xfd, RZ ;  /* 0xffffff0311137810 */ /* 0x000fc80007ffe0ff */
[----:B------:R-:W-:-:S13]  /*14d80*/  ISETP.GT.U32.AND P0, PT, R19, 0x1, PT ;  /* 0x000000011300780c */ /* 0x000fda0003f04070 */
[----:B------:R-:W-:Y:S05]  /*14d90*/  @P0 BRA `(.L_x_119) ;  /* 0x0000000000780947 */ /* 0x000fea0003800000 */
[----:B------:R-:W-:Y:S02]  /*14da0*/  LOP3.LUT R0, R2, 0x7fffff, RZ, 0xc0, !PT ;  /* 0x007fffff02007812 */ /* 0x000fe400078ec0ff */
[----:B------:R-:W-:Y:S02]  /*14db0*/  MOV R12, 0x3 ;  /* 0x00000003000c7802 */ /* 0x000fe40000000f00 */
[----:B------:R-:W-:Y:S02]  /*14dc0*/  LOP3.LUT R0, R0, 0x3f800000, RZ, 0xfc, !PT ;  /* 0x3f80000000007812 */ /* 0x000fe400078efcff */
[----:B------:R-:W-:Y:S02]  /*14dd0*/  SHF.L.U32 R12, R12, R19, RZ ;  /* 0x000000130c0c7219 */ /* 0x000fe400000006ff */
[----:B------:R-:W1:Y:S02]  /*14de0*/  MUFU.RCP R3, R0 ;  /* 0x0000000000037308 */ /* 0x000e640000001000 */
[----:B-1----:R-:W-:-:S04]  /*14df0*/  FFMA R6, R0, R3, -1 ;  /* 0xbf80000000067423 */ /* 0x002fc80000000003 */
[----:B------:R-:W-:-:S04]  /*14e00*/  FADD.FTZ R6, -R6, -RZ ;  /* 0x800000ff06067221 */ /* 0x000fc80000010100 */
[CCC-:B------:R-:W-:Y:S01]  /*14e10*/  FFMA.RM R10, R3.reuse, R6.reuse, R3.reuse ;  /* 0x00000006030a7223 */ /* 0x1c0fe20000004003 */
[----:B------:R-:W-:-:S04]  /*14e20*/  FFMA.RP R13, R3, R6, R3 ;  /* 0x00000006030d7223 */ /* 0x000fc80000008003 */
[C---:B------:R-:W-:Y:S02]  /*14e30*/  LOP3.LUT R3, R10.reuse, 0x7fffff, RZ, 0xc0, !PT ;  /* 0x007fffff0a037812 */ /* 0x040fe400078ec0ff */
[----:B------:R-:W-:Y:S02]  /*14e40*/  FSETP.NEU.FTZ.AND P0, PT, R10, R13, PT ;  /* 0x0000000d0a00720b */ /* 0x000fe40003f1d000 */
[----:B------:R-:W-:Y:S02]  /*14e50*/  LOP3.LUT R3, R3, 0x800000, RZ, 0xfc, !PT ;  /* 0x0080000003037812 */ /* 0x000fe400078efcff */
[----:B------:R-:W-:Y:S02]  /*14e60*/  SEL R6, RZ, 0xffffffff, !P0 ;  /* 0xffffffffff067807 */ /* 0x000fe40004000000 */
[----:B------:R-:W-:-:S03]  /*14e70*/  LOP3.LUT R12, R12, R3, RZ, 0xc0, !PT ;  /* 0x000000030c0c7212 */ /* 0x000fc600078ec0ff */
[----:B------:R-:W-:Y:S01]  /*14e80*/  IMAD.MOV R6, RZ, RZ, -R6 ;  /* 0x000000ffff067224 */ /* 0x000fe200078e0a06 */
[----:B------:R-:W-:-:S04]  /*14e90*/  SHF.R.U32.HI R12, RZ, R19, R12 ;  /* 0x00000013ff0c7219 */ /* 0x000fc8000001160c */
[----:B------:R-:W-:Y:S02]  /*14ea0*/  LOP3.LUT P1, RZ, R6, R19, R3, 0xf8, !PT ;  /* 0x0000001306ff7212 */ /* 0x000fe4000782f803 */
[C---:B------:R-:W-:Y:S02]  /*14eb0*/  LOP3.LUT P0, RZ, R12.reuse, 0x1, RZ, 0xc0, !PT ;  /* 0x000000010cff7812 */ /* 0x040fe4000780c0ff */
[----:B------:R-:W-:-:S04]  /*14ec0*/  LOP3.LUT P2, RZ, R12, 0x2, RZ, 0xc0, !PT ;  /* 0x000000020cff7812 */ /* 0x000fc8000784c0ff */
[----:B------:R-:W-:Y:S02]  /*14ed0*/  PLOP3.LUT P0, PT, P0, P1, P2, 0xe0, 0x0 ;  /* 0x000000000000781c */ /* 0x000fe40000703c20 */
[----:B------:R-:W-:Y:S02]  /*14ee0*/  LOP3.LUT P1, RZ, R2, 0x7fffff, RZ, 0xc0, !PT ;  /* 0x007fffff02ff7812 */ /* 0x000fe4000782c0ff */
[----:B------:R-:W-:-:S04]  /*14ef0*/  SEL R0, RZ, 0x1, !P0 ;  /* 0x00000001ff007807 */ /* 0x000fc80004000000 */
[----:B------:R-:W-:-:S04]  /*14f00*/  IADD3 R0, -R0, RZ, RZ ;  /* 0x000000ff00007210 */ /* 0x000fc80007ffe1ff */
[----:B------:R-:W-:Y:S02]  /*14f10*/  ISETP.GE.AND P0, PT, R0, RZ, PT ;  /* 0x000000ff0000720c */ /* 0x000fe40003f06270 */
[----:B------:R-:W-:-:S04]  /*14f20*/  IADD3 R0, R17, -0xfc, RZ ;  /* 0xffffff0411007810 */ /* 0x000fc80007ffe0ff */
[----:B------:R-:W-:-:S07]  /*14f30*/  SHF.R.U32.HI R3, RZ, R0, R3 ;  /* 0x00000000ff037219 */ /* 0x000fce0000011603 */
[----:B------:R-:W-:-:S05]  /*14f40*/  @!P0 IADD3 R3, R3, 0x1, RZ ;  /* 0x0000000103038810 */ /* 0x000fca0007ffe0ff */
[----:B------:R-:W-:-:S05]  /*14f50*/  @!P1 IMAD.SHL.U32 R3, R3, 0x2, RZ ;  /* 0x0000000203039824 */ /* 0x000fca00078e00ff */
[----:B------:R-:W-:Y:S01]  /*14f60*/  LOP3.LUT R3, R3, 0x80000000, R2, 0xf8, !PT ;  /* 0x8000000003037812 */ /* 0x000fe200078ef802 */
[----:B------:R-:W-:Y:S06]  /*14f70*/  BRA `(.L_x_118) ;  /* 0x0000000000047947 */ /* 0x000fec0003800000 */
.L_x_119:
[----:B------:R1:W2:Y:S02]  /*14f80*/  MUFU.RCP R3, R2 ;  /* 0x0000000200037308 */ /* 0x0002a40000001000 */
.L_x_118:
[----:B------:R-:W-:Y:S05]  /*14f90*/  BSYNC B2 ;  /* 0x0000000000027941 */ /* 0x000fea0003800000 */
.L_x_116:
[----:B--2---:R-:W-:Y:S02]  /*14fa0*/  MOV R0, R3 ;  /* 0x0000000300007202 */ /* 0x004fe40000000f00 */
[----:B-1----:R-:W-:Y:S02]  /*14fb0*/  MOV R2, R14 ;  /* 0x0000000e00027202 */ /* 0x002fe40000000f00 */
[----:B------:R-:W-:-:S04]  /*14fc0*/  MOV R3, 0x0 ;  /* 0x0000000000037802 */ /* 0x000fc80000000f00 */
[----:B------:R-:W-:Y:S05]  /*14fd0*/  RET.REL.NODEC R2 `(_ZN7cutlass13device_kernelINS_4fmha6kernel28FmhaKernelTmaWarpSpecializedINS1_10collective30FmhaMainloopTmaWarpSpecializedINS_6half_tEffN4cute5tupleIJNS7_1CILi128EEENS9_ILi256EEENS9_ILi96EEEEEENS8_IJiNS9_ILi1EEENS8_IJiiEEEEEESG_SG_NS4_12CausalFusionEJEEENS4_15FmhaFwdEpilogueIS6_fNS8_IJNS9_ILi64EEESC_SB_EEEEENS2_23IndividualTileSchedulerEJEEEEEvNT_6ParamsE) ;  /* 0xfffffeb002087950 */ /* 0x000fea0003c3ffff */
.L_x_120:
[----:B------:R-:W-:-:S00]  /*14fe0*/  BRA `(.L_x_120) ;  /* 0xfffffffc00fc7947 */ /* 0x000fc0000383ffff */
[----:B------:R-:W-:-:S00]  /*14ff0*/  NOP ;  /* 0x0000000000007918 */ /* 0x000fc00000000000 */
        /* <DEDUP_REMOVED lines=8> */
.L_x_121:


//--------------------- .nv.global.init           --------------------------
	.section	.nv.global.init,"aw",@progbits
.nv.global.init:
	.type		$str$24,@object
	.size		$str$24,($str$25 - $str$24)
$str$24:
        /*0000*/ 	.byte	0x28, 0x61, 0x64, 0x64, 0x72, 0x65, 0x73, 0x73, 0x20, 0x26, 0x20, 0x6d, 0x61, 0x73, 0x6b, 0x29
        /*0010*/ 	.byte	0x20, 0x3d, 0x3d, 0x20, 0x30, 0x00
	.type		$str$25,@object
	.size		$str$25,(__unnamed_1 - $str$25)
$str$25:
        /*0016*/ 	.byte	0x2f, 0x74, 0x6d, 0x70, 0x2f, 0x63, 0x75, 0x74, 0x6c, 0x61, 0x73, 0x73, 0x5f, 0x73, 0x77, 0x65
        /*0026*/ 	.byte	0x65, 0x70, 0x5f, 0x73, 0x72, 0x63, 0x2f, 0x69, 0x6e, 0x63, 0x6c, 0x75, 0x64, 0x65, 0x2f, 0x63
        /*0036*/ 	.byte	0x75, 0x74, 0x65, 0x2f, 0x70, 0x6f, 0x69, 0x6e, 0x74, 0x65, 0x72, 0x5f, 0x66, 0x6c, 0x61, 0x67
        /*0046*/ 	.byte	0x67, 0x65, 0x64, 0x2e, 0x68, 0x70, 0x70, 0x00
	.type		__unnamed_1,@object
	.size		__unnamed_1,(__unnamed_2 - __unnamed_1)
__unnamed_1:
        /*004e*/ 	.byte	0x61, 0x75, 0x74, 0x6f, 0x20, 0x63, 0x75, 0x74, 0x65, 0x3a, 0x3a, 0x61, 0x73, 0x5f, 0x70, 0x6f
        /* <DEDUP_REMOVED lines=27> */
        /*020e*/ 	.byte	0x3e, 0x3e, 0x3e, 0x3e, 0x3e, 0x5d, 0x00
	.type		__unnamed_2,@object
	.size		__unnamed_2,(.L_1 - __unnamed_2)
__unnamed_2:
        /* <DEDUP_REMOVED lines=29> */
.L_1:


//--------------------- .nv.shared._ZN7cutlass13device_kernelINS_4fmha6kernel28FmhaKernelTmaWarpSpecializedINS1_10collective30FmhaMainloopTmaWarpSpecializedINS_6half_tEffN4cute5tupleIJNS7_1CILi128EEENS9_ILi256EEENS9_ILi96EEEEEENS8_IJiNS9_ILi1EEENS8_IJiiEEEEEESG_SG_NS4_12CausalFusionEJEEENS4_15FmhaFwdEpilogueIS6_fNS8_IJNS9_ILi64EEESC_SB_EEEEENS2_23IndividualTileSchedulerEJEEEEEvNT_6ParamsE --------------------------
	.section	.nv.shared._ZN7cutlass13device_kernelINS_4fmha6kernel28FmhaKernelTmaWarpSpecializedINS1_10collective30FmhaMainloopTmaWarpSpecializedINS_6half_tEffN4cute5tupleIJNS7_1CILi128EEENS9_ILi256EEENS9_ILi96EEEEEENS8_IJiNS9_ILi1EEENS8_IJiiEEEEEESG_SG_NS4_12CausalFusionEJEEENS4_15FmhaFwdEpilogueIS6_fNS8_IJNS9_ILi64EEESC_SB_EEEEENS2_23IndividualTileSchedulerEJEEEEEvNT_6ParamsE,"aw",@nobits
	.sectionflags	@""
	.align	16
	.zero		1024


//--------------------- .nv.shared.reserved.0     --------------------------
	.section	.nv.shared.reserved.0,"aw",@nobits
	.weak		__nv_reservedSMEM_offset_0_alias
	.size		__nv_reservedSMEM_offset_0_alias, 0, 0
	.other		__nv_reservedSMEM_offset_0_alias,@"STO_CUDA_RESERVED_SHARED STV_DEFAULT"
__nv_reservedSMEM_offset_0_alias:
	.zero		0


//--------------------- .nv.global                --------------------------
	.section	.nv.global,"aw",@nobits
.nv.global:
	.type		_ZN39_INTERNAL_984035b5_4_k_cu_3757ecc9_27484cute1_E,@object
	.size		_ZN39_INTERNAL_984035b5_4_k_cu_3757ecc9_27484cute1_E,(_ZN39_INTERNAL_984035b5_4_k_cu_3757ecc9_27484cuda3std3__45__cpo6cbeginE - _ZN39_INTERNAL_984035b5_4_k_cu_3757ecc9_27484cute1_E)
_ZN39_INTERNAL_984035b5_4_k_cu_3757ecc9_27484cute1_E:
	.zero		1
	.type		_ZN39_INTERNAL_984035b5_4_k_cu_3757ecc9_27484cuda3std3__45__cpo6cbeginE,@object
	.size		_ZN39_INTERNAL_984035b5_4_k_cu_3757ecc9_27484cuda3std3__45__cpo6cbeginE,(_ZN39_INTERNAL_984035b5_4_k_cu_3757ecc9_27484cuda3std3__48in_placeE - _ZN39_INTERNAL_984035b5_4_k_cu_3757ecc9_27484cuda3std3__45__cpo6cbeginE)
_ZN39_INTERNAL_984035b5_4_k_cu_3757ecc9_27484cuda3std3__45__cpo6cbeginE:
	.zero		1
	.type		_ZN39_INTERNAL_984035b5_4_k_cu_3757ecc9_27484cuda3std3__48in_placeE,@object
	.size		_ZN39_INTERNAL_984035b5_4_k_cu_3757ecc9_27484cuda3std3__48in_placeE,(_ZN39_INTERNAL_984035b5_4_k_cu_3757ecc9_27484cuda3std6ranges3__45__cpo9iter_moveE - _ZN39_INTERNAL_984035b5_4_k_cu_3757ecc9_27484cuda3std3__48in_placeE)
_ZN39_INTERNAL_984035b5_4_k_cu_3757ecc9_27484cuda3std3__48in_placeE:
	.zero		1
	.type		_ZN39_INTERNAL_984035b5_4_k_cu_3757ecc9_27484cuda3std6ranges3__45__cpo9iter_moveE,@object
	.size		_ZN39_INTERNAL_984035b5_4_k_cu_3757ecc9_27484cuda3std6ranges3__45__cpo9iter_moveE,(_ZN39_INTERNAL_984035b5_4_k_cu_3757ecc9_27484cuda3std3__45__cpo5beginE - _ZN39_INTERNAL_984035b5_4_k_cu_3757ecc9_27484cuda3std6ranges3__45__cpo9iter_moveE)
_ZN39_INTERNAL_984035b5_4_k_cu_3757ecc9_27484cuda3std6ranges3__45__cpo9iter_moveE:
	.zero		1
	.type		_ZN39_INTERNAL_984035b5_4_k_cu_3757ecc9_27484cuda3std3__45__cpo5beginE,@object
	.size		_ZN39_INTERNAL_984035b5_4_k_cu_3757ecc9_27484cuda3std3__45__cpo5beginE,(_ZN39_INTERNAL_984035b5_4_k_cu_3757ecc9_27484cuda3std3__441_GLOBAL__N__984035b5_4_k_cu_3757ecc9_27486ignoreE - _ZN39_INTERNAL_984035b5_4_k_cu_3757ecc9_27484cuda3std3__45__cpo5beginE)
_ZN39_INTERNAL_984035b5_4_k_cu_3757ecc9_27484cuda3std3__45__cpo5beginE:
	.zero		1
	.type		_ZN39_INTERNAL_984035b5_4_k_cu_3757ecc9_27484cuda3std3__441_GLOBAL__N__984035b5_4_k_cu_3757ecc9_27486ignoreE,@object
	.size		_ZN39_INTERNAL_984035b5_4_k_cu_3757ecc9_27484cuda3std3__441_GLOBAL__N__984035b5_4_k_cu_3757ecc9_27486ignoreE,(_ZN39_INTERNAL_984035b5_4_k_cu_3757ecc9_27484cute7productE - _ZN39_INTERNAL_984035b5_4_k_cu_3757ecc9_27484cuda3std3__441_GLOBAL__N__984035b5_4_k_cu_3757ecc9_27486ignoreE)
_ZN39_INTERNAL_984035b5_4_k_cu_3757ecc9_27484cuda3std3__441_GLOBAL__N__984035b5_4_k_cu_3757ecc9_27486ignoreE:
	.zero		1
	.type		_ZN39_INTERNAL_984035b5_4_k_cu_3757ecc9_27484cute7productE,@object
	.size		_ZN39_INTERNAL_984035b5_4_k_cu_3757ecc9_27484cute7productE,(_ZN39_INTERNAL_984035b5_4_k_cu_3757ecc9_27484cuda3std3__45__cpo3endE - _ZN39_INTERNAL_984035b5_4_k_cu_3757ecc9_27484cute7productE)
_ZN39_INTERNAL_984035b5_4_k_cu_3757ecc9_27484cute7productE:
	.zero		1
	.type		_ZN39_INTERNAL_984035b5_4_k_cu_3757ecc9_27484cuda3std3__45__cpo3endE,@object
	.size		_ZN39_INTERNAL_984035b5_4_k_cu_3757ecc9_27484cuda3std3__45__cpo3endE,(_ZN39_INTERNAL_984035b5_4_k_cu_3757ecc9_27484cuda3std3__419piecewise_constructE - _ZN39_INTERNAL_984035b5_4_k_cu_3757ecc9_27484cuda3std3__45__cpo3endE)
_ZN39_INTERNAL_984035b5_4_k_cu_3757ecc9_27484cuda3std3__45__cpo3endE:
	.zero		1
	.type		_ZN39_INTERNAL_984035b5_4_k_cu_3757ecc9_27484cuda3std3__419piecewise_constructE,@object
	.size		_ZN39_INTERNAL_984035b5_4_k_cu_3757ecc9_27484cuda3std3__419piecewise_constructE,(_ZN39_INTERNAL_984035b5_4_k_cu_3757ecc9_27484cuda3std3__45__cpo4cendE - _ZN39_INTERNAL_984035b5_4_k_cu_3757ecc9_27484cuda3std3__419piecewise_constructE)
_ZN39_INTERNAL_984035b5_4_k_cu_3757ecc9_27484cuda3std3__419piecewise_constructE:
	.zero		1
	.type		_ZN39_INTERNAL_984035b5_4_k_cu_3757ecc9_27484cuda3std3__45__cpo4cendE,@object
	.size		_ZN39_INTERNAL_984035b5_4_k_cu_3757ecc9_27484cuda3std3__45__cpo4cendE,(_ZN39_INTERNAL_984035b5_4_k_cu_3757ecc9_27484cuda3std6ranges3__45__cpo4swapE - _ZN39_INTERNAL_984035b5_4_k_cu_3757ecc9_27484cuda3std3__45__cpo4cendE)
_ZN39_INTERNAL_984035b5_4_k_cu_3757ecc9_27484cuda3std3__45__cpo4cendE:
	.zero		1
	.type		_ZN39_INTERNAL_984035b5_4_k_cu_3757ecc9_27484cuda3std6ranges3__45__cpo4swapE,@object
	.size		_ZN39_INTERNAL_984035b5_4_k_cu_3757ecc9_27484cuda3std6ranges3__45__cpo4swapE,(.L_9 - _ZN39_INTERNAL_984035b5_4_k_cu_3757ecc9_27484cuda3std6ranges3__45__cpo4swapE)
_ZN39_INTERNAL_984035b5_4_k_cu_3757ecc9_27484cuda3std6ranges3__45__cpo4swapE:
	.zero		1
.L_9:


//--------------------- .nv.constant0._ZN7cutlass13device_kernelINS_4fmha6kernel28FmhaKernelTmaWarpSpecializedINS1_10collective30FmhaMainloopTmaWarpSpecializedINS_6half_tEffN4cute5tupleIJNS7_1CILi128EEENS9_ILi256EEENS9_ILi96EEEEEENS8_IJiNS9_ILi1EEENS8_IJiiEEEEEESG_SG_NS4_12CausalFusionEJEEENS4_15FmhaFwdEpilogueIS6_fNS8_IJNS9_ILi64EEESC_SB_EEEEENS2_23IndividualTileSchedulerEJEEEEEvNT_6ParamsE --------------------------
	.section	.nv.constant0._ZN7cutlass13device_kernelINS_4fmha6kernel28FmhaKernelTmaWarpSpecializedINS1_10collective30FmhaMainloopTmaWarpSpecializedINS_6half_tEffN4cute5tupleIJNS7_1CILi128EEENS9_ILi256EEENS9_ILi96EEEEEENS8_IJiNS9_ILi1EEENS8_IJiiEEEEEESG_SG_NS4_12CausalFusionEJEEENS4_15FmhaFwdEpilogueIS6_fNS8_IJNS9_ILi64EEESC_SB_EEEEENS2_23IndividualTileSchedulerEJEEEEEvNT_6ParamsE,"a",@progbits
	.sectionflags	@""
	.align	4
.nv.constant0._ZN7cutlass13device_kernelINS_4fmha6kernel28FmhaKernelTmaWarpSpecializedINS1_10collective30FmhaMainloopTmaWarpSpecializedINS_6half_tEffN4cute5tupleIJNS7_1CILi128EEENS9_ILi256EEENS9_ILi96EEEEEENS8_IJiNS9_ILi1EEENS8_IJiiEEEEEESG_SG_NS4_12CausalFusionEJEEENS4_15FmhaFwdEpilogueIS6_fNS8_IJNS9_ILi64EEESC_SB_EEEEENS2_23IndividualTileSchedulerEJEEEEEvNT_6ParamsE:
	.zero		2688


//--------------------- SYMBOLS --------------------------

	.type		.nv.reservedSmem.offset0,@object
	.size		.nv.reservedSmem.offset0,0x4
	.type		__assertfail,@function
